def matmul_kernel(
    a_ptr,
    b_ptr,
    c_ptr,
    M,
    N,
    K,
    stride_am,
    stride_ak,
    stride_bk,
    stride_bn,
    stride_cm,
    stride_cn,
    BLOCK_M: tl.constexpr,
    BLOCK_N: tl.constexpr,
    BLOCK_K: tl.constexpr,
    GROUP_M: tl.constexpr,
):
    pid = tl.program_id(axis=0)
    num_pid_m = tl.cdiv(M, BLOCK_M)
    num_pid_n = tl.cdiv(N, BLOCK_N)
    num_pid_in_group = GROUP_M * num_pid_n
    group_id = pid // num_pid_in_group
    first_pid_m = group_id * GROUP_M
    group_size_m = min(num_pid_m - first_pid_m, GROUP_M)
    pid_m = first_pid_m + ((pid % num_pid_in_group) % group_size_m)
    pid_n = (pid % num_pid_in_group) // group_size_m

    offs_am = (pid_m * BLOCK_M + tl.arange(0, BLOCK_M)) % M
    offs_bn = (pid_n * BLOCK_N + tl.arange(0, BLOCK_N)) % N
    offs_k = tl.arange(0, BLOCK_K)
    a_ptrs = a_ptr + offs_am[:, None] * stride_am + offs_k[None, :] * stride_ak
    b_ptrs = b_ptr + offs_k[:, None] * stride_bk + offs_bn[None, :] * stride_bn

    acc = tl.zeros((BLOCK_M, BLOCK_N), dtype=tl.float32)
    for kk in range(0, tl.cdiv(K, BLOCK_K)):
        a = tl.load(a_ptrs, mask=offs_k[None, :] < K - kk * BLOCK_K, other=0.0)
        b = tl.load(b_ptrs, mask=offs_k[:, None] < K - kk * BLOCK_K, other=0.0)
        acc = tl.dot(a, b, acc)
        a_ptrs += BLOCK_K * stride_ak
        b_ptrs += BLOCK_K * stride_bk

    c = acc.to(c_ptr.dtype.element_ty)
    offs_cm = pid_m * BLOCK_M + tl.arange(0, BLOCK_M)
    offs_cn = pid_n * BLOCK_N + tl.arange(0, BLOCK_N)
    c_ptrs = c_ptr + offs_cm[:, None] * stride_cm + offs_cn[None, :] * stride_cn
    mask = (offs_cm[:, None] < M) & (offs_cn[None, :] < N)
    tl.store(c_ptrs, c, mask=mask)

# config = {"BLOCK_K": 64, "BLOCK_M": 128, "BLOCK_N": 512, "GROUP_M": 8, "arch": "sm_100", "dtype": "fp8e5m2", "num_ctas": 1, "num_stages": 3, "num_warps": 16}
# arch = sm_100


// ===== COMPILED SASS (sm_100a) =====

	.target	sm_100a

	.elftype	@"ET_EXEC"


//--------------------- .note.nv.tkinfo           --------------------------
	.section	.note.nv.tkinfo,"",@"SHT_NOTE"
	.sectionflags	@"SHF_NOTE_NV_TKINFO"
	.tkinfo
        /*0018*/ 	.word	0x00000081
        /*0030*/ 	.string	""
        /*0030*/ 	.string	"ptxas-blackwell"
        /*0030*/ 	.string	"Cuda compilation tools, release 12.9, V12.9.86"
        /*0030*/ 	.string	"Build cuda_12.9.r12.9/compiler.36037853_0"
        /*0030*/ 	.string	"-v  -suppress-debug-info  -lineinfo  -arch sm_100a "



//--------------------- .note.nv.cuver            --------------------------
	.section	.note.nv.cuver,"",@"SHT_NOTE"
	.sectionflags	@"SHF_NOTE_NV_CUVER"
        /*0018*/ 	.short	0x0001
        /*001a*/ 	.short	0x0064
        /*001c*/ 	.short	0x0001
        /*001e*/ 	.short	0x0000
        /*0020*/ 	.short	0x0001
        /*0022*/ 	.short	0x0000


//--------------------- .nv.info                  --------------------------
	.section	.nv.info,"",@"SHT_CUDA_INFO"
	.align	4


	//----- nvinfo : EIATTR_REGCOUNT
	.align		4
        /*0000*/ 	.byte	0x04, 0x2f
        /*0002*/ 	.short	(.L_1 - .L_0)
	.align		4
.L_0:
        /*0004*/ 	.word	index@(matmul_kernel)
        /*0008*/ 	.word	0x00000020


	//----- nvinfo : EIATTR_FRAME_SIZE
	.align		4
.L_1:
        /*000c*/ 	.byte	0x04, 0x11
        /*000e*/ 	.short	(.L_3 - .L_2)
	.align		4
.L_2:
        /*0010*/ 	.word	index@(matmul_kernel)
        /*0014*/ 	.word	0x00000f60


	//----- nvinfo : EIATTR_MIN_STACK_SIZE
	.align		4
.L_3:
        /*0018*/ 	.byte	0x04, 0x12
        /*001a*/ 	.short	(.L_5 - .L_4)
	.align		4
.L_4:
        /*001c*/ 	.word	index@(matmul_kernel)
        /*0020*/ 	.word	0x00000f60
.L_5:


//--------------------- .nv.info.matmul_kernel    --------------------------
	.section	.nv.info.matmul_kernel,"",@"SHT_CUDA_INFO"
	.sectionflags	@""
	.align	4


	//----- nvinfo : EIATTR_CUDA_API_VERSION
	.align		4
        /*0000*/ 	.byte	0x04, 0x37
        /*0002*/ 	.short	(.L_7 - .L_6)
.L_6:
        /*0004*/ 	.word	0x00000081


	//----- nvinfo : EIATTR_KPARAM_INFO
	.align		4
.L_7:
        /*0008*/ 	.byte	0x04, 0x17
        /*000a*/ 	.short	(.L_9 - .L_8)
.L_8:
        /*000c*/ 	.word	0x00000000
        /*0010*/ 	.short	0x000d
        /*0012*/ 	.short	0x0048
        /*0014*/ 	.byte	0x00, 0xf4, 0x21, 0x00


	//----- nvinfo : EIATTR_KPARAM_INFO
	.align		4
.L_9:
        /*0018*/ 	.byte	0x04, 0x17
        /*001a*/ 	.short	(.L_11 - .L_10)
.L_10:
        /*001c*/ 	.word	0x00000000
        /*0020*/ 	.short	0x000c
        /*0022*/ 	.short	0x0040
        /*0024*/ 	.byte	0x00, 0xf4, 0x21, 0x00


	//----- nvinfo : EIATTR_KPARAM_INFO
	.align		4
.L_11:
        /*0028*/ 	.byte	0x04, 0x17
        /*002a*/ 	.short	(.L_13 - .L_12)
.L_12:
        /*002c*/ 	.word	0x00000000
        /*0030*/ 	.short	0x000b
        /*0032*/ 	.short	0x0038
        /*0034*/ 	.byte	0x00, 0xf0, 0x11, 0x00


	//----- nvinfo : EIATTR_KPARAM_INFO
	.align		4
.L_13:
        /*0038*/ 	.byte	0x04, 0x17
        /*003a*/ 	.short	(.L_15 - .L_14)
.L_14:
        /*003c*/ 	.word	0x00000000
        /*0040*/ 	.short	0x000a
        /*0042*/ 	.short	0x0034
        /*0044*/ 	.byte	0x00, 0xf0, 0x11, 0x00


	//----- nvinfo : EIATTR_KPARAM_INFO
	.align		4
.L_15:
        /*0048*/ 	.byte	0x04, 0x17
        /*004a*/ 	.short	(.L_17 - .L_16)
.L_16:
        /*004c*/ 	.word	0x00000000
        /*0050*/ 	.short	0x0009
        /*0052*/ 	.short	0x0030
        /*0054*/ 	.byte	0x00, 0xf0, 0x11, 0x00


	//----- nvinfo : EIATTR_KPARAM_INFO
	.align		4
.L_17:
        /*0058*/ 	.byte	0x04, 0x17
        /*005a*/ 	.short	(.L_19 - .L_18)
.L_18:
        /*005c*/ 	.word	0x00000000
        /*0060*/ 	.short	0x0008
        /*0062*/ 	.short	0x002c
        /*0064*/ 	.byte	0x00, 0xf0, 0x11, 0x00


	//----- nvinfo : EIATTR_KPARAM_INFO
	.align		4
.L_19:
        /*0068*/ 	.byte	0x04, 0x17
        /*006a*/ 	.short	(.L_21 - .L_20)
.L_20:
        /*006c*/ 	.word	0x00000000
        /*0070*/ 	.short	0x0007
        /*0072*/ 	.short	0x0028
        /*0074*/ 	.byte	0x00, 0xf0, 0x11, 0x00


	//----- nvinfo : EIATTR_KPARAM_INFO
	.align		4
.L_21:
        /*0078*/ 	.byte	0x04, 0x17
        /*007a*/ 	.short	(.L_23 - .L_22)
.L_22:
        /*007c*/ 	.word	0x00000000
        /*0080*/ 	.short	0x0006
        /*0082*/ 	.short	0x0024
        /*0084*/ 	.byte	0x00, 0xf0, 0x11, 0x00


	//----- nvinfo : EIATTR_KPARAM_INFO
	.align		4
.L_23:
        /*0088*/ 	.byte	0x04, 0x17
        /*008a*/ 	.short	(.L_25 - .L_24)
.L_24:
        /*008c*/ 	.word	0x00000000
        /*0090*/ 	.short	0x0005
        /*0092*/ 	.short	0x0020
        /*0094*/ 	.byte	0x00, 0xf0, 0x11, 0x00


	//----- nvinfo : EIATTR_KPARAM_INFO
	.align		4
.L_25:
        /*0098*/ 	.byte	0x04, 0x17
        /*009a*/ 	.short	(.L_27 - .L_26)
.L_26:
        /*009c*/ 	.word	0x00000000
        /*00a0*/ 	.short	0x0004
        /*00a2*/ 	.short	0x001c
        /*00a4*/ 	.byte	0x00, 0xf0, 0x11, 0x00


	//----- nvinfo : EIATTR_KPARAM_INFO
	.align		4
.L_27:
        /*00a8*/ 	.byte	0x04, 0x17
        /*00aa*/ 	.short	(.L_29 - .L_28)
.L_28:
        /*00ac*/ 	.word	0x00000000
        /*00b0*/ 	.short	0x0003
        /*00b2*/ 	.short	0x0018
        /*00b4*/ 	.byte	0x00, 0xf0, 0x11, 0x00


	//----- nvinfo : EIATTR_KPARAM_INFO
	.align		4
.L_29:
        /*00b8*/ 	.byte	0x04, 0x17
        /*00ba*/ 	.short	(.L_31 - .L_30)
.L_30:
        /*00bc*/ 	.word	0x00000000
        /*00c0*/ 	.short	0x0002
        /*00c2*/ 	.short	0x0010
        /*00c4*/ 	.byte	0x00, 0xf4, 0x21, 0x00


	//----- nvinfo : EIATTR_KPARAM_INFO
	.align		4
.L_31:
        /*00c8*/ 	.byte	0x04, 0x17
        /*00ca*/ 	.short	(.L_33 - .L_32)
.L_32:
        /*00cc*/ 	.word	0x00000000
        /*00d0*/ 	.short	0x0001
        /*00d2*/ 	.short	0x0008
        /*00d4*/ 	.byte	0x00, 0xf4, 0x21, 0x00


	//----- nvinfo : EIATTR_KPARAM_INFO
	.align		4
.L_33:
        /*00d8*/ 	.byte	0x04, 0x17
        /*00da*/ 	.short	(.L_35 - .L_34)
.L_34:
        /*00dc*/ 	.word	0x00000000
        /*00e0*/ 	.short	0x0000
        /*00e2*/ 	.short	0x0000
        /*00e4*/ 	.byte	0x00, 0xf4, 0x21, 0x00


	//----- nvinfo : EIATTR_SPARSE_MMA_MASK
	.align		4
.L_35:
        /*00e8*/ 	.byte	0x03, 0x50
        /*00ea*/ 	.short	0x0000


	//----- nvinfo : EIATTR_MAXREG_COUNT
	.align		4
        /*00ec*/ 	.byte	0x03, 0x1b
        /*00ee*/ 	.short	0x0080


	//----- nvinfo : EIATTR_NUM_BARRIERS
	.align		4
        /*00f0*/ 	.byte	0x02, 0x4c
        /*00f2*/ 	.byte	0x01
	.zero		1


	//----- nvinfo : EIATTR_ANNOTATIONS
	.align		4
        /*00f4*/ 	.byte	0x04, 0x55
        /*00f6*/ 	.short	(.L_37 - .L_36)


	//   ....[0]....
.L_36:
        /*00f8*/ 	.word	0x00000001
        /*00fc*/ 	.byte	0x20, 0x05, 0x00, 0x00, 0x01, 0x00, 0x00, 0x00, 0x50, 0x05, 0x00, 0x00, 0x01, 0x00, 0x00, 0x00
        /* <DEDUP_REMOVED lines=1794> */
        /*712c*/ 	.byte	0x70, 0xda, 0x01, 0x00, 0x01, 0x00, 0x00, 0x00, 0xa0, 0xda, 0x01, 0x00


	//----- nvinfo : EIATTR_VRC_CTA_INIT_COUNT
	.align		4
.L_37:
        /*7138*/ 	.byte	0x02, 0x4a
	.zero		1
	.zero		1


	//----- nvinfo : EIATTR_EXIT_INSTR_OFFSETS
	.align		4
        /*713c*/ 	.byte	0x04, 0x1c
        /*713e*/ 	.short	(.L_39 - .L_38)


	//   ....[0]....
.L_38:
        /*7140*/ 	.word	0x0001de30


	//   ....[1]....
        /*7144*/ 	.word	0x0001de50


	//----- nvinfo : EIATTR_REQNTID
	.align		4
.L_39:
        /*7148*/ 	.byte	0x04, 0x10
        /*714a*/ 	.short	(.L_41 - .L_40)
.L_40:
        /*714c*/ 	.word	0x00000200
        /*7150*/ 	.word	0x00000001
        /*7154*/ 	.word	0x00000001


	//----- nvinfo : EIATTR_CBANK_PARAM_SIZE
	.align		4
.L_41:
        /*7158*/ 	.byte	0x03, 0x19
        /*715a*/ 	.short	0x0050


	//----- nvinfo : EIATTR_PARAM_CBANK
	.align		4
        /*715c*/ 	.byte	0x04, 0x0a
        /*715e*/ 	.short	(.L_43 - .L_42)
	.align		4
.L_42:
        /*7160*/ 	.word	index@(.nv.constant0.matmul_kernel)
        /*7164*/ 	.short	0x0380
        /*7166*/ 	.short	0x0050


	//----- nvinfo : EIATTR_SW_WAR
	.align		4
.L_43:
        /*7168*/ 	.byte	0x04, 0x36
        /*716a*/ 	.short	(.L_45 - .L_44)
.L_44:
        /*716c*/ 	.word	0x00000008
.L_45:


//--------------------- .nv.compat                --------------------------
	.section	.nv.compat,"",@"SHT_CUDA_COMPAT_INFO"
	.align	4
        /*0000*/ 	.byte	0x02, 0x02, 0x02, 0x00, 0x02, 0x05, 0x05, 0x00, 0x02, 0x03, 0x00, 0x00, 0x02, 0x06, 0x01, 0x00


//--------------------- .nv.callgraph             --------------------------
	.section	.nv.callgraph,"",@"SHT_CUDA_CALLGRAPH"
	.align	4
	.sectionentsize	8
	.align		4
        /*0000*/ 	.word	0x00000000
	.align		4
        /*0004*/ 	.word	0xffffffff
	.align		4
        /*0008*/ 	.word	0x00000000
	.align		4
        /*000c*/ 	.word	0xfffffffe
	.align		4
        /*0010*/ 	.word	0x00000000
	.align		4
        /*0014*/ 	.word	0xfffffffd
	.align		4
        /*0018*/ 	.word	0x00000000
	.align		4
        /*001c*/ 	.word	0xfffffffc


//--------------------- .text.matmul_kernel       --------------------------
	.section	.text.matmul_kernel,"ax",@progbits
	.align	128
        .global         matmul_kernel
        .type           matmul_kernel,@function
        .size           matmul_kernel,(.L_x_4 - matmul_kernel)
        .other          matmul_kernel,@"STO_CUDA_ENTRY STV_DEFAULT"
matmul_kernel:
.text.matmul_kernel:
[----:B------:R-:W0:Y:S08]  /*0000*/  LDC R1, c[0x0][0x37c] ;  /* 0x0000df00ff017b82 */ /* 0x000e300000000800 */
[----:B------:R-:W1:Y:S01]  /*0010*/  LDC.64 R4, c[0x0][0x398] ;  /* 0x0000e600ff047b82 */ /* 0x000e620000000a00 */
[----:B------:R-:W2:Y:S01]  /*0020*/  S2R R14, SR_TID.X ;  /* 0x00000000000e7919 */ /* 0x000ea20000002100 */
[----:B------:R-:W3:Y:S01]  /*0030*/  LDCU UR4, c[0x0][0x3a0] ;  /* 0x00007400ff0477ac */ /* 0x000ee20008000800 */
[----:B0-----:R-:W-:Y:S01]  /*0040*/  VIADD R1, R1, 0xfffff0a0 ;  /* 0xfffff0a001017836 */ /* 0x001fe20000000000 */
[----:B------:R-:W0:Y:S01]  /*0050*/  LDCU.64 UR8, c[0x0][0x358] ;  /* 0x00006b00ff0877ac */ /* 0x000e220008000a00 */
[----:B------:R-:W4:Y:S01]  /*0060*/  LDCU UR7, c[0x0][0x3a0] ;  /* 0x00007400ff0777ac */ /* 0x000f220008000800 */
[----:B---3--:R-:W-:Y:S01]  /*0070*/  UIADD3 UR4, UPT, UPT, UR4, 0x3f, URZ ;  /* 0x0000003f04047890 */ /* 0x008fe2000fffe0ff */
[----:B-1----:R-:W-:-:S03]  /*0080*/  VIADD R0, R5, 0x1ff ;  /* 0x000001ff05007836 */ /* 0x002fc60000000000 */
[----:B------:R-:W-:Y:S02]  /*0090*/  UISETP.GT.AND UP0, UPT, UR4, 0x3f, UPT ;  /* 0x0000003f0400788c */ /* 0x000fe4000bf04270 */
[----:B------:R-:W-:-:S04]  /*00a0*/  SHF.R.S32.HI R3, RZ, 0x1f, R0 ;  /* 0x0000001fff037819 */ /* 0x000fc80000011400 */
[----:B------:R-:W-:-:S04]  /*00b0*/  LEA.HI R3, R3, R0, RZ, 0x9 ;  /* 0x0000000003037211 */ /* 0x000fc800078f48ff */
[----:B------:R-:W-:Y:S02]  /*00c0*/  SHF.R.S32.HI R0, RZ, 0x9, R3 ;  /* 0x00000009ff007819 */ /* 0x000fe40000011403 */
[----:B------:R-:W1:Y:S03]  /*00d0*/  S2R R3, SR_CTAID.X ;  /* 0x0000000000037919 */ /* 0x000e660000002500 */
[----:B------:R-:W-:-:S05]  /*00e0*/  IMAD.SHL.U32 R0, R0, 0x8, RZ ;  /* 0x0000000800007824 */ /* 0x000fca00078e00ff */
[-C--:B------:R-:W-:Y:S02]  /*00f0*/  IABS R9, R0.reuse ;  /* 0x0000000000097213 */ /* 0x080fe40000000000 */
[----:B------:R-:W-:Y:S02]  /*0100*/  IABS R12, R0 ;  /* 0x00000000000c7213 */ /* 0x000fe40000000000 */
[----:B------:R-:W3:Y:S08]  /*0110*/  I2F.RP R2, R9 ;  /* 0x0000000900027306 */ /* 0x000ef00000209400 */
[----:B---3--:R-:W3:Y:S01]  /*0120*/  MUFU.RCP R2, R2 ;  /* 0x0000000200027308 */ /* 0x008ee20000001000 */
[----:B-1----:R-:W-:Y:S01]  /*0130*/  IABS R10, R3 ;  /* 0x00000003000a7213 */ /* 0x002fe20000000000 */
[----:B---3--:R-:W-:-:S02]  /*0140*/  VIADD R6, R2, 0xffffffe ;  /* 0x0ffffffe02067836 */ /* 0x008fc40000000000 */
[----:B------:R-:W-:-:S04]  /*0150*/  IMAD.MOV R2, RZ, RZ, -R12 ;  /* 0x000000ffff027224 */ /* 0x000fc800078e0a0c */
[----:B------:R1:W3:Y:S02]  /*0160*/  F2I.FTZ.U32.TRUNC.NTZ R7, R6 ;  /* 0x0000000600077305 */ /* 0x0002e4000021f000 */
[----:B-1----:R-:W-:Y:S02]  /*0170*/  IMAD.MOV.U32 R6, RZ, RZ, RZ ;  /* 0x000000ffff067224 */ /* 0x002fe400078e00ff */
[----:B---3--:R-:W-:-:S04]  /*0180*/  IMAD.MOV R8, RZ, RZ, -R7 ;  /* 0x000000ffff087224 */ /* 0x008fc800078e0a07 */
[----:B------:R-:W-:Y:S02]  /*0190*/  IMAD R11, R8, R9, RZ ;  /* 0x00000009080b7224 */ /* 0x000fe400078e02ff */
[----:B------:R-:W-:Y:S02]  /*01a0*/  IMAD.MOV.U32 R8, RZ, RZ, R10 ;  /* 0x000000ffff087224 */ /* 0x000fe400078e000a */
[----:B------:R-:W-:-:S06]  /*01b0*/  IMAD.HI.U32 R7, R7, R11, R6 ;  /* 0x0000000b07077227 */ /* 0x000fcc00078e0006 */
[----:B------:R-:W-:-:S04]  /*01c0*/  IMAD.HI.U32 R7, R7, R8, RZ ;  /* 0x0000000807077227 */ /* 0x000fc800078e00ff */
[----:B------:R-:W-:-:S05]  /*01d0*/  IMAD R2, R7, R2, R8 ;  /* 0x0000000207027224 */ /* 0x000fca00078e0208 */
[----:B------:R-:W-:-:S13]  /*01e0*/  ISETP.GT.U32.AND P1, PT, R9, R2, PT ;  /* 0x000000020900720c */ /* 0x000fda0003f24070 */
[----:B------:R-:W-:Y:S02]  /*01f0*/  @!P1 IMAD.IADD R2, R2, 0x1, -R9 ;  /* 0x0000000102029824 */ /* 0x000fe400078e0a09 */
[----:B------:R-:W-:Y:S01]  /*0200*/  @!P1 VIADD R7, R7, 0x1 ;  /* 0x0000000107079836 */ /* 0x000fe20000000000 */
[----:B------:R-:W-:Y:S02]  /*0210*/  ISETP.NE.AND P1, PT, R0, RZ, PT ;  /* 0x000000ff0000720c */ /* 0x000fe40003f25270 */
[----:B------:R-:W-:Y:S02]  /*0220*/  ISETP.GE.U32.AND P0, PT, R2, R9, PT ;  /* 0x000000090200720c */ /* 0x000fe40003f06070 */
[----:B------:R-:W-:-:S04]  /*0230*/  LOP3.LUT R2, R3, R0, RZ, 0x3c, !PT ;  /* 0x0000000003027212 */ /* 0x000fc800078e3cff */
[----:B------:R-:W-:Y:S01]  /*0240*/  ISETP.GE.AND P2, PT, R2, RZ, PT ;  /* 0x000000ff0200720c */ /* 0x000fe20003f46270 */
[----:B------:R-:W-:-:S06]  /*0250*/  VIADD R2, R4, 0x7f ;  /* 0x0000007f04027836 */ /* 0x000fcc0000000000 */
[----:B------:R-:W-:-:S04]  /*0260*/  @P0 VIADD R7, R7, 0x1 ;  /* 0x0000000107070836 */ /* 0x000fc80000000000 */
[----:B------:R-:W-:Y:S01]  /*0270*/  IMAD.MOV.U32 R6, RZ, RZ, R7 ;  /* 0x000000ffff067224 */ /* 0x000fe200078e0007 */
[----:B------:R-:W-:-:S03]  /*0280*/  SHF.R.S32.HI R7, RZ, 0x1f, R2 ;  /* 0x0000001fff077819 */ /* 0x000fc60000011402 */
[----:B------:R-:W-:Y:S01]  /*0290*/  @!P2 IMAD.MOV R6, RZ, RZ, -R6 ;  /* 0x000000ffff06a224 */ /* 0x000fe200078e0a06 */
[----:B------:R-:W-:Y:S02]  /*02a0*/  @!P1 LOP3.LUT R6, RZ, R0, RZ, 0x33, !PT ;  /* 0x00000000ff069212 */ /* 0x000fe400078e33ff */
[----:B------:R-:W-:-:S03]  /*02b0*/  LEA.HI R7, R7, R2, RZ, 0x7 ;  /* 0x0000000207077211 */ /* 0x000fc600078f38ff */
[----:B------:R-:W-:Y:S02]  /*02c0*/  IMAD.SHL.U32 R2, R6, 0x8, RZ ;  /* 0x0000000806027824 */ /* 0x000fe400078e00ff */
[----:B------:R-:W-:-:S03]  /*02d0*/  IMAD.MOV R6, RZ, RZ, -R6 ;  /* 0x000000ffff067224 */ /* 0x000fc600078e0a06 */
[----:B------:R-:W-:Y:S01]  /*02e0*/  LEA.HI.SX32 R7, R7, -R2, 0x19 ;  /* 0x8000000207077211 */ /* 0x000fe200078fcaff */
[----:B------:R-:W-:Y:S02]  /*02f0*/  IMAD R15, R0, R6, R3 ;  /* 0x00000006000f7224 */ /* 0x000fe400078e0203 */
[----:B------:R-:W-:Y:S01]  /*0300*/  IMAD.MOV.U32 R6, RZ, RZ, RZ ;  /* 0x000000ffff067224 */ /* 0x000fe200078e00ff */
[----:B------:R-:W-:Y:S02]  /*0310*/  VIMNMX R8, PT, PT, R7, 0x8, PT ;  /* 0x0000000807087848 */ /* 0x000fe40003fe0100 */
[----:B------:R-:W-:Y:S02]  /*0320*/  IABS R13, R15 ;  /* 0x0000000f000d7213 */ /* 0x000fe40000000000 */
[----:B------:R-:W-:-:S04]  /*0330*/  IABS R11, R8 ;  /* 0x00000008000b7213 */ /* 0x000fc80000000000 */
[----:B------:R-:W1:Y:S08]  /*0340*/  I2F.RP R9, R11 ;  /* 0x0000000b00097306 */ /* 0x000e700000209400 */
[----:B-1----:R-:W1:Y:S02]  /*0350*/  MUFU.RCP R9, R9 ;  /* 0x0000000900097308 */ /* 0x002e640000001000 */
[----:B-1----:R-:W-:-:S06]  /*0360*/  VIADD R7, R9, 0xffffffe ;  /* 0x0ffffffe09077836 */ /* 0x002fcc0000000000 */
[----:B------:R-:W1:Y:S02]  /*0370*/  F2I.FTZ.U32.TRUNC.NTZ R7, R7 ;  /* 0x0000000700077305 */ /* 0x000e64000021f000 */
[----:B-1----:R-:W-:-:S04]  /*0380*/  IMAD.MOV R10, RZ, RZ, -R7 ;  /* 0x000000ffff0a7224 */ /* 0x002fc800078e0a07 */
[----:B------:R-:W-:-:S04]  /*0390*/  IMAD.MOV.U32 R0, RZ, RZ, R10 ;  /* 0x000000ffff007224 */ /* 0x000fc800078e000a */
[----:B------:R-:W-:Y:S01]  /*03a0*/  IMAD R3, R0, R11, RZ ;  /* 0x0000000b00037224 */ /* 0x000fe200078e02ff */
[----:B------:R-:W-:-:S03]  /*03b0*/  IABS R0, R8 ;  /* 0x0000000800007213 */ /* 0x000fc60000000000 */
[----:B------:R-:W-:-:S04]  /*03c0*/  IMAD.HI.U32 R6, R7, R3, R6 ;  /* 0x0000000307067227 */ /* 0x000fc800078e0006 */
[----:B------:R-:W-:Y:S02]  /*03d0*/  IMAD.MOV R0, RZ, RZ, -R0 ;  /* 0x000000ffff007224 */ /* 0x000fe400078e0a00 */
        /* <DEDUP_REMOVED lines=8> */
[----:B------:R-:W-:Y:S02]  /*0460*/  ISETP.GE.AND P2, PT, R0, RZ, PT ;  /* 0x000000ff0000720c */ /* 0x000fe40003f46270 */
[----:B--2---:R-:W-:-:S05]  /*0470*/  LOP3.LUT R0, R14, 0x7f, RZ, 0xc0, !PT ;  /* 0x0000007f0e007812 */ /* 0x004fca00078ec0ff */
[----:B------:R-:W-:-:S06]  /*0480*/  @P0 VIADD R6, R6, 0x1 ;  /* 0x0000000106060836 */ /* 0x000fcc0000000000 */
[----:B------:R-:W-:Y:S01]  /*0490*/  @!P2 IMAD.MOV R6, RZ, RZ, -R6 ;  /* 0x000000ffff06a224 */ /* 0x000fe200078e0a06 */
[----:B------:R-:W-:-:S05]  /*04a0*/  @!P1 LOP3.LUT R6, RZ, R8, RZ, 0x33, !PT ;  /* 0x00000008ff069212 */ /* 0x000fca00078e33ff */
[----:B------:R-:W-:Y:S02]  /*04b0*/  IMAD.MOV R3, RZ, RZ, -R6 ;  /* 0x000000ffff037224 */ /* 0x000fe400078e0a06 */
[----:B------:R-:W-:Y:S02]  /*04c0*/  IMAD.SHL.U32 R13, R6, 0x200, RZ ;  /* 0x00000200060d7824 */ /* 0x000fe400078e00ff */
[----:B------:R-:W-:-:S04]  /*04d0*/  IMAD R3, R8, R3, R15 ;  /* 0x0000000308037224 */ /* 0x000fc800078e020f */
[----:B------:R-:W-:Y:S01]  /*04e0*/  IMAD.IADD R3, R2, 0x1, R3 ;  /* 0x0000000102037824 */ /* 0x000fe200078e0203 */
[----:B------:R-:W-:-:S03]  /*04f0*/  SHF.R.U32.HI R2, RZ, 0x7, R14 ;  /* 0x00000007ff027819 */ /* 0x000fc6000001160e */
[----:B------:R-:W-:Y:S01]  /*0500*/  IMAD R20, R3, 0x80, R0 ;  /* 0x0000008003147824 */ /* 0x000fe200078e0200 */
[----:B------:R-:W-:-:S04]  /*0510*/  SGXT.U32 R16, R2, 0x2 ;  /* 0x000000020210781a */ /* 0x000fc80000000000 */
[----:B------:R1:W-:Y:S01]  /*0520*/  STL [R1+0x758], R20 ;  /* 0x0007581401007387 */ /* 0x0003e20000100800 */
[C---:B------:R-:W-:Y:S02]  /*0530*/  LOP3.LUT R0, R16.reuse, 0x4, RZ, 0xfc, !PT ;  /* 0x0000000410007812 */ /* 0x040fe400078efcff */
[C---:B------:R-:W-:Y:S01]  /*0540*/  LOP3.LUT R2, R16.reuse, 0x8, RZ, 0xfc, !PT ;  /* 0x0000000810027812 */ /* 0x040fe200078efcff */
[----:B------:R1:W-:Y:S01]  /*0550*/  STL [R1+0x394], R13 ;  /* 0x0003940d01007387 */ /* 0x0003e20000100800 */
[C---:B------:R-:W-:Y:S02]  /*0560*/  LOP3.LUT R0, R16.reuse, 0xc, RZ, 0xfc, !PT ;  /* 0x0000000c10007812 */ /* 0x040fe400078efcff */
[C---:B------:R-:W-:Y:S02]  /*0570*/  LOP3.LUT R3, R16.reuse, 0x10, RZ, 0xfc, !PT ;  /* 0x0000001010037812 */ /* 0x040fe400078efcff */
[C---:B------:R-:W-:Y:S02]  /*0580*/  LOP3.LUT R2, R16.reuse, 0x14, RZ, 0xfc, !PT ;  /* 0x0000001410027812 */ /* 0x040fe400078efcff */
[----:B------:R-:W-:-:S02]  /*0590*/  LOP3.LUT R0, R16, 0x18, RZ, 0xfc, !PT ;  /* 0x0000001810007812 */ /* 0x000fc400078efcff */
[C---:B------:R-:W-:Y:S02]  /*05a0*/  LOP3.LUT R3, R16.reuse, 0x1c, RZ, 0xfc, !PT ;  /* 0x0000001c10037812 */ /* 0x040fe400078efcff */
[C---:B------:R-:W-:Y:S02]  /*05b0*/  LOP3.LUT R2, R16.reuse, 0x20, RZ, 0xfc, !PT ;  /* 0x0000002010027812 */ /* 0x040fe400078efcff */
[C---:B------:R-:W-:Y:S02]  /*05c0*/  LOP3.LUT R0, R16.reuse, 0x24, RZ, 0xfc, !PT ;  /* 0x0000002410007812 */ /* 0x040fe400078efcff */
[C---:B------:R-:W-:Y:S02]  /*05d0*/  LOP3.LUT R3, R16.reuse, 0x28, RZ, 0xfc, !PT ;  /* 0x0000002810037812 */ /* 0x040fe400078efcff */
[C---:B------:R-:W-:Y:S02]  /*05e0*/  LOP3.LUT R2, R16.reuse, 0x2c, RZ, 0xfc, !PT ;  /* 0x0000002c10027812 */ /* 0x040fe400078efcff */
[----:B------:R-:W-:-:S02]  /*05f0*/  LOP3.LUT R0, R16, 0x30, RZ, 0xfc, !PT ;  /* 0x0000003010007812 */ /* 0x000fc400078efcff */
[C---:B------:R-:W-:Y:S02]  /*0600*/  LOP3.LUT R3, R16.reuse, 0x34, RZ, 0xfc, !PT ;  /* 0x0000003410037812 */ /* 0x040fe400078efcff */
[C---:B------:R-:W-:Y:S02]  /*0610*/  LOP3.LUT R2, R16.reuse, 0x38, RZ, 0xfc, !PT ;  /* 0x0000003810027812 */ /* 0x040fe400078efcff */
[----:B------:R-:W-:Y:S01]  /*0620*/  LOP3.LUT R0, R16, 0x3c, RZ, 0xfc, !PT ;  /* 0x0000003c10007812 */ /* 0x000fe200078efcff */
[----:B01--4-:R-:W-:Y:S06]  /*0630*/  BRA.U UP0, `(.L_x_0) ;  /* 0x00000009000c7547 */ /* 0x013fec000b800000 */
[C---:B------:R-:W-:Y:S01]  /*0640*/  IMAD.SHL.U32 R3, R14.reuse, 0x40, RZ ;  /* 0x000000400e037824 */ /* 0x040fe200078e00ff */
[----:B------:R-:W-:Y:S01]  /*0650*/  CS2R R24, SRZ ;  /* 0x0000000000187805 */ /* 0x000fe2000001ff00 */
[C---:B------:R-:W-:Y:S01]  /*0660*/  IMAD.SHL.U32 R2, R14.reuse, 0x10, RZ ;  /* 0x000000100e027824 */ /* 0x040fe200078e00ff */
[----:B------:R-:W-:Y:S01]  /*0670*/  CS2R R26, SRZ ;  /* 0x00000000001a7805 */ /* 0x000fe2000001ff00 */
[----:B------:R-:W-:Y:S01]  /*0680*/  IMAD.SHL.U32 R0, R14, 0x8, RZ ;  /* 0x000000080e007824 */ /* 0x000fe200078e00ff */
[----:B------:R0:W-:Y:S01]  /*0690*/  STL [R1+0x75c], R3 ;  /* 0x00075c0301007387 */ /* 0x0001e20000100800 */
[----:B------:R-:W-:Y:S02]  /*06a0*/  CS2R R16, SRZ ;  /* 0x0000000000107805 */ /* 0x000fe4000001ff00 */
[----:B------:R-:W-:Y:S01]  /*06b0*/  CS2R R18, SRZ ;  /* 0x0000000000127805 */ /* 0x000fe2000001ff00 */
[----:B------:R0:W-:Y:S04]  /*06c0*/  STL [R1+0x760], R2 ;  /* 0x0007600201007387 */ /* 0x0001e80000100800 */
[----:B------:R0:W-:Y:S04]  /*06d0*/  STL [R1+0x220], RZ ;  /* 0x000220ff01007387 */ /* 0x0001e80000100800 */
[----:B------:R0:W-:Y:S04]  /*06e0*/  STL [R1+0x764], R0 ;  /* 0x0007640001007387 */ /* 0x0001e80000100800 */
[----:B------:R0:W-:Y:S04]  /*06f0*/  STL [R1+0x224], RZ ;  /* 0x000224ff01007387 */ /* 0x0001e80000100800 */
        /* <DEDUP_REMOVED lines=98> */
[----:B------:R0:W-:Y:S04]  /*0d20*/  STL [R1], RZ ;  /* 0x000000ff01007387 */ /* 0x0001e80000100800 */
        /* <DEDUP_REMOVED lines=18> */
[----:B------:R0:W-:Y:S01]  /*0e50*/  STL [R1+0x13c], RZ ;  /* 0x00013cff01007387 */ /* 0x0001e20000100800 */
[----:B------:R-:W-:Y:S05]  /*0e60*/  BRA `(.L_x_1) ;  /* 0x0000013c00cc7947 */ /* 0x000fea0003800000 */
.L_x_0:
[----:B------:R-:W-:Y:S01]  /*0e70*/  IABS R0, R4 ;  /* 0x0000000400007213 */ /* 0x000fe20000000000 */
[----:B------:R0:W-:Y:S01]  /*0e80*/  STL [R1+0x864], R5 ;  /* 0x0008640501007387 */ /* 0x0001e20000100800 */
[----:B------:R-:W-:Y:S01]  /*0e90*/  IABS R2, R5 ;  /* 0x0000000500027213 */ /* 0x000fe20000000000 */
[----:B------:R-:W1:Y:S01]  /*0ea0*/  LDCU UR5, c[0x0][0x3b0] ;  /* 0x00007600ff0577ac */ /* 0x000e620008000800 */
[----:B------:R-:W2:Y:S01]  /*0eb0*/  I2F.RP R3, R0 ;  /* 0x0000000000037306 */ /* 0x000ea20000209400 */
[----:B------:R-:W-:Y:S01]  /*0ec0*/  ISETP.GE.AND P4, PT, R20, RZ, PT ;  /* 0x000000ff1400720c */ /* 0x000fe20003f86270 */
[----:B------:R-:W3:Y:S01]  /*0ed0*/  LDCU UR10, c[0x0][0x3a4] ;  /* 0x00007480ff0a77ac */ /* 0x000ee20008000800 */
[----:B------:R-:W4:Y:S05]  /*0ee0*/  LDCU.128 UR12, c[0x0][0x380] ;  /* 0x00007000ff0c77ac */ /* 0x000f2a0008000c00 */
[----:B------:R-:W5:Y:S01]  /*0ef0*/  I2F.RP R8, R2 ;  /* 0x0000000200087306 */ /* 0x000f620000209400 */
[----:B------:R-:W0:Y:S07]  /*0f00*/  LDCU UR6, c[0x0][0x3ac] ;  /* 0x00007580ff0677ac */ /* 0x000e2e0008000800 */
[----:B--2---:R-:W2:Y:S08]  /*0f10*/  MUFU.RCP R3, R3 ;  /* 0x0000000300037308 */ /* 0x004eb00000001000 */
[----:B-----5:R-:W5:Y:S01]  /*0f20*/  MUFU.RCP R8, R8 ;  /* 0x0000000800087308 */ /* 0x020f620000001000 */
[----:B--2---:R-:W-:Y:S01]  /*0f30*/  VIADD R6, R3, 0xffffffe ;  /* 0x0ffffffe03067836 */ /* 0x004fe20000000000 */
[----:B------:R-:W-:-:S06]  /*0f40*/  IABS R3, R20 ;  /* 0x0000001400037213 */ /* 0x000fcc0000000000 */
[----:B------:R2:W0:Y:S01]  /*0f50*/  F2I.FTZ.U32.TRUNC.NTZ R7, R6 ;  /* 0x0000000600077305 */ /* 0x000422000021f000 */
[----:B-----5:R-:W-:-:S07]  /*0f60*/  VIADD R10, R8, 0xffffffe ;  /* 0x0ffffffe080a7836 */ /* 0x020fce0000000000 */
[----:B------:R5:W1:Y:S01]  /*0f70*/  F2I.FTZ.U32.TRUNC.NTZ R11, R10 ;  /* 0x0000000a000b7305 */ /* 0x000a62000021f000 */
[----:B--2---:R-:W-:Y:S02]  /*0f80*/  IMAD.MOV.U32 R6, RZ, RZ, RZ ;  /* 0x000000ffff067224 */ /* 0x004fe400078e00ff */
[----:B0-----:R-:W-:Y:S02]  /*0f90*/  IMAD.MOV R9, RZ, RZ, -R7 ;  /* 0x000000ffff097224 */ /* 0x001fe400078e0a07 */
[----:B-----5:R-:W-:Y:S02]  /*0fa0*/  IMAD.MOV.U32 R10, RZ, RZ, RZ ;  /* 0x000000ffff0a7224 */ /* 0x020fe400078e00ff */
[----:B------:R-:W-:-:S04]  /*0fb0*/  IMAD R9, R9, R0, RZ ;  /* 0x0000000009097224 */ /* 0x000fc800078e02ff */
[----:B------:R-:W-:Y:S01]  /*0fc0*/  IMAD.HI.U32 R12, R7, R9, R6 ;  /* 0x00000009070c7227 */ /* 0x000fe200078e0006 */
[----:B------:R-:W-:-:S03]  /*0fd0*/  LEA.HI R9, R14, R13, RZ, 0x1a ;  /* 0x0000000d0e097211 */ /* 0x000fc600078fd0ff */
[----:B------:R-:W-:Y:S01]  /*0fe0*/  IMAD.MOV.U32 R7, RZ, RZ, R3 ;  /* 0x000000ffff077224 */ /* 0x000fe200078e0003 */
[----:B------:R-:W-:Y:S01]  /*0ff0*/  SHF.R.U32.HI R3, RZ, 0x6, R14 ;  /* 0x00000006ff037819 */ /* 0x000fe2000001160e */
[----:B-1----:R-:W-:Y:S02]  /*1000*/  IMAD.MOV R8, RZ, RZ, -R11 ;  /* 0x000000ffff087224 */ /* 0x002fe400078e0a0b */
[----:B------:R-:W-:Y:S01]  /*1010*/  IMAD.HI.U32 R6, R12, R7, RZ ;  /* 0x000000070c067227 */ /* 0x000fe200078e00ff */
[----:B------:R-:W-:-:S03]  /*1020*/  SGXT.U32 R3, R3, 0x3 ;  /* 0x000000030303781a */ /* 0x000fc60000000000 */
[----:B------:R-:W-:Y:S01]  /*1030*/  IMAD.MOV R6, RZ, RZ, -R6 ;  /* 0x000000ffff067224 */ /* 0x000fe200078e0a06 */
[----:B------:R-:W-:Y:S01]  /*1040*/  LOP3.LUT R3, R13, R3, RZ, 0xfc, !PT ;  /* 0x000000030d037212 */ /* 0x000fe200078efcff */
[----:B------:R-:W-:Y:S02]  /*1050*/  VIADD R12, R9, 0x1f8 ;  /* 0x000001f8090c7836 */ /* 0x000fe40000000000 */
[----:B------:R-:W-:Y:S01]  /*1060*/  IMAD R7, R0, R6, R7 ;  /* 0x0000000600077224 */ /* 0x000fe200078e0207 */
[----:B------:R-:W-:Y:S01]  /*1070*/  LOP3.LUT R6, R3, 0x1f0, RZ, 0xfc, !PT ;  /* 0x000001f003067812 */ /* 0x000fe200078efcff */
[----:B------:R-:W-:Y:S01]  /*1080*/  IMAD R8, R8, R2, RZ ;  /* 0x0000000208087224 */ /* 0x000fe200078e02ff */
[----:B------:R-:W-:Y:S01]  /*1090*/  IABS R16, R12 ;  /* 0x0000000c00107213 */ /* 0x000fe20000000000 */
[----:B------:R-:W-:Y:S01]  /*10a0*/  VIADD R20, R9, 0x1a8 ;  /* 0x000001a809147836 */ /* 0x000fe20000000000 */
[----:B------:R-:W-:Y:S01]  /*10b0*/  ISETP.GT.U32.AND P0, PT, R0, R7, PT ;  /* 0x000000070000720c */ /* 0x000fe20003f04070 */
[----:B------:R-:W-:Y:S01]  /*10c0*/  IMAD.HI.U32 R10, R11, R8, R10 ;  /* 0x000000080b0a7227 */ /* 0x000fe200078e000a */
[----:B------:R-:W-:-:S02]  /*10d0*/  IABS R13, R6 ;  /* 0x00000006000d7213 */ /* 0x000fc40000000000 */
[----:B------:R-:W-:Y:S01]  /*10e0*/  ISETP.GE.AND P1, PT, R12, RZ, PT ;  /* 0x000000ff0c00720c */ /* 0x000fe20003f26270 */
[----:B------:R-:W-:Y:S02]  /*10f0*/  VIADD R8, R9, 0x1e8 ;  /* 0x000001e809087836 */ /* 0x000fe40000000000 */
[----:B------:R-:W-:-:S03]  /*1100*/  IMAD.HI.U32 R11, R10, R16, RZ ;  /* 0x000000100a0b7227 */ /* 0x000fc600078e00ff */
[----:B------:R-:W-:Y:S01]  /*1110*/  IABS R15, R8 ;  /* 0x00000008000f7213 */ /* 0x000fe20000000000 */
[----:B------:R-:W-:Y:S01]  /*1120*/  IMAD.HI.U32 R17, R10, R13, RZ ;  /* 0x0000000d0a117227 */ /* 0x000fe200078e00ff */
[----:B------:R-:W-:-:S03]  /*1130*/  ISETP.GE.AND P6, PT, R8, RZ, PT ;  /* 0x000000ff0800720c */ /* 0x000fc60003fc6270 */
[----:B------:R-:W-:Y:S02]  /*1140*/  @!P0 IMAD.IADD R7, R7, 0x1, -R0 ;  /* 0x0000000107078824 */ /* 0x000fe400078e0a00 */
[----:B------:R-:W-:Y:S02]  /*1150*/  IMAD.MOV R11, RZ, RZ, -R11 ;  /* 0x000000ffff0b7224 */ /* 0x000fe400078e0a0b */
[----:B------:R-:W-:Y:S01]  /*1160*/  IMAD.MOV R17, RZ, RZ, -R17 ;  /* 0x000000ffff117224 */ /* 0x000fe200078e0a11 */
[----:B------:R-:W-:Y:S01]  /*1170*/  ISETP.GT.U32.AND P3, PT, R0, R7, PT ;  /* 0x000000070000720c */ /* 0x000fe20003f64070 */
[C---:B------:R-:W-:Y:S01]  /*1180*/  IMAD R16, R2.reuse, R11, R16 ;  /* 0x0000000b02107224 */ /* 0x040fe200078e0210 */
[----:B------:R-:W-:Y:S01]  /*1190*/  LOP3.LUT R11, R3, 0x1e0, RZ, 0xfc, !PT ;  /* 0x000001e0030b7812 */ /* 0x000fe200078efcff */
[----:B------:R-:W-:Y:S02]  /*11a0*/  IMAD R13, R2, R17, R13 ;  /* 0x00000011020d7224 */ /* 0x000fe400078e020d */
[----:B------:R-:W-:Y:S01]  /*11b0*/  IMAD.HI.U32 R14, R10, R15, RZ ;  /* 0x0000000f0a0e7227 */ /* 0x000fe200078e00ff */
[----:B------:R-:W-:-:S02]  /*11c0*/  ISETP.GT.U32.AND P0, PT, R2, R16, PT ;  /* 0x000000100200720c */ /* 0x000fc40003f04070 */
[----:B------:R-:W-:Y:S01]  /*11d0*/  ISETP.GT.U32.AND P2, PT, R2, R13, PT ;  /* 0x0000000d0200720c */ /* 0x000fe20003f44070 */
[----:B------:R-:W-:Y:S01]  /*11e0*/  IMAD.MOV R14, RZ, RZ, -R14 ;  /* 0x000000ffff0e7224 */ /* 0x000fe200078e0a0e */
[----:B------:R-:W-:Y:S01]  /*11f0*/  IABS R12, R11 ;  /* 0x0000000b000c7213 */ /* 0x000fe20000000000 */
[----:B------:R-:W-:Y:S02]  /*1200*/  VIADD R8, R9, 0x1d8 ;  /* 0x000001d809087836 */ /* 0x000fe40000000000 */
[----:B------:R-:W-:Y:S01]  /*1210*/  @!P3 IMAD.IADD R7, R7, 0x1, -R0 ;  /* 0x000000010707b824 */ /* 0x000fe200078e0a00 */
[----:B------:R-:W-:Y:S01]  /*1220*/  ISETP.NE.AND P3, PT, R4, RZ, PT ;  /* 0x000000ff0400720c */ /* 0x000fe20003f65270 */
[----:B------:R-:W-:Y:S02]  /*1230*/  IMAD R15, R2, R14, R15 ;  /* 0x0000000e020f7224 */ /* 0x000fe400078e020f */
[----:B------:R-:W-:Y:S02]  /*1240*/  IMAD.MOV.U32 R0, RZ, RZ, R7 ;  /* 0x000000ffff007224 */ /* 0x000fe400078e0007 */
[--C-:B------:R-:W-:Y:S01]  /*1250*/  @!P0 IMAD.IADD R16, R16, 0x1, -R2.reuse ;  /* 0x0000000110108824 */ /* 0x100fe200078e0a02 */
[----:B------:R-:W-:Y:S01]  /*1260*/  ISETP.GT.U32.AND P5, PT, R2, R15, PT ;  /* 0x0000000f0200720c */ /* 0x000fe20003fa4070 */
[----:B------:R-:W-:Y:S01]  /*1270*/  @!P2 IMAD.IADD R13, R13, 0x1, -R2 ;  /* 0x000000010d0da824 */ /* 0x000fe200078e0a02 */
[----:B------:R-:W-:Y:S01]  /*1280*/  ISETP.GE.AND P0, PT, R8, RZ, PT ;  /* 0x000000ff0800720c */ /* 0x000fe20003f06270 */
[----:B------:R-:W-:Y:S01]  /*1290*/  IMAD.HI.U32 R7, R10, R12, RZ ;  /* 0x0000000c0a077227 */ /* 0x000fe200078e00ff */
[----:B------:R-:W-:-:S02]  /*12a0*/  ISETP.GT.U32.AND P2, PT, R2, R16, PT ;  /* 0x000000100200720c */ /* 0x000fc40003f44070 */
[----:B------:R-:W-:Y:S01]  /*12b0*/  IABS R8, R8 ;  /* 0x0000000800087213 */ /* 0x000fe20000000000 */
[----:B------:R-:W-:Y:S01]  /*12c0*/  @!P4 IMAD.MOV R0, RZ, RZ, -R0 ;  /* 0x000000ffff00c224 */ /* 0x000fe200078e0a00 */
[----:B------:R-:W-:Y:S01]  /*12d0*/  @!P3 LOP3.LUT R0, RZ, R4, RZ, 0x33, !PT ;  /* 0x00000004ff00b212 */ /* 0x000fe200078e33ff */
[----:B------:R-:W-:Y:S01]  /*12e0*/  IMAD.MOV R14, RZ, RZ, -R7 ;  /* 0x000000ffff0e7224 */ /* 0x000fe200078e0a07 */
[----:B------:R-:W-:Y:S01]  /*12f0*/  ISETP.GT.U32.AND P3, PT, R2, R13, PT ;  /* 0x0000000d0200720c */ /* 0x000fe20003f64070 */
[----:B------:R-:W-:Y:S01]  /*1300*/  IMAD.MOV.U32 R7, RZ, RZ, R8 ;  /* 0x000000ffff077224 */ /* 0x000fe200078e0008 */
[----:B------:R-:W-:Y:S01]  /*1310*/  ISETP.GE.AND P4, PT, R6, RZ, PT ;  /* 0x000000ff0600720c */ /* 0x000fe20003f86270 */
[----:B------:R-:W-:Y:S01]  /*1320*/  IMAD R4, R2, R14, R12 ;  /* 0x0000000e02047224 */ /* 0x000fe200078e020c */
[----:B------:R-:W-:Y:S01]  /*1330*/  LOP3.LUT R12, R3, 0x1d0, RZ, 0xfc, !PT ;  /* 0x000001d0030c7812 */ /* 0x000fe200078efcff */
[--C-:B------:R-:W-:Y:S01]  /*1340*/  @!P5 IMAD.IADD R15, R15, 0x1, -R2.reuse ;  /* 0x000000010f0fd824 */ /* 0x100fe200078e0a02 */
[----:B------:R-:W-:Y:S01]  /*1350*/  STL [R1+0x7ec], R0 ;  /* 0x0007ec0001007387 */ /* 0x000fe20000100800 */
[----:B------:R-:W-:Y:S01]  /*1360*/  VIADD R14, R9, 0x1c8 ;  /* 0x000001c8090e7836 */ /* 0x000fe20000000000 */
[----:B------:R-:W-:Y:S01]  /*1370*/  IABS R29, R12 ;  /* 0x0000000c001d7213 */ /* 0x000fe20000000000 */
[----:B------:R-:W-:Y:S01]  /*1380*/  @!P2 IMAD.IADD R16, R16, 0x1, -R2 ;  /* 0x000000011010a824 */ /* 0x000fe200078e0a02 */
[----:B------:R-:W-:Y:S01]  /*1390*/  ISETP.GT.U32.AND P5, PT, R2, R15, PT ;  /* 0x0000000f0200720c */ /* 0x000fe20003fa4070 */
[----:B------:R-:W-:Y:S01]  /*13a0*/  IMAD.HI.U32 R6, R10, R7, RZ ;  /* 0x000000070a067227 */ /* 0x000fe200078e00ff */
[----:B------:R-:W-:-:S03]  /*13b0*/  ISETP.GT.U32.AND P2, PT, R2, R4, PT ;  /* 0x000000040200720c */ /* 0x000fc60003f44070 */
[----:B------:R-:W-:Y:S01]  /*13c0*/  @!P3 IMAD.IADD R13, R13, 0x1, -R2 ;  /* 0x000000010d0db824 */ /* 0x000fe200078e0a02 */
[----:B------:R-:W-:Y:S01]  /*13d0*/  ISETP.GE.AND P3, PT, R14, RZ, PT ;  /* 0x000000ff0e00720c */ /* 0x000fe20003f66270 */
[----:B------:R-:W-:Y:S01]  /*13e0*/  IMAD.MOV.U32 R5, RZ, RZ, R16 ;  /* 0x000000ffff057224 */ /* 0x000fe200078e0010 */
[----:B------:R-:W-:Y:S01]  /*13f0*/  IABS R14, R14 ;  /* 0x0000000e000e7213 */ /* 0x000fe20000000000 */
[----:B------:R-:W-:-:S04]  /*1400*/  IMAD.HI.U32 R8, R10, R29, RZ ;  /* 0x0000001d0a087227 */ /* 0x000fc800078e00ff */
[----:B------:R-:W-:Y:S02]  /*1410*/  @!P1 IMAD.MOV R5, RZ, RZ, -R5 ;  /* 0x000000ffff059224 */ /* 0x000fe400078e0a05 */
[----:B------:R-:W-:Y:S02]  /*1420*/  IMAD.MOV R8, RZ, RZ, -R8 ;  /* 0x000000ffff087224 */ /* 0x000fe400078e0a08 */
[----:B------:R-:W-:Y:S01]  /*1430*/  IMAD.HI.U32 R18, R10, R14, RZ ;  /* 0x0000000e0a127227 */ /* 0x000fe200078e00ff */
[----:B------:R0:W-:Y:S03]  /*1440*/  STL [R1+0x10], R5 ;  /* 0x0000100501007387 */ /* 0x0001e60000100800 */
[----:B------:R-:W-:Y:S02]  /*1450*/  IMAD.MOV R6, RZ, RZ, -R6 ;  /* 0x000000ffff067224 */ /* 0x000fe400078e0a06 */
[----:B------:R-:W-:-:S02]  /*1460*/  @!P5 IMAD.IADD R15, R15, 0x1, -R2 ;  /* 0x000000010f0fd824 */ /* 0x000fc400078e0a02 */
[C---:B------:R-:W-:Y:S02]  /*1470*/  IMAD R29, R2.reuse, R8, R29 ;  /* 0x00000008021d7224 */ /* 0x040fe400078e021d */
[----:B------:R-:W-:Y:S02]  /*1480*/  IMAD.MOV R18, RZ, RZ, -R18 ;  /* 0x000000ffff127224 */ /* 0x000fe400078e0a12 */
[----:B0-----:R-:W-:Y:S02]  /*1490*/  IMAD.MOV.U32 R5, RZ, RZ, R13 ;  /* 0x000000ffff057224 */ /* 0x001fe400078e000d */
[C---:B------:R-:W-:Y:S02]  /*14a0*/  IMAD R7, R2.reuse, R6, R7 ;  /* 0x0000000602077224 */ /* 0x040fe400078e0207 */
[C---:B------:R-:W-:Y:S02]  /*14b0*/  IMAD R14, R2.reuse, R18, R14 ;  /* 0x00000012020e7224 */ /* 0x040fe400078e020e */
[----:B------:R-:W-:Y:S01]  /*14c0*/  IMAD.MOV.U32 R0, RZ, RZ, R15 ;  /* 0x000000ffff007224 */ /* 0x000fe200078e000f */
[C---:B------:R-:W-:Y:S01]  /*14d0*/  ISETP.GT.U32.AND P5, PT, R2.reuse, R7, PT ;  /* 0x000000070200720c */ /* 0x040fe20003fa4070 */
[----:B------:R-:W-:Y:S01]  /*14e0*/  @!P4 IMAD.MOV R5, RZ, RZ, -R5 ;  /* 0x000000ffff05c224 */ /* 0x000fe200078e0a05 */
[C---:B------:R-:W-:Y:S01]  /*14f0*/  ISETP.GT.U32.AND P4, PT, R2.reuse, R29, PT ;  /* 0x0000001d0200720c */ /* 0x040fe20003f84070 */
[----:B------:R-:W-:Y:S01]  /*1500*/  @!P6 IMAD.MOV R0, RZ, RZ, -R0 ;  /* 0x000000ffff00e224 */ /* 0x000fe200078e0a00 */
[----:B------:R-:W-:Y:S01]  /*1510*/  ISETP.GT.U32.AND P6, PT, R2, R14, PT ;  /* 0x0000000e0200720c */ /* 0x000fe20003fc4070 */
[--C-:B------:R-:W-:Y:S01]  /*1520*/  @!P2 IMAD.IADD R4, R4, 0x1, -R2.reuse ;  /* 0x000000010404a824 */ /* 0x100fe200078e0a02 */
[----:B------:R-:W-:Y:S01]  /*1530*/  ISETP.GE.AND P2, PT, R11, RZ, PT ;  /* 0x000000ff0b00720c */ /* 0x000fe20003f46270 */
[----:B------:R-:W-:Y:S01]  /*1540*/  VIADD R6, R9, 0x1b8 ;  /* 0x000001b809067836 */ /* 0x000fe20000000000 */
[----:B------:R-:W-:Y:S01]  /*1550*/  LOP3.LUT R11, R3, 0x1c0, RZ, 0xfc, !PT ;  /* 0x000001c0030b7812 */ /* 0x000fe200078efcff */
[----:B------:R-:W-:Y:S01]  /*1560*/  STL [R1+0xc], R5 ;  /* 0x00000c0501007387 */ /* 0x000fe20000100800 */
[----:B------:R-:W-:Y:S01]  /*1570*/  ISETP.GT.U32.AND P1, PT, R2, R4, PT ;  /* 0x000000040200720c */ /* 0x000fe20003f24070 */
[----:B------:R-:W-:Y:S01]  /*1580*/  VIADD R19, R9, 0x178 ;  /* 0x0000017809137836 */ /* 0x000fe20000000000 */
[----:B------:R-:W-:Y:S01]  /*1590*/  IABS R17, R6 ;  /* 0x0000000600117213 */ /* 0x000fe20000000000 */
[--C-:B------:R-:W-:Y:S01]  /*15a0*/  @!P5 IMAD.IADD R7, R7, 0x1, -R2.reuse ;  /* 0x000000010707d824 */ /* 0x100fe200078e0a02 */
[----:B------:R-:W-:Y:S01]  /*15b0*/  IABS R8, R11 ;  /* 0x0000000b00087213 */ /* 0x000fe20000000000 */
[--C-:B------:R-:W-:Y:S01]  /*15c0*/  @!P4 IMAD.IADD R29, R29, 0x1, -R2.reuse ;  /* 0x000000011d1dc824 */ /* 0x100fe200078e0a02 */
[----:B------:R0:W-:Y:S01]  /*15d0*/  STL [R1+0x8], R0 ;  /* 0x0000080001007387 */ /* 0x0001e20000100800 */
[----:B------:R-:W-:Y:S01]  /*15e0*/  @!P6 IMAD.IADD R14, R14, 0x1, -R2 ;  /* 0x000000010e0ee824 */ /* 0x000fe200078e0a02 */
[----:B------:R-:W-:Y:S01]  /*15f0*/  ISETP.GT.U32.AND P5, PT, R2, R7, PT ;  /* 0x000000070200720c */ /* 0x000fe20003fa4070 */
[----:B------:R-:W-:Y:S01]  /*1600*/  IMAD.HI.U32 R13, R10, R17, RZ ;  /* 0x000000110a0d7227 */ /* 0x000fe200078e00ff */
[----:B------:R-:W-:-:S02]  /*1610*/  ISETP.GT.U32.AND P6, PT, R2, R29, PT ;  /* 0x0000001d0200720c */ /* 0x000fc40003fc4070 */
[----:B------:R-:W-:Y:S01]  /*1620*/  ISETP.GE.AND P4, PT, R20, RZ, PT ;  /* 0x000000ff1400720c */ /* 0x000fe20003f86270 */
[----:B------:R-:W-:Y:S01]  /*1630*/  IMAD.MOV R13, RZ, RZ, -R13 ;  /* 0x000000ffff0d7224 */ /* 0x000fe200078e0a0d */
[----:B------:R-:W-:Y:S01]  /*1640*/  IABS R20, R20 ;  /* 0x0000001400147213 */ /* 0x000fe20000000000 */
[----:B------:R-:W-:Y:S01]  /*1650*/  @!P1 IMAD.IADD R4, R4, 0x1, -R2 ;  /* 0x0000000104049824 */ /* 0x000fe200078e0a02 */
[----:B------:R-:W-:Y:S01]  /*1660*/  ISETP.GE.AND P1, PT, R6, RZ, PT ;  /* 0x000000ff0600720c */ /* 0x000fe20003f26270 */
[----:B------:R-:W-:Y:S02]  /*1670*/  IMAD R17, R2, R13, R17 ;  /* 0x0000000d02117224 */ /* 0x000fe400078e0211 */
[----:B0-----:R-:W-:Y:S01]  /*1680*/  IMAD.MOV.U32 R0, RZ, RZ, R4 ;  /* 0x000000ffff007224 */ /* 0x001fe200078e0004 */
[----:B------:R-:W-:Y:S01]  /*1690*/  LOP3.LUT R4, R3, 0x1b0, RZ, 0xfc, !PT ;  /* 0x000001b003047812 */ /* 0x000fe200078efcff */
[----:B------:R-:W-:-:S03]  /*16a0*/  IMAD.HI.U32 R16, R10, R8, RZ ;  /* 0x000000080a107227 */ /* 0x000fc600078e00ff */
[----:B------:R-:W-:Y:S01]  /*16b0*/  IABS R21, R4 ;  /* 0x0000000400157213 */ /* 0x000fe20000000000 */
[----:B------:R-:W-:Y:S01]  /*16c0*/  @!P2 IMAD.MOV R0, RZ, RZ, -R0 ;  /* 0x000000ffff00a224 */ /* 0x000fe200078e0a00 */
[C---:B------:R-:W-:Y:S01]  /*16d0*/  ISETP.GT.U32.AND P2, PT, R2.reuse, R14, PT ;  /* 0x0000000e0200720c */ /* 0x040fe20003f44070 */
[----:B------:R-:W-:Y:S01]  /*16e0*/  @!P6 IMAD.IADD R29, R29, 0x1, -R2 ;  /* 0x000000011d1de824 */ /* 0x000fe200078e0a02 */
[----:B------:R-:W-:Y:S01]  /*16f0*/  ISETP.GT.U32.AND P6, PT, R2, R17, PT ;  /* 0x000000110200720c */ /* 0x000fe20003fc4070 */
[----:B------:R-:W-:Y:S01]  /*1700*/  IMAD.MOV R16, RZ, RZ, -R16 ;  /* 0x000000ffff107224 */ /* 0x000fe200078e0a10 */
[----:B------:R0:W-:Y:S01]  /*1710*/  STL [R1+0x4], R0 ;  /* 0x0000040001007387 */ /* 0x0001e20000100800 */
[----:B------:R-:W-:Y:S01]  /*1720*/  @!P5 IMAD.IADD R7, R7, 0x1, -R2 ;  /* 0x000000010707d824 */ /* 0x000fe200078e0a02 */
[----:B------:R-:W-:Y:S01]  /*1730*/  ISETP.GE.AND P5, PT, R12, RZ, PT ;  /* 0x000000ff0c00720c */ /* 0x000fe20003fa6270 */
[----:B------:R-:W-:Y:S01]  /*1740*/  IMAD R6, R2, R16, R8 ;  /* 0x0000001002067224 */ /* 0x000fe200078e0208 */
[----:B------:R-:W-:Y:S01]  /*1750*/  LOP3.LUT R12, R3, 0x1a0, RZ, 0xfc, !PT ;  /* 0x000001a0030c7812 */ /* 0x000fe200078efcff */
[----:B------:R-:W-:Y:S01]  /*1760*/  IMAD.HI.U32 R13, R10, R21, RZ ;  /* 0x000000150a0d7227 */ /* 0x000fe200078e00ff */
[----:B------:R-:W-:-:S02]  /*1770*/  IABS R16, R19 ;  /* 0x0000001300107213 */ /* 0x000fc40000000000 */
[----:B------:R-:W-:Y:S01]  /*1780*/  IABS R18, R12 ;  /* 0x0000000c00127213 */ /* 0x000fe20000000000 */
[----:B------:R-:W-:Y:S02]  /*1790*/  IMAD.MOV R13, RZ, RZ, -R13 ;  /* 0x000000ffff0d7224 */ /* 0x000fe400078e0a0d */
[----:B0-----:R-:W-:Y:S02]  /*17a0*/  IMAD.MOV.U32 R0, RZ, RZ, R7 ;  /* 0x000000ffff007224 */ /* 0x001fe400078e0007 */
[----:B------:R-:W-:Y:S02]  /*17b0*/  @!P6 IMAD.IADD R17, R17, 0x1, -R2 ;  /* 0x000000011111e824 */ /* 0x000fe400078e0a02 */
[----:B------:R-:W-:Y:S01]  /*17c0*/  @!P0 IMAD.MOV R0, RZ, RZ, -R0 ;  /* 0x000000ffff008224 */ /* 0x000fe200078e0a00 */
[C---:B------:R-:W-:Y:S01]  /*17d0*/  ISETP.GT.U32.AND P0, PT, R2.reuse, R6, PT ;  /* 0x000000060200720c */ /* 0x040fe20003f04070 */
[C---:B------:R-:W-:Y:S01]  /*17e0*/  IMAD R21, R2.reuse, R13, R21 ;  /* 0x0000000d02157224 */ /* 0x040fe200078e0215 */
[----:B------:R-:W-:Y:S01]  /*17f0*/  ISETP.GT.U32.AND P6, PT, R2, R17, PT ;  /* 0x000000110200720c */ /* 0x000fe20003fc4070 */
[----:B------:R-:W-:Y:S01]  /*1800*/  IMAD.HI.U32 R13, R10, R18, RZ ;  /* 0x000000120a0d7227 */ /* 0x000fe200078e00ff */
[----:B------:R0:W-:Y:S03]  /*1810*/  STL [R1], R0 ;  /* 0x0000000001007387 */ /* 0x0001e60000100800 */
[----:B------:R-:W-:-:S02]  /*1820*/  IMAD.MOV R13, RZ, RZ, -R13 ;  /* 0x000000ffff0d7224 */ /* 0x000fc400078e0a0d */
[----:B------:R-:W-:Y:S01]  /*1830*/  @!P5 IMAD.MOV R29, RZ, RZ, -R29 ;  /* 0x000000ffff1dd224 */ /* 0x000fe200078e0a1d */
[C---:B------:R-:W-:Y:S01]  /*1840*/  ISETP.GT.U32.AND P5, PT, R2.reuse, R21, PT ;  /* 0x000000150200720c */ /* 0x040fe20003fa4070 */
[----:B------:R-:W-:Y:S02]  /*1850*/  IMAD R18, R2, R13, R18 ;  /* 0x0000000d02127224 */ /* 0x000fe400078e0212 */
[----:B------:R-:W-:Y:S01]  /*1860*/  @!P0 IMAD.IADD R6, R6, 0x1, -R2 ;  /* 0x0000000106068824 */ /* 0x000fe200078e0a02 */
[----:B------:R-:W-:Y:S01]  /*1870*/  STL [R1+0x868], R29 ;  /* 0x0008681d01007387 */ /* 0x000fe20000100800 */
[----:B------:R-:W-:-:S03]  /*1880*/  IMAD.HI.U32 R7, R10, R20, RZ ;  /* 0x000000140a077227 */ /* 0x000fc600078e00ff */
[----:B------:R-:W-:Y:S01]  /*1890*/  ISETP.GT.U32.AND P0, PT, R2, R6, PT ;  /* 0x000000060200720c */ /* 0x000fe20003f04070 */
[--C-:B------:R-:W-:Y:S01]  /*18a0*/  @!P2 IMAD.IADD R14, R14, 0x1, -R2.reuse ;  /* 0x000000010e0ea824 */ /* 0x100fe200078e0a02 */
[----:B------:R-:W-:Y:S01]  /*18b0*/  ISETP.GE.AND P2, PT, R11, RZ, PT ;  /* 0x000000ff0b00720c */ /* 0x000fe20003f46270 */
[----:B------:R-:W-:Y:S01]  /*18c0*/  @!P6 IMAD.IADD R17, R17, 0x1, -R2 ;  /* 0x000000011111e824 */ /* 0x000fe200078e0a02 */
[C---:B------:R-:W-:Y:S01]  /*18d0*/  ISETP.GT.U32.AND P6, PT, R2.reuse, R18, PT ;  /* 0x000000120200720c */ /* 0x040fe20003fc4070 */
[----:B------:R-:W-:Y:S02]  /*18e0*/  IMAD.MOV R7, RZ, RZ, -R7 ;  /* 0x000000ffff077224 */ /* 0x000fe400078e0a07 */
[----:B0-----:R-:W-:Y:S02]  /*18f0*/  IMAD.MOV.U32 R0, RZ, RZ, R14 ;  /* 0x000000ffff007224 */ /* 0x001fe400078e000e */
[----:B------:R-:W-:Y:S02]  /*1900*/  VIADD R8, R9, 0x198 ;  /* 0x0000019809087836 */ /* 0x000fe40000000000 */
[----:B------:R-:W-:-:S02]  /*1910*/  IMAD R20, R2, R7, R20 ;  /* 0x0000000702147224 */ /* 0x000fc400078e0214 */
[----:B------:R-:W-:Y:S01]  /*1920*/  @!P3 IMAD.MOV R0, RZ, RZ, -R0 ;  /* 0x000000ffff00b224 */ /* 0x000fe200078e0a00 */
[----:B------:R-:W-:Y:S01]  /*1930*/  IABS R11, R8 ;  /* 0x00000008000b7213 */ /* 0x000fe20000000000 */
[--C-:B------:R-:W-:Y:S01]  /*1940*/  @!P0 IMAD.IADD R6, R6, 0x1, -R2.reuse ;  /* 0x0000000106068824 */ /* 0x100fe200078e0a02 */
[----:B------:R-:W-:Y:S01]  /*1950*/  ISETP.GE.AND P3, PT, R8, RZ, PT ;  /* 0x000000ff0800720c */ /* 0x000fe20003f66270 */
[--C-:B------:R-:W-:Y:S01]  /*1960*/  @!P5 IMAD.IADD R21, R21, 0x1, -R2.reuse ;  /* 0x000000011515d824 */ /* 0x100fe200078e0a02 */
[----:B------:R-:W-:Y:S01]  /*1970*/  ISETP.GT.U32.AND P0, PT, R2, R20, PT ;  /* 0x000000140200720c */ /* 0x000fe20003f04070 */
[----:B------:R0:W-:Y:S01]  /*1980*/  STL [R1+0xd8], R0 ;  /* 0x0000d80001007387 */ /* 0x0001e20000100800 */
[----:B------:R-:W-:Y:S01]  /*1990*/  LOP3.LUT R8, R3, 0x190, RZ, 0xfc, !PT ;  /* 0x0000019003087812 */ /* 0x000fe200078efcff */
[----:B------:R-:W-:Y:S01]  /*19a0*/  @!P6 IMAD.IADD R18, R18, 0x1, -R2 ;  /* 0x000000011212e824 */ /* 0x000fe200078e0a02 */
[----:B------:R-:W-:Y:S01]  /*19b0*/  ISETP.GT.U32.AND P5, PT, R2, R21, PT ;  /* 0x000000150200720c */ /* 0x000fe20003fa4070 */
[----:B------:R-:W-:-:S03]  /*19c0*/  IMAD.HI.U32 R7, R10, R11, RZ ;  /* 0x0000000b0a077227 */ /* 0x000fc600078e00ff */
[C---:B------:R-:W-:Y:S01]  /*19d0*/  ISETP.GT.U32.AND P6, PT, R2.reuse, R18, PT ;  /* 0x000000120200720c */ /* 0x040fe20003fc4070 */
[----:B------:R-:W-:Y:S02]  /*19e0*/  IMAD.MOV R7, RZ, RZ, -R7 ;  /* 0x000000ffff077224 */ /* 0x000fe400078e0a07 */
[----:B0-----:R-:W-:Y:S01]  /*19f0*/  IMAD.MOV.U32 R0, RZ, RZ, R6 ;  /* 0x000000ffff007224 */ /* 0x001fe200078e0006 */
[----:B------:R-:W-:Y:S01]  /*1a00*/  IABS R6, R8 ;  /* 0x0000000800067213 */ /* 0x000fe20000000000 */
[----:B------:R-:W-:Y:S01]  /*1a10*/  IMAD R11, R2, R7, R11 ;  /* 0x00000007020b7224 */ /* 0x000fe200078e020b */
[----:B------:R-:W-:Y:S01]  /*1a20*/  LOP3.LUT R7, R3, 0x180, RZ, 0xfc, !PT ;  /* 0x0000018003077812 */ /* 0x000fe200078efcff */
[----:B------:R-:W-:Y:S02]  /*1a30*/  @!P0 IMAD.IADD R20, R20, 0x1, -R2 ;  /* 0x0000000114148824 */ /* 0x000fe400078e0a02 */
[----:B------:R-:W-:Y:S01]  /*1a40*/  IMAD.HI.U32 R22, R10, R6, RZ ;  /* 0x000000060a167227 */ /* 0x000fe200078e00ff */
[----:B------:R-:W-:-:S02]  /*1a50*/  IABS R13, R7 ;  /* 0x00000007000d7213 */ /* 0x000fc40000000000 */
[C---:B------:R-:W-:Y:S01]  /*1a60*/  ISETP.GT.U32.AND P0, PT, R2.reuse, R20, PT ;  /* 0x000000140200720c */ /* 0x040fe20003f04070 */
[----:B------:R-:W-:Y:S02]  /*1a70*/  IMAD.MOV R22, RZ, RZ, -R22 ;  /* 0x000000ffff167224 */ /* 0x000fe400078e0a16 */
[----:B------:R-:W-:Y:S01]  /*1a80*/  @!P5 IMAD.IADD R21, R21, 0x1, -R2 ;  /* 0x000000011515d824 */ /* 0x000fe200078e0a02 */
[C---:B------:R-:W-:Y:S01]  /*1a90*/  ISETP.GT.U32.AND P5, PT, R2.reuse, R11, PT ;  /* 0x0000000b0200720c */ /* 0x040fe20003fa4070 */
[----:B------:R-:W-:Y:S02]  /*1aa0*/  IMAD R6, R2, R22, R6 ;  /* 0x0000001602067224 */ /* 0x000fe400078e0206 */
[----:B------:R-:W-:Y:S02]  /*1ab0*/  @!P6 IMAD.IADD R18, R18, 0x1, -R2 ;  /* 0x000000011212e824 */ /* 0x000fe400078e0a02 */
[----:B------:R-:W-:Y:S01]  /*1ac0*/  VIADD R15, R9, 0x188 ;  /* 0x00000188090f7836 */ /* 0x000fe20000000000 */
[----:B------:R-:W-:Y:S01]  /*1ad0*/  ISETP.GT.U32.AND P6, PT, R2, R6, PT ;  /* 0x000000060200720c */ /* 0x000fe20003fc4070 */
[----:B------:R-:W-:-:S02]  /*1ae0*/  IMAD.MOV.U32 R5, RZ, RZ, R17 ;  /* 0x000000ffff057224 */ /* 0x000fc400078e0011 */
[----:B------:R-:W-:Y:S01]  /*1af0*/  @!P0 IMAD.IADD R20, R20, 0x1, -R2 ;  /* 0x0000000114148824 */ /* 0x000fe200078e0a02 */
[----:B------:R-:W-:Y:S01]  /*1b00*/  ISETP.GE.AND P0, PT, R4, RZ, PT ;  /* 0x000000ff0400720c */ /* 0x000fe20003f06270 */
[----:B------:R-:W-:Y:S01]  /*1b10*/  @!P2 IMAD.MOV R0, RZ, RZ, -R0 ;  /* 0x000000ffff00a224 */ /* 0x000fe200078e0a00 */
[----:B------:R-:W-:Y:S01]  /*1b20*/  ISETP.GE.AND P2, PT, R15, RZ, PT ;  /* 0x000000ff0f00720c */ /* 0x000fe20003f46270 */
[--C-:B------:R-:W-:Y:S01]  /*1b30*/  @!P5 IMAD.IADD R11, R11, 0x1, -R2.reuse ;  /* 0x000000010b0bd824 */ /* 0x100fe200078e0a02 */
[----:B------:R-:W-:Y:S01]  /*1b40*/  IABS R15, R15 ;  /* 0x0000000f000f7213 */ /* 0x000fe20000000000 */
[----:B------:R-:W-:Y:S01]  /*1b50*/  IMAD.HI.U32 R4, R10, R13, RZ ;  /* 0x0000000d0a047227 */ /* 0x000fe200078e00ff */
[----:B------:R-:W-:Y:S01]  /*1b60*/  STL [R1+0xdc], R0 ;  /* 0x0000dc0001007387 */ /* 0x000fe20000100800 */
[----:B------:R-:W-:Y:S02]  /*1b70*/  ISETP.GE.AND P5, PT, R12, RZ, PT ;  /* 0x000000ff0c00720c */ /* 0x000fe40003fa6270 */
[----:B------:R-:W-:Y:S01]  /*1b80*/  @!P6 IMAD.IADD R6, R6, 0x1, -R2 ;  /* 0x000000010606e824 */ /* 0x000fe200078e0a02 */
[----:B------:R-:W-:Y:S01]  /*1b90*/  ISETP.GT.U32.AND P6, PT, R2, R11, PT ;  /* 0x0000000b0200720c */ /* 0x000fe20003fc4070 */
[----:B------:R-:W-:-:S02]  /*1ba0*/  @!P1 IMAD.MOV R5, RZ, RZ, -R5 ;  /* 0x000000ffff059224 */ /* 0x000fc400078e0a05 */
[----:B------:R-:W-:Y:S01]  /*1bb0*/  IMAD.HI.U32 R22, R10, R16, RZ ;  /* 0x000000100a167227 */ /* 0x000fe200078e00ff */
[----:B------:R-:W-:Y:S02]  /*1bc0*/  ISETP.GT.U32.AND P1, PT, R2, R6, PT ;  /* 0x000000060200720c */ /* 0x000fe40003f24070 */
[----:B------:R0:W-:Y:S01]  /*1bd0*/  STL [R1+0x38], R5 ;  /* 0x0000380501007387 */ /* 0x0001e20000100800 */
[----:B------:R-:W-:Y:S02]  /*1be0*/  IMAD.MOV R4, RZ, RZ, -R4 ;  /* 0x000000ffff047224 */ /* 0x000fe400078e0a04 */
[----:B------:R-:W-:-:S04]  /*1bf0*/  IMAD.HI.U32 R14, R10, R15, RZ ;  /* 0x0000000f0a0e7227 */ /* 0x000fc800078e00ff */
[----:B------:R-:W-:Y:S02]  /*1c00*/  IMAD.MOV R12, RZ, RZ, -R22 ;  /* 0x000000ffff0c7224 */ /* 0x000fe400078e0a16 */
[C---:B------:R-:W-:Y:S01]  /*1c10*/  IMAD R13, R2.reuse, R4, R13 ;  /* 0x00000004020d7224 */ /* 0x040fe200078e020d */
[----:B------:R-:W-:Y:S01]  /*1c20*/  LOP3.LUT R4, R3, 0x170, RZ, 0xfc, !PT ;  /* 0x0000017003047812 */ /* 0x000fe200078efcff */
[----:B0-----:R-:W-:Y:S02]  /*1c30*/  IMAD.MOV.U32 R5, RZ, RZ, R20 ;  /* 0x000000ffff057224 */ /* 0x001fe400078e0014 */
[----:B------:R-:W-:Y:S01]  /*1c40*/  IMAD.MOV R14, RZ, RZ, -R14 ;  /* 0x000000ffff0e7224 */ /* 0x000fe200078e0a0e */
[----:B------:R-:W-:Y:S01]  /*1c50*/  IABS R17, R4 ;  /* 0x0000000400117213 */ /* 0x000fe20000000000 */
[----:B------:R-:W-:Y:S02]  /*1c60*/  IMAD R16, R2, R12, R16 ;  /* 0x0000000c02107224 */ /* 0x000fe400078e0210 */
[----:B------:R-:W-:-:S02]  /*1c70*/  IMAD.MOV.U32 R0, RZ, RZ, R21 ;  /* 0x000000ffff007224 */ /* 0x000fc400078e0015 */
[----:B------:R-:W-:Y:S01]  /*1c80*/  @!P4 IMAD.MOV R5, RZ, RZ, -R5 ;  /* 0x000000ffff05c224 */ /* 0x000fe200078e0a05 */
[C---:B------:R-:W-:Y:S01]  /*1c90*/  ISETP.GT.U32.AND P4, PT, R2.reuse, R13, PT ;  /* 0x0000000d0200720c */ /* 0x040fe20003f84070 */
[C---:B------:R-:W-:Y:S02]  /*1ca0*/  IMAD R15, R2.reuse, R14, R15 ;  /* 0x0000000e020f7224 */ /* 0x040fe400078e020f */
[----:B------:R-:W-:Y:S02]  /*1cb0*/  @!P0 IMAD.MOV R0, RZ, RZ, -R0 ;  /* 0x000000ffff008224 */ /* 0x000fe400078e0a00 */
[--C-:B------:R-:W-:Y:S01]  /*1cc0*/  @!P6 IMAD.IADD R11, R11, 0x1, -R2.reuse ;  /* 0x000000010b0be824 */ /* 0x100fe200078e0a02 */
[C---:B------:R-:W-:Y:S01]  /*1cd0*/  ISETP.GT.U32.AND P6, PT, R2.reuse, R16, PT ;  /* 0x000000100200720c */ /* 0x040fe20003fc4070 */
[----:B------:R-:W-:Y:S01]  /*1ce0*/  VIADD R14, R9, 0x168 ;  /* 0x00000168090e7836 */ /* 0x000fe20000000000 */
[----:B------:R-:W-:Y:S01]  /*1cf0*/  ISETP.GT.U32.AND P0, PT, R2, R15, PT ;  /* 0x0000000f0200720c */ /* 0x000fe20003f04070 */
[----:B------:R0:W-:Y:S01]  /*1d00*/  STL [R1+0x50], R0 ;  /* 0x0000500001007387 */ /* 0x0001e20000100800 */
[----:B------:R-:W-:-:S02]  /*1d10*/  @!P1 IMAD.IADD R6, R6, 0x1, -R2 ;  /* 0x0000000106069824 */ /* 0x000fc400078e0a02 */
[----:B------:R-:W-:Y:S01]  /*1d20*/  IABS R12, R14 ;  /* 0x0000000e000c7213 */ /* 0x000fe20000000000 */
[----:B------:R-:W-:Y:S01]  /*1d30*/  @!P4 IMAD.IADD R13, R13, 0x1, -R2 ;  /* 0x000000010d0dc824 */ /* 0x000fe200078e0a02 */
[----:B------:R-:W-:Y:S01]  /*1d40*/  STL [R1+0x68], R5 ;  /* 0x0000680501007387 */ /* 0x000fe20000100800 */
[----:B------:R-:W-:Y:S01]  /*1d50*/  ISETP.GE.AND P1, PT, R14, RZ, PT ;  /* 0x000000ff0e00720c */ /* 0x000fe20003f26270 */
[C---:B------:R-:W-:Y:S02]  /*1d60*/  VIADD R22, R9.reuse, 0x78 ;  /* 0x0000007809167836 */ /* 0x040fe40000000000 */
[----:B------:R-:W-:Y:S02]  /*1d70*/  VIADD R24, R9, 0x68 ;  /* 0x0000006809187836 */ /* 0x000fe40000000000 */
[----:B0-----:R-:W-:Y:S02]  /*1d80*/  IMAD.MOV.U32 R0, RZ, RZ, R18 ;  /* 0x000000ffff007224 */ /* 0x001fe400078e0012 */
[----:B------:R-:W-:-:S04]  /*1d90*/  IMAD.HI.U32 R18, R10, R17, RZ ;  /* 0x000000110a127227 */ /* 0x000fc800078e00ff */
[----:B------:R-:W-:Y:S01]  /*1da0*/  @!P5 IMAD.MOV R0, RZ, RZ, -R0 ;  /* 0x000000ffff00d224 */ /* 0x000fe200078e0a00 */
[----:B------:R-:W-:Y:S01]  /*1db0*/  ISETP.GE.AND P5, PT, R19, RZ, PT ;  /* 0x000000ff1300720c */ /* 0x000fe20003fa6270 */
[----:B------:R-:W-:Y:S02]  /*1dc0*/  IMAD.MOV R18, RZ, RZ, -R18 ;  /* 0x000000ffff127224 */ /* 0x000fe400078e0a12 */
[--C-:B------:R-:W-:Y:S01]  /*1dd0*/  @!P6 IMAD.IADD R16, R16, 0x1, -R2.reuse ;  /* 0x000000011010e824 */ /* 0x100fe200078e0a02 */
[----:B------:R0:W-:Y:S01]  /*1de0*/  STL [R1+0xd4], R0 ;  /* 0x0000d40001007387 */ /* 0x0001e20000100800 */
[C---:B------:R-:W-:Y:S01]  /*1df0*/  IMAD R14, R2.reuse, R18, R17 ;  /* 0x00000012020e7224 */ /* 0x040fe200078e0211 */
[----:B------:R-:W-:Y:S01]  /*1e00*/  ISETP.GT.U32.AND P6, PT, R2, R13, PT ;  /* 0x0000000d0200720c */ /* 0x000fe20003fc4070 */
[----:B------:R-:W-:Y:S01]  /*1e10*/  @!P0 IMAD.IADD R15, R15, 0x1, -R2 ;  /* 0x000000010f0f8824 */ /* 0x000fe200078e0a02 */
[----:B------:R-:W-:Y:S01]  /*1e20*/  ISETP.GE.AND P0, PT, R8, RZ, PT ;  /* 0x000000ff0800720c */ /* 0x000fe20003f06270 */
[----:B------:R-:W-:Y:S01]  /*1e30*/  IMAD.HI.U32 R17, R10, R12, RZ ;  /* 0x0000000c0a117227 */ /* 0x000fe200078e00ff */
[----:B------:R-:W-:-:S02]  /*1e40*/  LOP3.LUT R8, R3, 0x160, RZ, 0xfc, !PT ;  /* 0x0000016003087812 */ /* 0x000fc400078efcff */
[C---:B------:R-:W-:Y:S01]  /*1e50*/  ISETP.GT.U32.AND P4, PT, R2.reuse, R15, PT ;  /* 0x0000000f0200720c */ /* 0x040fe20003f84070 */
[----:B------:R-:W-:Y:S02]  /*1e60*/  VIADD R19, R9, 0x108 ;  /* 0x0000010809137836 */ /* 0x000fe40000000000 */
[----:B0-----:R-:W-:Y:S02]  /*1e70*/  IMAD.MOV.U32 R0, RZ, RZ, R11 ;  /* 0x000000ffff007224 */ /* 0x001fe400078e000b */
[----:B------:R-:W-:Y:S01]  /*1e80*/  IMAD.MOV R11, RZ, RZ, -R17 ;  /* 0x000000ffff0b7224 */ /* 0x000fe200078e0a11 */
[----:B------:R-:W-:Y:S01]  /*1e90*/  IABS R17, R8 ;  /* 0x0000000800117213 */ /* 0x000fe20000000000 */
[----:B------:R-:W-:Y:S01]  /*1ea0*/  @!P3 IMAD.MOV R0, RZ, RZ, -R0 ;  /* 0x000000ffff00b224 */ /* 0x000fe200078e0a00 */
[C---:B------:R-:W-:Y:S01]  /*1eb0*/  ISETP.GT.U32.AND P3, PT, R2.reuse, R16, PT ;  /* 0x000000100200720c */ /* 0x040fe20003f64070 */
[C---:B------:R-:W-:Y:S01]  /*1ec0*/  IMAD R12, R2.reuse, R11, R12 ;  /* 0x0000000b020c7224 */ /* 0x040fe200078e020c */
[----:B------:R-:W-:Y:S01]  /*1ed0*/  LOP3.LUT R11, R3, 0x150, RZ, 0xfc, !PT ;  /* 0x00000150030b7812 */ /* 0x000fe200078efcff */
[--C-:B------:R-:W-:Y:S01]  /*1ee0*/  @!P6 IMAD.IADD R13, R13, 0x1, -R2.reuse ;  /* 0x000000010d0de824 */ /* 0x100fe200078e0a02 */
[----:B------:R0:W-:Y:S01]  /*1ef0*/  STL [R1+0x78], R0 ;  /* 0x0000780001007387 */ /* 0x0001e20000100800 */
[----:B------:R-:W-:Y:S01]  /*1f00*/  @!P4 IMAD.IADD R15, R15, 0x1, -R2 ;  /* 0x000000010f0fc824 */ /* 0x000fe200078e0a02 */
[----:B------:R-:W-:Y:S01]  /*1f10*/  ISETP.GT.U32.AND P6, PT, R2, R12, PT ;  /* 0x0000000c0200720c */ /* 0x000fe20003fc4070 */
[----:B------:R-:W-:-:S04]  /*1f20*/  IMAD.HI.U32 R18, R10, R17, RZ ;  /* 0x000000110a127227 */ /* 0x000fc800078e00ff */
[----:B------:R-:W-:Y:S02]  /*1f30*/  IMAD.MOV R18, RZ, RZ, -R18 ;  /* 0x000000ffff127224 */ /* 0x000fe400078e0a12 */
[----:B------:R-:W-:Y:S01]  /*1f40*/  @!P3 IMAD.IADD R16, R16, 0x1, -R2 ;  /* 0x000000011010b824 */ /* 0x000fe200078e0a02 */
[----:B------:R-:W-:Y:S01]  /*1f50*/  ISETP.GE.AND P3, PT, R7, RZ, PT ;  /* 0x000000ff0700720c */ /* 0x000fe20003f66270 */
[----:B0-----:R-:W-:Y:S01]  /*1f60*/  IMAD.MOV.U32 R0, RZ, RZ, R6 ;  /* 0x000000ffff007224 */ /* 0x001fe200078e0006 */
[----:B------:R-:W-:Y:S01]  /*1f70*/  IABS R7, R11 ;  /* 0x0000000b00077213 */ /* 0x000fe20000000000 */
[----:B------:R-:W-:Y:S02]  /*1f80*/  VIADD R6, R9, 0x158 ;  /* 0x0000015809067836 */ /* 0x000fe40000000000 */
[----:B------:R-:W-:Y:S01]  /*1f90*/  @!P0 IMAD.MOV R0, RZ, RZ, -R0 ;  /* 0x000000ffff008224 */ /* 0x000fe200078e0a00 */
[----:B------:R-:W-:Y:S01]  /*1fa0*/  ISETP.GT.U32.AND P0, PT, R2, R14, PT ;  /* 0x0000000e0200720c */ /* 0x000fe20003f04070 */
[----:B------:R-:W-:Y:S01]  /*1fb0*/  @!P6 IMAD.IADD R12, R12, 0x1, -R2 ;  /* 0x000000010c0ce824 */ /* 0x000fe200078e0a02 */
[----:B------:R-:W-:Y:S01]  /*1fc0*/  ISETP.GE.AND P4, PT, R6, RZ, PT ;  /* 0x000000ff0600720c */ /* 0x000fe20003f86270 */
[----:B------:R-:W-:Y:S01]  /*1fd0*/  IMAD.MOV.U32 R5, RZ, RZ, R13 ;  /* 0x000000ffff057224 */ /* 0x000fe200078e000d */
[----:B------:R0:W-:Y:S01]  /*1fe0*/  STL [R1+0xc8], R0 ;  /* 0x0000c80001007387 */ /* 0x0001e20000100800 */
[----:B------:R-:W-:Y:S01]  /*1ff0*/  IABS R6, R6 ;  /* 0x0000000600067213 */ /* 0x000fe20000000000 */
[----:B------:R-:W-:-:S04]  /*2000*/  IMAD.HI.U32 R13, R10, R7, RZ ;  /* 0x000000070a0d7227 */ /* 0x000fc800078e00ff */
[----:B------:R-:W-:Y:S02]  /*2010*/  @!P3 IMAD.MOV R5, RZ, RZ, -R5 ;  /* 0x000000ffff05b224 */ /* 0x000fe400078e0a05 */
[----:B------:R-:W-:Y:S02]  /*2020*/  IMAD.MOV R13, RZ, RZ, -R13 ;  /* 0x000000ffff0d7224 */ /* 0x000fe400078e0a0d */
[----:B0-----:R-:W-:Y:S02]  /*2030*/  IMAD.MOV.U32 R0, RZ, RZ, R15 ;  /* 0x000000ffff007224 */ /* 0x001fe400078e000f */
[----:B------:R-:W-:Y:S01]  /*2040*/  @!P0 IMAD.IADD R14, R14, 0x1, -R2 ;  /* 0x000000010e0e8824 */ /* 0x000fe200078e0a02 */
[----:B------:R-:W-:Y:S01]  /*2050*/  ISETP.GE.AND P0, PT, R4, RZ, PT ;  /* 0x000000ff0400720c */ /* 0x000fe20003f06270 */
[C---:B------:R-:W-:Y:S01]  /*2060*/  IMAD R4, R2.reuse, R18, R17 ;  /* 0x0000001202047224 */ /* 0x040fe200078e0211 */
[----:B------:R-:W-:Y:S01]  /*2070*/  LOP3.LUT R17, R3, 0x120, RZ, 0xfc, !PT ;  /* 0x0000012003117812 */ /* 0x000fe200078efcff */
[----:B------:R-:W-:Y:S01]  /*2080*/  @!P2 IMAD.MOV R0, RZ, RZ, -R0 ;  /* 0x000000ffff00a224 */ /* 0x000fe200078e0a00 */
[----:B------:R-:W-:Y:S01]  /*2090*/  ISETP.GT.U32.AND P2, PT, R2, R12, PT ;  /* 0x0000000c0200720c */ /* 0x000fe20003f44070 */
[----:B------:R-:W-:Y:S01]  /*20a0*/  IMAD.HI.U32 R15, R10, R6, RZ ;  /* 0x000000060a0f7227 */ /* 0x000fe200078e00ff */
[----:B------:R-:W-:-:S02]  /*20b0*/  ISETP.GT.U32.AND P6, PT, R2, R14, PT ;  /* 0x0000000e0200720c */ /* 0x000fc40003fc4070 */
[C---:B------:R-:W-:Y:S01]  /*20c0*/  ISETP.GT.U32.AND P3, PT, R2.reuse, R4, PT ;  /* 0x000000040200720c */ /* 0x040fe20003f64070 */
[----:B------:R-:W-:Y:S01]  /*20d0*/  IMAD.MOV R15, RZ, RZ, -R15 ;  /* 0x000000ffff0f7224 */ /* 0x000fe200078e0a0f */
[----:B------:R0:W-:Y:S01]  /*20e0*/  STL [R1+0xa4], R0 ;  /* 0x0000a40001007387 */ /* 0x0001e20000100800 */
[C---:B------:R-:W-:Y:S02]  /*20f0*/  IMAD R7, R2.reuse, R13, R7 ;  /* 0x0000000d02077224 */ /* 0x040fe400078e0207 */
[----:B------:R-:W-:Y:S01]  /*2100*/  IMAD R6, R2, R15, R6 ;  /* 0x0000000f02067224 */ /* 0x000fe200078e0206 */
[----:B------:R1:W-:Y:S01]  /*2110*/  STL [R1+0xa8], R5 ;  /* 0x0000a80501007387 */ /* 0x0003e20000100800 */
[----:B------:R-:W-:Y:S02]  /*2120*/  VIADD R13, R9, 0x138 ;  /* 0x00000138090d7836 */ /* 0x000fe40000000000 */
[--C-:B------:R-:W-:Y:S01]  /*2130*/  @!P2 IMAD.IADD R12, R12, 0x1, -R2.reuse ;  /* 0x000000010c0ca824 */ /* 0x100fe200078e0a02 */
[----:B------:R-:W-:Y:S01]  /*2140*/  ISETP.GT.U32.AND P2, PT, R2, R6, PT ;  /* 0x000000060200720c */ /* 0x000fe20003f44070 */
[----:B------:R-:W-:-:S02]  /*2150*/  @!P6 IMAD.IADD R14, R14, 0x1, -R2 ;  /* 0x000000010e0ee824 */ /* 0x000fc400078e0a02 */
[----:B------:R-:W-:Y:S02]  /*2160*/  @!P3 IMAD.IADD R4, R4, 0x1, -R2 ;  /* 0x000000010404b824 */ /* 0x000fe400078e0a02 */
[----:B0-----:R-:W-:Y:S02]  /*2170*/  IMAD.MOV.U32 R0, RZ, RZ, R16 ;  /* 0x000000ffff007224 */ /* 0x001fe400078e0010 */
[----:B-1----:R-:W-:Y:S01]  /*2180*/  IMAD.MOV.U32 R5, RZ, RZ, R14 ;  /* 0x000000ffff057224 */ /* 0x002fe200078e000e */
[----:B------:R-:W-:Y:S01]  /*2190*/  ISETP.GT.U32.AND P3, PT, R2, R4, PT ;  /* 0x000000040200720c */ /* 0x000fe20003f64070 */
[----:B------:R-:W-:Y:S01]  /*21a0*/  @!P5 IMAD.MOV R0, RZ, RZ, -R0 ;  /* 0x000000ffff00d224 */ /* 0x000fe200078e0a00 */
[----:B------:R-:W-:Y:S01]  /*21b0*/  ISETP.GE.AND P5, PT, R8, RZ, PT ;  /* 0x000000ff0800720c */ /* 0x000fe20003fa6270 */
[----:B------:R-:W-:Y:S01]  /*21c0*/  @!P0 IMAD.MOV R5, RZ, RZ, -R5 ;  /* 0x000000ffff058224 */ /* 0x000fe200078e0a05 */
[----:B------:R-:W-:Y:S01]  /*21d0*/  ISETP.GT.U32.AND P0, PT, R2, R7, PT ;  /* 0x000000070200720c */ /* 0x000fe20003f04070 */
[----:B------:R-:W-:Y:S01]  /*21e0*/  @!P2 IMAD.IADD R6, R6, 0x1, -R2 ;  /* 0x000000010606a824 */ /* 0x000fe200078e0a02 */
[----:B------:R0:W-:Y:S01]  /*21f0*/  STL [R1+0xac], R0 ;  /* 0x0000ac0001007387 */ /* 0x0001e20000100800 */
[----:B------:R-:W-:-:S02]  /*2200*/  VIADD R8, R9, 0x148 ;  /* 0x0000014809087836 */ /* 0x000fc40000000000 */
[----:B------:R-:W-:Y:S01]  /*2210*/  VIADD R29, R9, 0x48 ;  /* 0x00000048091d7836 */ /* 0x000fe20000000000 */
[----:B------:R-:W-:Y:S01]  /*2220*/  ISETP.GT.U32.AND P2, PT, R2, R6, PT ;  /* 0x000000060200720c */ /* 0x000fe20003f44070 */
[----:B------:R-:W-:Y:S01]  /*2230*/  STL [R1+0xc4], R5 ;  /* 0x0000c40501007387 */ /* 0x000fe20000100800 */
[----:B------:R-:W-:Y:S01]  /*2240*/  IABS R15, R8 ;  /* 0x00000008000f7213 */ /* 0x000fe20000000000 */
[----:B------:R-:W-:Y:S01]  /*2250*/  @!P3 IMAD.IADD R4, R4, 0x1, -R2 ;  /* 0x000000010404b824 */ /* 0x000fe200078e0a02 */
[----:B------:R-:W-:Y:S01]  /*2260*/  ISETP.GE.AND P6, PT, R8, RZ, PT ;  /* 0x000000ff0800720c */ /* 0x000fe20003fc6270 */
[----:B0-----:R-:W-:Y:S01]  /*2270*/  IMAD.MOV.U32 R0, RZ, RZ, R12 ;  /* 0x000000ffff007224 */ /* 0x001fe200078e000c */
[----:B------:R-:W-:Y:S01]  /*2280*/  LOP3.LUT R8, R3, 0x140, RZ, 0xfc, !PT ;  /* 0x0000014003087812 */ /* 0x000fe200078efcff */
[----:B------:R-:W-:Y:S01]  /*2290*/  @!P0 IMAD.IADD R7, R7, 0x1, -R2 ;  /* 0x0000000107078824 */ /* 0x000fe200078e0a02 */
[----:B------:R-:W-:Y:S01]  /*22a0*/  ISETP.GE.AND P3, PT, R11, RZ, PT ;  /* 0x000000ff0b00720c */ /* 0x000fe20003f66270 */
[----:B------:R-:W-:Y:S01]  /*22b0*/  @!P1 IMAD.MOV R0, RZ, RZ, -R0 ;  /* 0x000000ffff009224 */ /* 0x000fe200078e0a00 */
[----:B------:R-:W-:Y:S01]  /*22c0*/  IABS R14, R8 ;  /* 0x00000008000e7213 */ /* 0x000fe20000000000 */
[----:B------:R-:W-:Y:S01]  /*22d0*/  IMAD.HI.U32 R12, R10, R15, RZ ;  /* 0x0000000f0a0c7227 */ /* 0x000fe200078e00ff */
[----:B------:R-:W-:-:S02]  /*22e0*/  ISETP.GT.U32.AND P0, PT, R2, R7, PT ;  /* 0x000000070200720c */ /* 0x000fc40003f04070 */
[----:B------:R0:W-:Y:S01]  /*22f0*/  STL [R1+0xc0], R0 ;  /* 0x0000c00001007387 */ /* 0x0001e20000100800 */
[----:B------:R-:W-:Y:S01]  /*2300*/  IMAD.MOV R12, RZ, RZ, -R12 ;  /* 0x000000ffff0c7224 */ /* 0x000fe200078e0a0c */
[----:B------:R-:W-:Y:S01]  /*2310*/  ISETP.GE.AND P1, PT, R13, RZ, PT ;  /* 0x000000ff0d00720c */ /* 0x000fe20003f26270 */
[----:B------:R-:W-:Y:S01]  /*2320*/  @!P2 IMAD.IADD R6, R6, 0x1, -R2 ;  /* 0x000000010606a824 */ /* 0x000fe200078e0a02 */
[----:B------:R-:W-:Y:S01]  /*2330*/  IABS R13, R13 ;  /* 0x0000000d000d7213 */ /* 0x000fe20000000000 */
[----:B------:R-:W-:Y:S01]  /*2340*/  IMAD R15, R2, R12, R15 ;  /* 0x0000000c020f7224 */ /* 0x000fe200078e020f */
[----:B------:R-:W-:Y:S01]  /*2350*/  ISETP.GE.AND P2, PT, R8, RZ, PT ;  /* 0x000000ff0800720c */ /* 0x000fe20003f46270 */
[----:B------:R-:W-:Y:S01]  /*2360*/  IMAD.HI.U32 R11, R10, R14, RZ ;  /* 0x0000000e0a0b7227 */ /* 0x000fe200078e00ff */
[----:B------:R-:W-:-:S03]  /*2370*/  IABS R28, R29 ;  /* 0x0000001d001c7213 */ /* 0x000fc60000000000 */
[----:B0-----:R-:W-:Y:S02]  /*2380*/  IMAD.MOV.U32 R0, RZ, RZ, R4 ;  /* 0x000000ffff007224 */ /* 0x001fe400078e0004 */
[----:B------:R-:W-:-:S04]  /*2390*/  IMAD.HI.U32 R4, R10, R13, RZ ;  /* 0x0000000d0a047227 */ /* 0x000fc800078e00ff */
[----:B------:R-:W-:Y:S01]  /*23a0*/  @!P5 IMAD.MOV R0, RZ, RZ, -R0 ;  /* 0x000000ffff00d224 */ /* 0x000fe200078e0a00 */
[C---:B------:R-:W-:Y:S01]  /*23b0*/  ISETP.GT.U32.AND P5, PT, R2.reuse, R15, PT ;  /* 0x0000000f0200720c */ /* 0x040fe20003fa4070 */
[----:B------:R-:W-:Y:S02]  /*23c0*/  IMAD.MOV R11, RZ, RZ, -R11 ;  /* 0x000000ffff0b7224 */ /* 0x000fe400078e0a0b */
[----:B------:R-:W-:Y:S01]  /*23d0*/  IMAD.MOV R4, RZ, RZ, -R4 ;  /* 0x000000ffff047224 */ /* 0x000fe200078e0a04 */
[----:B------:R0:W-:Y:S01]  /*23e0*/  STL [R1+0xb0], R0 ;  /* 0x0000b00001007387 */ /* 0x0001e20000100800 */
[----:B------:R-:W-:Y:S02]  /*23f0*/  @!P0 IMAD.IADD R7, R7, 0x1, -R2 ;  /* 0x0000000107078824 */ /* 0x000fe400078e0a02 */
[C---:B------:R-:W-:Y:S02]  /*2400*/  IMAD R14, R2.reuse, R11, R14 ;  /* 0x0000000b020e7224 */ /* 0x040fe400078e020e */
[C---:B------:R-:W-:Y:S01]  /*2410*/  IMAD R13, R2.reuse, R4, R13 ;  /* 0x00000004020d7224 */ /* 0x040fe200078e020d */
[----:B------:R-:W-:Y:S01]  /*2420*/  LOP3.LUT R4, R3, 0x130, RZ, 0xfc, !PT ;  /* 0x0000013003047812 */ /* 0x000fe200078efcff */
[----:B------:R-:W-:Y:S01]  /*2430*/  VIADD R8, R9, 0x128 ;  /* 0x0000012809087836 */ /* 0x000fe20000000000 */
[----:B------:R-:W-:Y:S01]  /*2440*/  ISETP.GT.U32.AND P0, PT, R2, R14, PT ;  /* 0x0000000e0200720c */ /* 0x000fe20003f04070 */
[----:B------:R-:W-:Y:S01]  /*2450*/  @!P5 IMAD.IADD R15, R15, 0x1, -R2 ;  /* 0x000000010f0fd824 */ /* 0x000fe200078e0a02 */
[----:B------:R-:W-:Y:S01]  /*2460*/  IABS R12, R4 ;  /* 0x00000004000c7213 */ /* 0x000fe20000000000 */
[----:B0-----:R-:W-:-:S02]  /*2470*/  IMAD.MOV.U32 R0, RZ, RZ, R6 ;  /* 0x000000ffff007224 */ /* 0x001fc400078e0006 */
[----:B------:R-:W-:Y:S01]  /*2480*/  VIADD R6, R9, 0x118 ;  /* 0x0000011809067836 */ /* 0x000fe20000000000 */
[----:B------:R-:W-:Y:S01]  /*2490*/  ISETP.GT.U32.AND P5, PT, R2, R15, PT ;  /* 0x0000000f0200720c */ /* 0x000fe20003fa4070 */
[----:B------:R-:W-:Y:S01]  /*24a0*/  @!P4 IMAD.MOV R0, RZ, RZ, -R0 ;  /* 0x000000ffff00c224 */ /* 0x000fe200078e0a00 */
[----:B------:R-:W-:Y:S01]  /*24b0*/  ISETP.GE.AND P4, PT, R8, RZ, PT ;  /* 0x000000ff0800720c */ /* 0x000fe20003f86270 */
[----:B------:R-:W-:Y:S01]  /*24c0*/  IMAD.HI.U32 R18, R10, R12, RZ ;  /* 0x0000000c0a127227 */ /* 0x000fe200078e00ff */
[----:B------:R-:W-:Y:S02]  /*24d0*/  IABS R8, R8 ;  /* 0x0000000800087213 */ /* 0x000fe40000000000 */
[----:B------:R0:W-:Y:S01]  /*24e0*/  STL [R1+0xb8], R0 ;  /* 0x0000b80001007387 */ /* 0x0001e20000100800 */
[----:B------:R-:W-:Y:S02]  /*24f0*/  @!P0 IMAD.IADD R14, R14, 0x1, -R2 ;  /* 0x000000010e0e8824 */ /* 0x000fe400078e0a02 */
[----:B------:R-:W-:-:S03]  /*2500*/  IMAD.HI.U32 R11, R10, R8, RZ ;  /* 0x000000080a0b7227 */ /* 0x000fc600078e00ff */
[----:B------:R-:W-:Y:S01]  /*2510*/  ISETP.GT.U32.AND P0, PT, R2, R14, PT ;  /* 0x0000000e0200720c */ /* 0x000fe20003f04070 */
[----:B------:R-:W-:Y:S01]  /*2520*/  @!P5 IMAD.IADD R15, R15, 0x1, -R2 ;  /* 0x000000010f0fd824 */ /* 0x000fe200078e0a02 */
[----:B------:R-:W-:Y:S01]  /*2530*/  ISETP.GE.AND P5, PT, R6, RZ, PT ;  /* 0x000000ff0600720c */ /* 0x000fe20003fa6270 */
[----:B------:R-:W-:Y:S01]  /*2540*/  IMAD.MOV R11, RZ, RZ, -R11 ;  /* 0x000000ffff0b7224 */ /* 0x000fe200078e0a0b */
[----:B------:R-:W-:Y:S01]  /*2550*/  IABS R6, R6 ;  /* 0x0000000600067213 */ /* 0x000fe20000000000 */
[----:B0-----:R-:W-:Y:S01]  /*2560*/  IMAD.MOV.U32 R0, RZ, RZ, R7 ;  /* 0x000000ffff007224 */ /* 0x001fe200078e0007 */
[----:B------:R-:W-:Y:S01]  /*2570*/  IABS R7, R17 ;  /* 0x0000001100077213 */ /* 0x000fe20000000000 */
[C---:B------:R-:W-:Y:S02]  /*2580*/  IMAD R8, R2.reuse, R11, R8 ;  /* 0x0000000b02087224 */ /* 0x040fe400078e0208 */
[----:B------:R-:W-:Y:S01]  /*2590*/  @!P3 IMAD.MOV R0, RZ, RZ, -R0 ;  /* 0x000000ffff00b224 */ /* 0x000fe200078e0a00 */
[----:B------:R-:W-:Y:S01]  /*25a0*/  ISETP.GT.U32.AND P3, PT, R2, R13, PT ;  /* 0x0000000d0200720c */ /* 0x000fe20003f64070 */
[----:B------:R-:W-:-:S03]  /*25b0*/  IMAD.HI.U32 R16, R10, R7, RZ ;  /* 0x000000070a107227 */ /* 0x000fc600078e00ff */
[----:B------:R0:W-:Y:S01]  /*25c0*/  STL [R1+0xb4], R0 ;  /* 0x0000b40001007387 */ /* 0x0001e20000100800 */
[----:B------:R-:W-:Y:S02]  /*25d0*/  IMAD.MOV R16, RZ, RZ, -R16 ;  /* 0x000000ffff107224 */ /* 0x000fe400078e0a10 */
[----:B------:R-:W-:Y:S02]  /*25e0*/  IMAD.MOV.U32 R5, RZ, RZ, R15 ;  /* 0x000000ffff057224 */ /* 0x000fe400078e000f */
[----:B------:R-:W-:Y:S02]  /*25f0*/  IMAD.MOV R18, RZ, RZ, -R18 ;  /* 0x000000ffff127224 */ /* 0x000fe400078e0a12 */
[C---:B------:R-:W-:Y:S02]  /*2600*/  IMAD R7, R2.reuse, R16, R7 ;  /* 0x0000001002077224 */ /* 0x040fe400078e0207 */
[----:B------:R-:W-:Y:S02]  /*2610*/  @!P3 IMAD.IADD R13, R13, 0x1, -R2 ;  /* 0x000000010d0db824 */ /* 0x000fe400078e0a02 */
[----:B------:R-:W-:Y:S01]  /*2620*/  @!P6 IMAD.MOV R5, RZ, RZ, -R5 ;  /* 0x000000ffff05e224 */ /* 0x000fe200078e0a05 */
[C---:B------:R-:W-:Y:S01]  /*2630*/  ISETP.GT.U32.AND P6, PT, R2.reuse, R8, PT ;  /* 0x000000080200720c */ /* 0x040fe20003fc4070 */
[C---:B------:R-:W-:Y:S01]  /*2640*/  IMAD R12, R2.reuse, R18, R12 ;  /* 0x00000012020c7224 */ /* 0x040fe200078e020c */
[----:B------:R-:W-:Y:S01]  /*2650*/  ISETP.GT.U32.AND P3, PT, R2, R13, PT ;  /* 0x0000000d0200720c */ /* 0x000fe20003f64070 */
[----:B------:R-:W-:Y:S01]  /*2660*/  @!P0 IMAD.IADD R14, R14, 0x1, -R2 ;  /* 0x000000010e0e8824 */ /* 0x000fe200078e0a02 */
[----:B------:R-:W-:Y:S01]  /*2670*/  STL [R1+0x98], R5 ;  /* 0x0000980501007387 */ /* 0x000fe20000100800 */
[----:B------:R-:W-:Y:S01]  /*2680*/  IMAD.HI.U32 R11, R10, R6, RZ ;  /* 0x000000060a0b7227 */ /* 0x000fe200078e00ff */
[----:B------:R-:W-:-:S02]  /*2690*/  ISETP.GT.U32.AND P0, PT, R2, R12, PT ;  /* 0x0000000c0200720c */ /* 0x000fc40003f04070 */
[----:B------:R-:W-:Y:S01]  /*26a0*/  LOP3.LUT R18, R3, 0x100, RZ, 0xfc, !PT ;  /* 0x0000010003127812 */ /* 0x000fe200078efcff */
[----:B0-----:R-:W-:Y:S02]  /*26b0*/  IMAD.MOV.U32 R0, RZ, RZ, R14 ;  /* 0x000000ffff007224 */ /* 0x001fe400078e000e */
[----:B------:R-:W-:Y:S01]  /*26c0*/  IMAD.MOV R11, RZ, RZ, -R11 ;  /* 0x000000ffff0b7224 */ /* 0x000fe200078e0a0b */
[----:B------:R-:W-:Y:S01]  /*26d0*/  IABS R15, R18 ;  /* 0x00000012000f7213 */ /* 0x000fe20000000000 */
[----:B------:R-:W-:Y:S01]  /*26e0*/  @!P2 IMAD.MOV R0, RZ, RZ, -R0 ;  /* 0x000000ffff00a224 */ /* 0x000fe200078e0a00 */
[----:B------:R-:W-:Y:S01]  /*26f0*/  ISETP.GE.AND P2, PT, R4, RZ, PT ;  /* 0x000000ff0400720c */ /* 0x000fe20003f46270 */
[--C-:B------:R-:W-:Y:S01]  /*2700*/  @!P3 IMAD.IADD R13, R13, 0x1, -R2.reuse ;  /* 0x000000010d0db824 */ /* 0x100fe200078e0a02 */
[----:B------:R-:W-:Y:S01]  /*2710*/  ISETP.GT.U32.AND P3, PT, R2, R7, PT ;  /* 0x000000070200720c */ /* 0x000fe20003f64070 */
[--C-:B------:R-:W-:Y:S01]  /*2720*/  @!P6 IMAD.IADD R8, R8, 0x1, -R2.reuse ;  /* 0x000000010808e824 */ /* 0x100fe200078e0a02 */
[----:B------:R-:W-:Y:S01]  /*2730*/  LOP3.LUT R4, R3, 0x110, RZ, 0xfc, !PT ;  /* 0x0000011003047812 */ /* 0x000fe200078efcff */
[----:B------:R-:W-:Y:S01]  /*2740*/  @!P0 IMAD.IADD R12, R12, 0x1, -R2 ;  /* 0x000000010c0c8824 */ /* 0x000fe200078e0a02 */
[----:B------:R0:W-:Y:S01]  /*2750*/  STL [R1+0x9c], R0 ;  /* 0x00009c0001007387 */ /* 0x0001e20000100800 */
[C---:B------:R-:W-:Y:S01]  /*2760*/  IMAD R6, R2.reuse, R11, R6 ;  /* 0x0000000b02067224 */ /* 0x040fe200078e0206 */
[----:B------:R-:W-:Y:S01]  /*2770*/  IABS R16, R4 ;  /* 0x0000000400107213 */ /* 0x000fe20000000000 */
[----:B------:R-:W-:Y:S01]  /*2780*/  VIADD R11, R9, 0xf8 ;  /* 0x000000f8090b7836 */ /* 0x000fe20000000000 */
[----:B------:R-:W-:-:S02]  /*2790*/  ISETP.GT.U32.AND P6, PT, R2, R12, PT ;  /* 0x0000000c0200720c */ /* 0x000fc40003fc4070 */
[----:B------:R-:W-:Y:S01]  /*27a0*/  ISETP.GE.AND P0, PT, R19, RZ, PT ;  /* 0x000000ff1300720c */ /* 0x000fe20003f06270 */
[----:B------:R-:W-:Y:S01]  /*27b0*/  IMAD.HI.U32 R14, R10, R16, RZ ;  /* 0x000000100a0e7227 */ /* 0x000fe200078e00ff */
[----:B------:R-:W-:-:S03]  /*27c0*/  IABS R19, R19 ;  /* 0x0000001300137213 */ /* 0x000fc60000000000 */
[----:B------:R-:W-:Y:S01]  /*27d0*/  @!P3 IMAD.IADD R7, R7, 0x1, -R2 ;  /* 0x000000010707b824 */ /* 0x000fe200078e0a02 */
[C---:B------:R-:W-:Y:S01]  /*27e0*/  ISETP.GT.U32.AND P3, PT, R2.reuse, R8, PT ;  /* 0x000000080200720c */ /* 0x040fe20003f64070 */
[----:B------:R-:W-:Y:S02]  /*27f0*/  IMAD.MOV R14, RZ, RZ, -R14 ;  /* 0x000000ffff0e7224 */ /* 0x000fe400078e0a0e */
[----:B0-----:R-:W-:Y:S01]  /*2800*/  IMAD.MOV.U32 R0, RZ, RZ, R13 ;  /* 0x000000ffff007224 */ /* 0x001fe200078e000d */
[----:B------:R-:W-:Y:S01]  /*2810*/  IABS R13, R11 ;  /* 0x0000000b000d7213 */ /* 0x000fe20000000000 */
[C---:B------:R-:W-:Y:S02]  /*2820*/  IMAD R16, R2.reuse, R14, R16 ;  /* 0x0000000e02107224 */ /* 0x040fe400078e0210 */
[----:B------:R-:W-:Y:S01]  /*2830*/  @!P1 IMAD.MOV R0, RZ, RZ, -R0 ;  /* 0x000000ffff009224 */ /* 0x000fe200078e0a00 */
[----:B------:R-:W-:Y:S01]  /*2840*/  ISETP.GT.U32.AND P1, PT, R2, R7, PT ;  /* 0x000000070200720c */ /* 0x000fe20003f24070 */
[--C-:B------:R-:W-:Y:S01]  /*2850*/  @!P6 IMAD.IADD R12, R12, 0x1, -R2.reuse ;  /* 0x000000010c0ce824 */ /* 0x100fe200078e0a02 */
[----:B------:R-:W-:Y:S01]  /*2860*/  ISETP.GT.U32.AND P6, PT, R2, R6, PT ;  /* 0x000000060200720c */ /* 0x000fe20003fc4070 */
[----:B------:R-:W-:Y:S01]  /*2870*/  IMAD.HI.U32 R20, R10, R19, RZ ;  /* 0x000000130a147227 */ /* 0x000fe200078e00ff */
[----:B------:R0:W-:Y:S03]  /*2880*/  STL [R1+0xa0], R0 ;  /* 0x0000a00001007387 */ /* 0x0001e60000100800 */
[----:B------:R-:W-:Y:S01]  /*2890*/  @!P3 IMAD.IADD R8, R8, 0x1, -R2 ;  /* 0x000000010808b824 */ /* 0x000fe200078e0a02 */
[----:B------:R-:W-:Y:S01]  /*28a0*/  ISETP.GT.U32.AND P3, PT, R2, R16, PT ;  /* 0x000000100200720c */ /* 0x000fe20003f64070 */
[----:B------:R-:W-:-:S04]  /*28b0*/  IMAD.HI.U32 R14, R10, R15, RZ ;  /* 0x0000000f0a0e7227 */ /* 0x000fc800078e00ff */
[--C-:B------:R-:W-:Y:S01]  /*28c0*/  @!P1 IMAD.IADD R7, R7, 0x1, -R2.reuse ;  /* 0x0000000107079824 */ /* 0x100fe200078e0a02 */
[----:B------:R-:W-:Y:S01]  /*28d0*/  ISETP.GE.AND P1, PT, R11, RZ, PT ;  /* 0x000000ff0b00720c */ /* 0x000fe20003f26270 */
[----:B------:R-:W-:Y:S01]  /*28e0*/  @!P6 IMAD.IADD R6, R6, 0x1, -R2 ;  /* 0x000000010606e824 */ /* 0x000fe200078e0a02 */
[----:B------:R-:W-:Y:S01]  /*28f0*/  ISETP.GE.AND P6, PT, R17, RZ, PT ;  /* 0x000000ff1100720c */ /* 0x000fe20003fc6270 */
[----:B0-----:R-:W-:Y:S01]  /*2900*/  IMAD.MOV.U32 R0, RZ, RZ, R12 ;  /* 0x000000ffff007224 */ /* 0x001fe200078e000c */
[----:B------:R-:W-:Y:S01]  /*2910*/  LOP3.LUT R12, R3, 0xf0, RZ, 0xfc, !PT ;  /* 0x000000f0030c7812 */ /* 0x000fe200078efcff */
[----:B------:R-:W-:-:S04]  /*2920*/  IMAD.HI.U32 R11, R10, R13, RZ ;  /* 0x0000000d0a0b7227 */ /* 0x000fc800078e00ff */
[----:B------:R-:W-:Y:S02]  /*2930*/  @!P3 IMAD.IADD R16, R16, 0x1, -R2 ;  /* 0x000000011010b824 */ /* 0x000fe400078e0a02 */
[----:B------:R-:W-:Y:S02]  /*2940*/  IMAD.MOV R20, RZ, RZ, -R20 ;  /* 0x000000ffff147224 */ /* 0x000fe400078e0a14 */
[----:B------:R-:W-:Y:S01]  /*2950*/  @!P2 IMAD.MOV R0, RZ, RZ, -R0 ;  /* 0x000000ffff00a224 */ /* 0x000fe200078e0a00 */
[C---:B------:R-:W-:Y:S01]  /*2960*/  ISETP.GT.U32.AND P3, PT, R2.reuse, R16, PT ;  /* 0x000000100200720c */ /* 0x040fe20003f64070 */
[----:B------:R-:W-:Y:S01]  /*2970*/  IMAD.MOV R11, RZ, RZ, -R11 ;  /* 0x000000ffff0b7224 */ /* 0x000fe200078e0a0b */
[C---:B------:R-:W-:Y:S01]  /*2980*/  ISETP.GT.U32.AND P2, PT, R2.reuse, R6, PT ;  /* 0x000000060200720c */ /* 0x040fe20003f44070 */
[----:B------:R-:W-:Y:S01]  /*2990*/  IMAD.MOV R14, RZ, RZ, -R14 ;  /* 0x000000ffff0e7224 */ /* 0x000fe200078e0a0e */
[----:B------:R0:W-:Y:S01]  /*29a0*/  STL [R1+0x94], R0 ;  /* 0x0000940001007387 */ /* 0x0001e20000100800 */
[----:B------:R-:W-:-:S02]  /*29b0*/  IMAD R17, R2, R20, R19 ;  /* 0x0000001402117224 */ /* 0x000fc400078e0213 */
[----:B------:R-:W-:Y:S01]  /*29c0*/  IMAD.MOV.U32 R5, RZ, RZ, R8 ;  /* 0x000000ffff057224 */ /* 0x000fe200078e0008 */
[----:B------:R-:W-:Y:S01]  /*29d0*/  IABS R8, R12 ;  /* 0x0000000c00087213 */ /* 0x000fe20000000000 */
[C---:B------:R-:W-:Y:S01]  /*29e0*/  IMAD R13, R2.reuse, R11, R13 ;  /* 0x0000000b020d7224 */ /* 0x040fe200078e020d */
[----:B------:R-:W-:Y:S01]  /*29f0*/  LOP3.LUT R11, R3, 0xe0, RZ, 0xfc, !PT ;  /* 0x000000e0030b7812 */ /* 0x000fe200078efcff */
[C---:B------:R-:W-:Y:S02]  /*2a00*/  IMAD R15, R2.reuse, R14, R15 ;  /* 0x0000000e020f7224 */ /* 0x040fe400078e020f */
[----:B------:R-:W-:Y:S01]  /*2a10*/  @!P4 IMAD.MOV R5, RZ, RZ, -R5 ;  /* 0x000000ffff05c224 */ /* 0x000fe200078e0a05 */
[----:B------:R-:W-:Y:S01]  /*2a20*/  ISETP.GT.U32.AND P4, PT, R2, R17, PT ;  /* 0x000000110200720c */ /* 0x000fe20003f84070 */
[----:B0-----:R-:W-:Y:S02]  /*2a30*/  IMAD.MOV.U32 R0, RZ, RZ, R7 ;  /* 0x000000ffff007224 */ /* 0x001fe400078e0007 */
[----:B------:R-:W-:Y:S01]  /*2a40*/  @!P3 IMAD.IADD R16, R16, 0x1, -R2 ;  /* 0x000000011010b824 */ /* 0x000fe200078e0a02 */
[C---:B------:R-:W-:Y:S01]  /*2a50*/  ISETP.GT.U32.AND P3, PT, R2.reuse, R13, PT ;  /* 0x0000000d0200720c */ /* 0x040fe20003f64070 */
[----:B------:R-:W-:Y:S01]  /*2a60*/  @!P6 IMAD.MOV R0, RZ, RZ, -R0 ;  /* 0x000000ffff00e224 */ /* 0x000fe200078e0a00 */
[----:B------:R-:W-:Y:S01]  /*2a70*/  ISETP.GT.U32.AND P6, PT, R2, R15, PT ;  /* 0x0000000f0200720c */ /* 0x000fe20003fc4070 */
[----:B------:R-:W-:Y:S01]  /*2a80*/  VIADD R7, R9, 0xe8 ;  /* 0x000000e809077836 */ /* 0x000fe20000000000 */
[----:B------:R-:W-:Y:S01]  /*2a90*/  STL [R1+0x90], R5 ;  /* 0x0000900501007387 */ /* 0x000fe20000100800 */
[----:B------:R-:W-:-:S02]  /*2aa0*/  @!P2 IMAD.IADD R6, R6, 0x1, -R2 ;  /* 0x000000010606a824 */ /* 0x000fc400078e0a02 */
[----:B------:R-:W-:Y:S01]  /*2ab0*/  VIADD R14, R9, 0xd8 ;  /* 0x000000d8090e7836 */ /* 0x000fe20000000000 */
[----:B------:R0:W-:Y:S01]  /*2ac0*/  STL [R1+0x8c], R0 ;  /* 0x00008c0001007387 */ /* 0x0001e20000100800 */
[--C-:B------:R-:W-:Y:S01]  /*2ad0*/  @!P4 IMAD.IADD R17, R17, 0x1, -R2.reuse ;  /* 0x000000011111c824 */ /* 0x100fe200078e0a02 */
[----:B------:R-:W-:Y:S02]  /*2ae0*/  ISETP.GE.AND P2, PT, R7, RZ, PT ;  /* 0x000000ff0700720c */ /* 0x000fe40003f46270 */
[----:B------:R-:W-:Y:S01]  /*2af0*/  IABS R7, R7 ;  /* 0x0000000700077213 */ /* 0x000fe20000000000 */
[--C-:B------:R-:W-:Y:S01]  /*2b00*/  @!P3 IMAD.IADD R13, R13, 0x1, -R2.reuse ;  /* 0x000000010d0db824 */ /* 0x100fe200078e0a02 */
[----:B------:R-:W-:Y:S01]  /*2b10*/  ISETP.GE.AND P4, PT, R14, RZ, PT ;  /* 0x000000ff0e00720c */ /* 0x000fe20003f86270 */
[----:B------:R-:W-:Y:S01]  /*2b20*/  @!P6 IMAD.IADD R15, R15, 0x1, -R2 ;  /* 0x000000010f0fe824 */ /* 0x000fe200078e0a02 */
[----:B------:R-:W-:Y:S01]  /*2b30*/  ISETP.GT.U32.AND P6, PT, R2, R17, PT ;  /* 0x000000110200720c */ /* 0x000fe20003fc4070 */
[----:B------:R-:W-:Y:S01]  /*2b40*/  IMAD.HI.U32 R19, R10, R7, RZ ;  /* 0x000000070a137227 */ /* 0x000fe200078e00ff */
[----:B------:R-:W-:-:S02]  /*2b50*/  ISETP.GT.U32.AND P3, PT, R2, R13, PT ;  /* 0x0000000d0200720c */ /* 0x000fc40003f64070 */
[----:B------:R-:W-:Y:S01]  /*2b60*/  IABS R14, R14 ;  /* 0x0000000e000e7213 */ /* 0x000fe20000000000 */
[----:B0-----:R-:W-:Y:S02]  /*2b70*/  IMAD.MOV.U32 R0, RZ, RZ, R6 ;  /* 0x000000ffff007224 */ /* 0x001fe400078e0006 */
[----:B------:R-:W-:-:S04]  /*2b80*/  IMAD.HI.U32 R6, R10, R8, RZ ;  /* 0x000000080a067227 */ /* 0x000fc800078e00ff */
[----:B------:R-:W-:Y:S01]  /*2b90*/  @!P5 IMAD.MOV R0, RZ, RZ, -R0 ;  /* 0x000000ffff00d224 */ /* 0x000fe200078e0a00 */
[C---:B------:R-:W-:Y:S01]  /*2ba0*/  ISETP.GT.U32.AND P5, PT, R2.reuse, R15, PT ;  /* 0x0000000f0200720c */ /* 0x040fe20003fa4070 */
[----:B------:R-:W-:Y:S02]  /*2bb0*/  IMAD.MOV R6, RZ, RZ, -R6 ;  /* 0x000000ffff067224 */ /* 0x000fe400078e0a06 */
[----:B------:R-:W-:Y:S01]  /*2bc0*/  IMAD.MOV R19, RZ, RZ, -R19 ;  /* 0x000000ffff137224 */ /* 0x000fe200078e0a13 */
[----:B------:R0:W-:Y:S01]  /*2bd0*/  STL [R1+0x88], R0 ;  /* 0x0000880001007387 */ /* 0x0001e20000100800 */
[C---:B------:R-:W-:Y:S01]  /*2be0*/  IMAD R8, R2.reuse, R6, R8 ;  /* 0x0000000602087224 */ /* 0x040fe200078e0208 */
[----:B------:R-:W-:Y:S01]  /*2bf0*/  IABS R6, R11 ;  /* 0x0000000b00067213 */ /* 0x000fe20000000000 */
[C---:B------:R-:W-:Y:S02]  /*2c00*/  IMAD R7, R2.reuse, R19, R7 ;  /* 0x0000001302077224 */ /* 0x040fe400078e0207 */
[--C-:B------:R-:W-:Y:S01]  /*2c10*/  @!P6 IMAD.IADD R17, R17, 0x1, -R2.reuse ;  /* 0x000000011111e824 */ /* 0x100fe200078e0a02 */
[C---:B------:R-:W-:Y:S01]  /*2c20*/  ISETP.GT.U32.AND P6, PT, R2.reuse, R8, PT ;  /* 0x000000080200720c */ /* 0x040fe20003fc4070 */
[--C-:B------:R-:W-:Y:S01]  /*2c30*/  @!P3 IMAD.IADD R13, R13, 0x1, -R2.reuse ;  /* 0x000000010d0db824 */ /* 0x100fe200078e0a02 */
[----:B------:R-:W-:Y:S01]  /*2c40*/  ISETP.GT.U32.AND P3, PT, R2, R7, PT ;  /* 0x000000070200720c */ /* 0x000fe20003f64070 */
[----:B------:R-:W-:Y:S01]  /*2c50*/  @!P5 IMAD.IADD R15, R15, 0x1, -R2 ;  /* 0x000000010f0fd824 */ /* 0x000fe200078e0a02 */
[----:B------:R-:W-:Y:S01]  /*2c60*/  ISETP.GE.AND P5, PT, R4, RZ, PT ;  /* 0x000000ff0400720c */ /* 0x000fe20003fa6270 */
[----:B------:R-:W-:Y:S01]  /*2c70*/  IMAD.HI.U32 R21, R10, R6, RZ ;  /* 0x000000060a157227 */ /* 0x000fe200078e00ff */
[----:B------:R-:W-:-:S03]  /*2c80*/  LOP3.LUT R4, R3, 0xd0, RZ, 0xfc, !PT ;  /* 0x000000d003047812 */ /* 0x000fc600078efcff */
[----:B------:R-:W-:Y:S01]  /*2c90*/  IMAD.MOV R21, RZ, RZ, -R21 ;  /* 0x000000ffff157224 */ /* 0x000fe200078e0a15 */
[----:B------:R-:W-:Y:S01]  /*2ca0*/  IABS R19, R4 ;  /* 0x0000000400137213 */ /* 0x000fe20000000000 */
[----:B0-----:R-:W-:Y:S02]  /*2cb0*/  IMAD.MOV.U32 R0, RZ, RZ, R17 ;  /* 0x000000ffff007224 */ /* 0x001fe400078e0011 */
[----:B------:R-:W-:Y:S02]  /*2cc0*/  IMAD R6, R2, R21, R6 ;  /* 0x0000001502067224 */ /* 0x000fe400078e0206 */
[----:B------:R-:W-:Y:S02]  /*2cd0*/  IMAD.MOV.U32 R5, RZ, RZ, R16 ;  /* 0x000000ffff057224 */ /* 0x000fe400078e0010 */
[----:B------:R-:W-:Y:S01]  /*2ce0*/  @!P6 IMAD.IADD R8, R8, 0x1, -R2 ;  /* 0x000000010808e824 */ /* 0x000fe200078e0a02 */
[----:B------:R-:W-:Y:S01]  /*2cf0*/  ISETP.GE.AND P6, PT, R18, RZ, PT ;  /* 0x000000ff1200720c */ /* 0x000fe20003fc6270 */
[----:B------:R-:W-:-:S04]  /*2d00*/  IMAD.HI.U32 R20, R10, R14, RZ ;  /* 0x0000000e0a147227 */ /* 0x000fc800078e00ff */
[----:B------:R-:W-:Y:S01]  /*2d10*/  @!P3 IMAD.IADD R7, R7, 0x1, -R2 ;  /* 0x000000010707b824 */ /* 0x000fe200078e0a02 */
[C---:B------:R-:W-:Y:S01]  /*2d20*/  ISETP.GT.U32.AND P3, PT, R2.reuse, R8, PT ;  /* 0x000000080200720c */ /* 0x040fe20003f64070 */
[----:B------:R-:W-:Y:S01]  /*2d30*/  @!P0 IMAD.MOV R0, RZ, RZ, -R0 ;  /* 0x000000ffff008224 */ /* 0x000fe200078e0a00 */
[C---:B------:R-:W-:Y:S01]  /*2d40*/  ISETP.GT.U32.AND P0, PT, R2.reuse, R6, PT ;  /* 0x000000060200720c */ /* 0x040fe20003f04070 */
[----:B------:R-:W-:Y:S01]  /*2d50*/  @!P5 IMAD.MOV R5, RZ, RZ, -R5 ;  /* 0x000000ffff05d224 */ /* 0x000fe200078e0a05 */
[----:B------:R-:W-:Y:S01]  /*2d60*/  ISETP.GT.U32.AND P5, PT, R2, R7, PT ;  /* 0x000000070200720c */ /* 0x000fe20003fa4070 */
[----:B------:R-:W-:Y:S02]  /*2d70*/  IMAD.MOV R20, RZ, RZ, -R20 ;  /* 0x000000ffff147224 */ /* 0x000fe400078e0a14 */
[----:B------:R-:W-:Y:S01]  /*2d80*/  IMAD.HI.U32 R16, R10, R19, RZ ;  /* 0x000000130a107227 */ /* 0x000fe200078e00ff */
[----:B------:R0:W-:Y:S03]  /*2d90*/  STL [R1+0x84], R5 ;  /* 0x0000840501007387 */ /* 0x0001e60000100800 */
[----:B------:R-:W-:Y:S01]  /*2da0*/  IMAD R14, R2, R20, R14 ;  /* 0x00000014020e7224 */ /* 0x000fe200078e020e */
[----:B------:R1:W-:Y:S01]  /*2db0*/  STL [R1+0x80], R0 ;  /* 0x0000800001007387 */ /* 0x0003e20000100800 */
[----:B------:R-:W-:-:S02]  /*2dc0*/  IMAD.MOV R16, RZ, RZ, -R16 ;  /* 0x000000ffff107224 */ /* 0x000fc400078e0a10 */
[--C-:B------:R-:W-:Y:S02]  /*2dd0*/  @!P0 IMAD.IADD R6, R6, 0x1, -R2.reuse ;  /* 0x0000000106068824 */ /* 0x100fe400078e0a02 */
[----:B------:R-:W-:Y:S02]  /*2de0*/  VIADD R18, R9, 0xc8 ;  /* 0x000000c809127836 */ /* 0x000fe40000000000 */
[----:B0-----:R-:W-:Y:S01]  /*2df0*/  IMAD.MOV.U32 R5, RZ, RZ, R15 ;  /* 0x000000ffff057224 */ /* 0x001fe200078e000f */
[C---:B------:R-:W-:Y:S01]  /*2e00*/  ISETP.GT.U32.AND P0, PT, R2.reuse, R6, PT ;  /* 0x000000060200720c */ /* 0x040fe20003f04070 */
[----:B------:R-:W-:Y:S01]  /*2e10*/  IMAD R15, R2, R16, R19 ;  /* 0x00000010020f7224 */ /* 0x000fe200078e0213 */
[----:B------:R-:W-:Y:S01]  /*2e20*/  IABS R20, R18 ;  /* 0x0000001200147213 */ /* 0x000fe20000000000 */
[----:B-1----:R-:W-:Y:S01]  /*2e30*/  IMAD.MOV.U32 R0, RZ, RZ, R13 ;  /* 0x000000ffff007224 */ /* 0x002fe200078e000d */
[----:B------:R-:W-:Y:S01]  /*2e40*/  LOP3.LUT R13, R3, 0xc0, RZ, 0xfc, !PT ;  /* 0x000000c0030d7812 */ /* 0x000fe200078efcff */
[----:B------:R-:W-:Y:S01]  /*2e50*/  @!P3 IMAD.IADD R8, R8, 0x1, -R2 ;  /* 0x000000010808b824 */ /* 0x000fe200078e0a02 */
[----:B------:R-:W-:Y:S01]  /*2e60*/  ISETP.GE.AND P3, PT, R12, RZ, PT ;  /* 0x000000ff0c00720c */ /* 0x000fe20003f66270 */
[----:B------:R-:W-:Y:S01]  /*2e70*/  @!P1 IMAD.MOV R0, RZ, RZ, -R0 ;  /* 0x000000ffff009224 */ /* 0x000fe200078e0a00 */
[C---:B------:R-:W-:Y:S01]  /*2e80*/  ISETP.GT.U32.AND P1, PT, R2.reuse, R14, PT ;  /* 0x0000000e0200720c */ /* 0x040fe20003f24070 */
[----:B------:R-:W-:Y:S01]  /*2e90*/  @!P5 IMAD.IADD R7, R7, 0x1, -R2 ;  /* 0x000000010707d824 */ /* 0x000fe200078e0a02 */
[----:B------:R-:W-:Y:S01]  /*2ea0*/  ISETP.GT.U32.AND P5, PT, R2, R15, PT ;  /* 0x0000000f0200720c */ /* 0x000fe20003fa4070 */
[----:B------:R-:W-:Y:S01]  /*2eb0*/  @!P6 IMAD.MOV R5, RZ, RZ, -R5 ;  /* 0x000000ffff05e224 */ /* 0x000fe200078e0a05 */
[----:B------:R-:W-:Y:S01]  /*2ec0*/  ISETP.GE.AND P6, PT, R18, RZ, PT ;  /* 0x000000ff1200720c */ /* 0x000fe20003fc6270 */
[----:B------:R-:W-:Y:S01]  /*2ed0*/  IMAD.HI.U32 R12, R10, R20, RZ ;  /* 0x000000140a0c7227 */ /* 0x000fe200078e00ff */
[----:B------:R-:W-:-:S02]  /*2ee0*/  IABS R18, R13 ;  /* 0x0000000d00127213 */ /* 0x000fc40000000000 */
[----:B------:R-:W-:Y:S01]  /*2ef0*/  STL [R1+0x74], R5 ;  /* 0x0000740501007387 */ /* 0x000fe20000100800 */
[----:B------:R-:W-:Y:S02]  /*2f00*/  VIADD R16, R9, 0xb8 ;  /* 0x000000b809107836 */ /* 0x000fe40000000000 */
[----:B------:R-:W-:Y:S01]  /*2f10*/  IMAD.MOV R12, RZ, RZ, -R12 ;  /* 0x000000ffff0c7224 */ /* 0x000fe200078e0a0c */
[----:B------:R0:W-:Y:S01]  /*2f20*/  STL [R1+0x6c], R0 ;  /* 0x00006c0001007387 */ /* 0x0001e20000100800 */
[--C-:B------:R-:W-:Y:S01]  /*2f30*/  @!P1 IMAD.IADD R14, R14, 0x1, -R2.reuse ;  /* 0x000000010e0e9824 */ /* 0x100fe200078e0a02 */
[----:B------:R-:W-:Y:S01]  /*2f40*/  ISETP.GE.AND P1, PT, R11, RZ, PT ;  /* 0x000000ff0b00720c */ /* 0x000fe20003f26270 */
[--C-:B------:R-:W-:Y:S01]  /*2f50*/  @!P5 IMAD.IADD R15, R15, 0x1, -R2.reuse ;  /* 0x000000010f0fd824 */ /* 0x100fe200078e0a02 */
[----:B------:R-:W-:Y:S01]  /*2f60*/  IABS R17, R16 ;  /* 0x0000001000117213 */ /* 0x000fe20000000000 */
[----:B------:R-:W-:Y:S01]  /*2f70*/  @!P0 IMAD.IADD R6, R6, 0x1, -R2 ;  /* 0x0000000106068824 */ /* 0x000fe200078e0a02 */
[C---:B------:R-:W-:Y:S01]  /*2f80*/  ISETP.GT.U32.AND P5, PT, R2.reuse, R14, PT ;  /* 0x0000000e0200720c */ /* 0x040fe20003fa4070 */
[----:B------:R-:W-:-:S02]  /*2f90*/  IMAD R12, R2, R12, R20 ;  /* 0x0000000c020c7224 */ /* 0x000fc400078e0214 */
[----:B------:R-:W-:Y:S02]  /*2fa0*/  IMAD.MOV.U32 R11, RZ, RZ, R18 ;  /* 0x000000ffff0b7224 */ /* 0x000fe400078e0012 */
[----:B0-----:R-:W-:Y:S01]  /*2fb0*/  IMAD.MOV.U32 R0, RZ, RZ, R8 ;  /* 0x000000ffff007224 */ /* 0x001fe200078e0008 */
[C---:B------:R-:W-:Y:S01]  /*2fc0*/  ISETP.GT.U32.AND P0, PT, R2.reuse, R12, PT ;  /* 0x0000000c0200720c */ /* 0x040fe20003f04070 */
[----:B------:R-:W-:Y:S02]  /*2fd0*/  IMAD.MOV.U32 R8, RZ, RZ, R17 ;  /* 0x000000ffff087224 */ /* 0x000fe400078e0011 */
[----:B------:R-:W-:Y:S01]  /*2fe0*/  @!P3 IMAD.MOV R0, RZ, RZ, -R0 ;  /* 0x000000ffff00b224 */ /* 0x000fe200078e0a00 */
[----:B------:R-:W-:Y:S01]  /*2ff0*/  ISETP.GT.U32.AND P3, PT, R2, R15, PT ;  /* 0x0000000f0200720c */ /* 0x000fe20003f64070 */
[----:B------:R-:W-:-:S03]  /*3000*/  IMAD.HI.U32 R17, R10, R11, RZ ;  /* 0x0000000b0a117227 */ /* 0x000fc600078e00ff */
[----:B------:R0:W-:Y:S01]  /*3010*/  STL [R1+0x34], R0 ;  /* 0x0000340001007387 */ /* 0x0001e20000100800 */
[----:B------:R-:W-:Y:S02]  /*3020*/  IMAD.MOV R17, RZ, RZ, -R17 ;  /* 0x000000ffff117224 */ /* 0x000fe400078e0a11 */
[----:B------:R-:W-:Y:S02]  /*3030*/  IMAD.MOV.U32 R5, RZ, RZ, R7 ;  /* 0x000000ffff057224 */ /* 0x000fe400078e0007 */
[----:B------:R-:W-:Y:S01]  /*3040*/  IMAD R7, R2, R17, R11 ;  /* 0x0000001102077224 */ /* 0x000fe200078e020b */
[----:B------:R-:W-:Y:S01]  /*3050*/  LOP3.LUT R11, R3, 0xb0, RZ, 0xfc, !PT ;  /* 0x000000b0030b7812 */ /* 0x000fe200078efcff */
[--C-:B------:R-:W-:Y:S02]  /*3060*/  @!P0 IMAD.IADD R12, R12, 0x1, -R2.reuse ;  /* 0x000000010c0c8824 */ /* 0x100fe400078e0a02 */
[----:B------:R-:W-:Y:S01]  /*3070*/  @!P3 IMAD.IADD R15, R15, 0x1, -R2 ;  /* 0x000000010f0fb824 */ /* 0x000fe200078e0a02 */
[----:B------:R-:W-:Y:S01]  /*3080*/  ISETP.GE.AND P3, PT, R13, RZ, PT ;  /* 0x000000ff0d00720c */ /* 0x000fe20003f66270 */
[----:B0-----:R-:W-:Y:S01]  /*3090*/  IMAD.MOV.U32 R0, RZ, RZ, R6 ;  /* 0x000000ffff007224 */ /* 0x001fe200078e0006 */
[----:B------:R-:W-:Y:S01]  /*30a0*/  ISETP.GT.U32.AND P0, PT, R2, R12, PT ;  /* 0x0000000c0200720c */ /* 0x000fe20003f04070 */
[----:B------:R-:W-:-:S04]  /*30b0*/  IMAD.HI.U32 R6, R10, R8, RZ ;  /* 0x000000080a067227 */ /* 0x000fc800078e00ff */
[----:B------:R-:W-:Y:S01]  /*30c0*/  @!P1 IMAD.MOV R0, RZ, RZ, -R0 ;  /* 0x000000ffff009224 */ /* 0x000fe200078e0a00 */
[----:B------:R-:W-:Y:S01]  /*30d0*/  ISETP.GE.AND P1, PT, R4, RZ, PT ;  /* 0x000000ff0400720c */ /* 0x000fe20003f26270 */
[----:B------:R-:W-:Y:S02]  /*30e0*/  IMAD.MOV R6, RZ, RZ, -R6 ;  /* 0x000000ffff067224 */ /* 0x000fe400078e0a06 */
[----:B------:R-:W-:Y:S01]  /*30f0*/  @!P5 IMAD.IADD R14, R14, 0x1, -R2 ;  /* 0x000000010e0ed824 */ /* 0x000fe200078e0a02 */
[C---:B------:R-:W-:Y:S01]  /*3100*/  ISETP.GT.U32.AND P5, PT, R2.reuse, R7, PT ;  /* 0x000000070200720c */ /* 0x040fe20003fa4070 */
[----:B------:R-:W-:Y:S01]  /*3110*/  IMAD R4, R2, R6, R8 ;  /* 0x0000000602047224 */ /* 0x000fe200078e0208 */
[----:B------:R-:W-:Y:S01]  /*3120*/  IABS R6, R11 ;  /* 0x0000000b00067213 */ /* 0x000fe20000000000 */
[----:B------:R-:W-:Y:S01]  /*3130*/  @!P2 IMAD.MOV R5, RZ, RZ, -R5 ;  /* 0x000000ffff05a224 */ /* 0x000fe200078e0a05 */
[----:B------:R-:W-:Y:S01]  /*3140*/  ISETP.GE.AND P2, PT, R16, RZ, PT ;  /* 0x000000ff1000720c */ /* 0x000fe20003f46270 */
[----:B------:R-:W-:Y:S01]  /*3150*/  VIADD R16, R9, 0xa8 ;  /* 0x000000a809107836 */ /* 0x000fe20000000000 */
[----:B------:R-:W-:Y:S01]  /*3160*/  LOP3.LUT R8, R3, 0xa0, RZ, 0xfc, !PT ;  /* 0x000000a003087812 */ /* 0x000fe200078efcff */
[----:B------:R-:W-:Y:S01]  /*3170*/  @!P4 IMAD.MOV R14, RZ, RZ, -R14 ;  /* 0x000000ffff0ec224 */ /* 0x000fe200078e0a0e */
[----:B------:R0:W-:Y:S01]  /*3180*/  STL [R1+0x30], R5 ;  /* 0x0000300501007387 */ /* 0x0001e20000100800 */
[----:B------:R-:W-:Y:S01]  /*3190*/  @!P1 IMAD.MOV R15, RZ, RZ, -R15 ;  /* 0x000000ffff0f9224 */ /* 0x000fe200078e0a0f */
[----:B------:R-:W-:Y:S01]  /*31a0*/  ISETP.GT.U32.AND P1, PT, R2, R4, PT ;  /* 0x000000040200720c */ /* 0x000fe20003f24070 */
[--C-:B------:R-:W-:Y:S01]  /*31b0*/  @!P0 IMAD.IADD R12, R12, 0x1, -R2.reuse ;  /* 0x000000010c0c8824 */ /* 0x100fe200078e0a02 */
[----:B------:R-:W-:Y:S01]  /*31c0*/  ISETP.GE.AND P4, PT, R16, RZ, PT ;  /* 0x000000ff1000720c */ /* 0x000fe20003f86270 */
[----:B------:R-:W-:Y:S01]  /*31d0*/  @!P5 IMAD.IADD R7, R7, 0x1, -R2 ;  /* 0x000000010707d824 */ /* 0x000fe200078e0a02 */
[----:B------:R-:W-:Y:S01]  /*31e0*/  IABS R16, R16 ;  /* 0x0000001000107213 */ /* 0x000fe20000000000 */
[----:B------:R1:W-:Y:S01]  /*31f0*/  STL [R1+0x2c], R0 ;  /* 0x00002c0001007387 */ /* 0x0003e20000100800 */
[----:B------:R-:W-:Y:S01]  /*3200*/  IMAD.HI.U32 R13, R10, R6, RZ ;  /* 0x000000060a0d7227 */ /* 0x000fe200078e00ff */
[----:B------:R-:W-:-:S02]  /*3210*/  IABS R17, R8 ;  /* 0x0000000800117213 */ /* 0x000fc40000000000 */
[----:B------:R-:W-:Y:S01]  /*3220*/  ISETP.GT.U32.AND P5, PT, R2, R7, PT ;  /* 0x000000070200720c */ /* 0x000fe20003fa4070 */
[----:B------:R-:W-:Y:S01]  /*3230*/  IMAD.MOV R13, RZ, RZ, -R13 ;  /* 0x000000ffff0d7224 */ /* 0x000fe200078e0a0d */
[----:B------:R2:W-:Y:S01]  /*3240*/  STL [R1+0x7f0], R14 ;  /* 0x0007f00e01007387 */ /* 0x0005e20000100800 */
[----:B------:R-:W-:Y:S01]  /*3250*/  VIADD R18, R9, 0x98 ;  /* 0x0000009809127836 */ /* 0x000fe20000000000 */
[----:B0-----:R-:W-:Y:S01]  /*3260*/  LOP3.LUT R5, R3, 0x50, RZ, 0xfc, !PT ;  /* 0x0000005003057812 */ /* 0x001fe200078efcff */
[----:B------:R-:W-:Y:S01]  /*3270*/  @!P1 IMAD.IADD R4, R4, 0x1, -R2 ;  /* 0x0000000104049824 */ /* 0x000fe200078e0a02 */
[----:B------:R-:W-:Y:S01]  /*3280*/  STL [R1+0x7f4], R15 ;  /* 0x0007f40f01007387 */ /* 0x000fe20000100800 */
[----:B-1----:R-:W-:Y:S01]  /*3290*/  IMAD.MOV.U32 R0, RZ, RZ, R12 ;  /* 0x000000ffff007224 */ /* 0x002fe200078e000c */
[----:B------:R-:W-:Y:S01]  /*32a0*/  ISETP.GE.AND P0, PT, R18, RZ, PT ;  /* 0x000000ff1200720c */ /* 0x000fe20003f06270 */
[----:B------:R-:W-:Y:S01]  /*32b0*/  IMAD.HI.U32 R12, R10, R16, RZ ;  /* 0x000000100a0c7227 */ /* 0x000fe200078e00ff */
[----:B------:R-:W-:-:S02]  /*32c0*/  ISETP.GT.U32.AND P1, PT, R2, R4, PT ;  /* 0x000000040200720c */ /* 0x000fc40003f24070 */
[----:B------:R-:W-:Y:S01]  /*32d0*/  IABS R18, R18 ;  /* 0x0000001200127213 */ /* 0x000fe20000000000 */
[----:B------:R-:W-:Y:S01]  /*32e0*/  IMAD.MOV R12, RZ, RZ, -R12 ;  /* 0x000000ffff0c7224 */ /* 0x000fe200078e0a0c */
[C---:B--2---:R-:W-:Y:S01]  /*32f0*/  LOP3.LUT R14, R3.reuse, 0x60, RZ, 0xfc, !PT ;  /* 0x00000060030e7812 */ /* 0x044fe200078efcff */
[C---:B------:R-:W-:Y:S01]  /*3300*/  IMAD R6, R2.reuse, R13, R6 ;  /* 0x0000000d02067224 */ /* 0x040fe200078e0206 */
[----:B------:R-:W-:Y:S01]  /*3310*/  IABS R27, R5 ;  /* 0x00000005001b7213 */ /* 0x000fe20000000000 */
[C---:B------:R-:W-:Y:S01]  /*3320*/  IMAD R16, R2.reuse, R12, R16 ;  /* 0x0000000c02107224 */ /* 0x040fe200078e0210 */
[----:B------:R-:W-:Y:S01]  /*3330*/  LOP3.LUT R12, R3, 0x70, RZ, 0xfc, !PT ;  /* 0x00000070030c7812 */ /* 0x000fe200078efcff */
[----:B------:R-:W-:Y:S01]  /*3340*/  @!P5 IMAD.IADD R7, R7, 0x1, -R2 ;  /* 0x000000010707d824 */ /* 0x000fe200078e0a02 */
[----:B------:R-:W-:Y:S01]  /*3350*/  ISETP.GT.U32.AND P5, PT, R2, R6, PT ;  /* 0x000000060200720c */ /* 0x000fe20003fa4070 */
[----:B------:R-:W-:Y:S01]  /*3360*/  @!P6 IMAD.MOV R0, RZ, RZ, -R0 ;  /* 0x000000ffff00e224 */ /* 0x000fe200078e0a00 */
[----:B------:R-:W-:Y:S01]  /*3370*/  ISETP.GE.AND P6, PT, R11, RZ, PT ;  /* 0x000000ff0b00720c */ /* 0x000fe20003fc6270 */
[----:B------:R-:W-:Y:S01]  /*3380*/  @!P1 IMAD.IADD R4, R4, 0x1, -R2 ;  /* 0x0000000104049824 */ /* 0x000fe200078e0a02 */
[----:B------:R-:W-:Y:S01]  /*3390*/  ISETP.GT.U32.AND P1, PT, R2, R16, PT ;  /* 0x000000100200720c */ /* 0x000fe20003f24070 */
[----:B------:R-:W-:Y:S01]  /*33a0*/  IMAD.HI.U32 R11, R10, R17, RZ ;  /* 0x000000110a0b7227 */ /* 0x000fe200078e00ff */
[----:B------:R0:W-:Y:S01]  /*33b0*/  STL [R1+0x40], R0 ;  /* 0x0000400001007387 */ /* 0x0001e20000100800 */
[----:B------:R-:W-:-:S02]  /*33c0*/  IABS R23, R12 ;  /* 0x0000000c00177213 */ /* 0x000fc40000000000 */
[----:B------:R-:W-:Y:S01]  /*33d0*/  IMAD.MOV R11, RZ, RZ, -R11 ;  /* 0x000000ffff0b7224 */ /* 0x000fe200078e0a0b */
[----:B------:R-:W-:Y:S01]  /*33e0*/  IABS R25, R14 ;  /* 0x0000000e00197213 */ /* 0x000fe20000000000 */
[----:B------:R-:W-:Y:S02]  /*33f0*/  VIADD R20, R9, 0x88 ;  /* 0x0000008809147836 */ /* 0x000fe40000000000 */
[--C-:B------:R-:W-:Y:S02]  /*3400*/  @!P5 IMAD.IADD R6, R6, 0x1, -R2.reuse ;  /* 0x000000010606d824 */ /* 0x100fe400078e0a02 */
[----:B------:R-:W-:Y:S01]  /*3410*/  IMAD R17, R2, R11, R17 ;  /* 0x0000000b02117224 */ /* 0x000fe200078e0211 */
[----:B------:R-:W-:Y:S01]  /*3420*/  LOP3.LUT R11, R3, 0x80, RZ, 0xfc, !PT ;  /* 0x00000080030b7812 */ /* 0x000fe200078efcff */
[----:B------:R-:W-:Y:S01]  /*3430*/  @!P1 IMAD.IADD R16, R16, 0x1, -R2 ;  /* 0x0000000110109824 */ /* 0x000fe200078e0a02 */
[----:B------:R-:W-:Y:S01]  /*3440*/  ISETP.GT.U32.AND P5, PT, R2, R6, PT ;  /* 0x000000060200720c */ /* 0x000fe20003fa4070 */
[----:B0-----:R-:W-:Y:S01]  /*3450*/  IMAD.MOV.U32 R0, RZ, RZ, R7 ;  /* 0x000000ffff007224 */ /* 0x001fe200078e0007 */
[----:B------:R-:W-:Y:S01]  /*3460*/  IABS R21, R11 ;  /* 0x0000000b00157213 */ /* 0x000fe20000000000 */
[----:B------:R-:W-:Y:S01]  /*3470*/  IMAD.HI.U32 R7, R10, R18, RZ ;  /* 0x000000120a077227 */ /* 0x000fe200078e00ff */
[----:B------:R-:W-:-:S03]  /*3480*/  ISETP.GT.U32.AND P1, PT, R2, R16, PT ;  /* 0x000000100200720c */ /* 0x000fc60003f24070 */
[----:B------:R-:W-:Y:S02]  /*3490*/  IMAD.MOV R7, RZ, RZ, -R7 ;  /* 0x000000ffff077224 */ /* 0x000fe400078e0a07 */
[----:B------:R-:W-:Y:S01]  /*34a0*/  @!P3 IMAD.MOV R0, RZ, RZ, -R0 ;  /* 0x000000ffff00b224 */ /* 0x000fe200078e0a00 */
[----:B------:R-:W-:Y:S01]  /*34b0*/  ISETP.GE.AND P3, PT, R8, RZ, PT ;  /* 0x000000ff0800720c */ /* 0x000fe20003f66270 */
[----:B------:R-:W-:Y:S02]  /*34c0*/  IMAD R18, R2, R7, R18 ;  /* 0x0000000702127224 */ /* 0x000fe400078e0212 */
[--C-:B------:R-:W-:Y:S01]  /*34d0*/  @!P5 IMAD.IADD R6, R6, 0x1, -R2.reuse ;  /* 0x000000010606d824 */ /* 0x100fe200078e0a02 */
[----:B------:R-:W-:Y:S01]  /*34e0*/  ISETP.GT.U32.AND P5, PT, R2, R17, PT ;  /* 0x000000110200720c */ /* 0x000fe20003fa4070 */
[----:B------:R0:W-:Y:S01]  /*34f0*/  STL [R1+0x60], R0 ;  /* 0x0000600001007387 */ /* 0x0001e20000100800 */
[C---:B------:R-:W-:Y:S02]  /*3500*/  VIADD R13, R9.reuse, 0x58 ;  /* 0x00000058090d7836 */ /* 0x040fe40000000000 */
[----:B------:R-:W-:Y:S01]  /*3510*/  @!P1 IMAD.IADD R16, R16, 0x1, -R2 ;  /* 0x0000000110109824 */ /* 0x000fe200078e0a02 */
[----:B------:R-:W-:Y:S01]  /*3520*/  ISETP.GT.U32.AND P1, PT, R2, R18, PT ;  /* 0x000000120200720c */ /* 0x000fe20003f24070 */
[----:B------:R-:W-:Y:S01]  /*3530*/  VIADD R15, R9, 0x28 ;  /* 0x00000028090f7836 */ /* 0x000fe20000000000 */
[----:B------:R-:W-:Y:S01]  /*3540*/  IABS R26, R13 ;  /* 0x0000000d001a7213 */ /* 0x000fe20000000000 */
[----:B------:R-:W-:-:S02]  /*3550*/  @!P4 IMAD.MOV R16, RZ, RZ, -R16 ;  /* 0x000000ffff10c224 */ /* 0x000fc400078e0a10 */
[----:B------:R-:W-:Y:S02]  /*3560*/  VIADD R5, R9, 0x38 ;  /* 0x0000003809057836 */ /* 0x000fe40000000000 */
[----:B0-----:R-:W-:Y:S01]  /*3570*/  IMAD.MOV.U32 R0, RZ, RZ, R4 ;  /* 0x000000ffff007224 */ /* 0x001fe200078e0004 */
[----:B------:R-:W-:Y:S01]  /*3580*/  LOP3.LUT R4, R3, 0x90, RZ, 0xfc, !PT ;  /* 0x0000009003047812 */ /* 0x000fe200078efcff */
[----:B------:R-:W-:Y:S02]  /*3590*/  @!P5 IMAD.IADD R17, R17, 0x1, -R2 ;  /* 0x000000011111d824 */ /* 0x000fe400078e0a02 */
[----:B------:R-:W-:Y:S01]  /*35a0*/  @!P2 IMAD.MOV R0, RZ, RZ, -R0 ;  /* 0x000000ffff00a224 */ /* 0x000fe200078e0a00 */
[----:B------:R-:W-:Y:S01]  /*35b0*/  IABS R19, R4 ;  /* 0x0000000400137213 */ /* 0x000fe20000000000 */
[----:B------:R-:W-:Y:S01]  /*35c0*/  @!P1 IMAD.IADD R18, R18, 0x1, -R2 ;  /* 0x0000000112129824 */ /* 0x000fe200078e0a02 */
[----:B------:R-:W-:Y:S02]  /*35d0*/  ISETP.GE.AND P2, PT, R20, RZ, PT ;  /* 0x000000ff1400720c */ /* 0x000fe40003f46270 */
[----:B------:R0:W-:Y:S01]  /*35e0*/  STL [R1+0x4c], R0 ;  /* 0x00004c0001007387 */ /* 0x0001e20000100800 */
[----:B------:R-:W-:Y:S01]  /*35f0*/  IMAD.HI.U32 R8, R10, R19, RZ ;  /* 0x000000130a087227 */ /* 0x000fe200078e00ff */
[----:B------:R-:W-:-:S02]  /*3600*/  IABS R20, R20 ;  /* 0x0000001400147213 */ /* 0x000fc40000000000 */
[C---:B------:R-:W-:Y:S01]  /*3610*/  ISETP.GT.U32.AND P5, PT, R2.reuse, R17, PT ;  /* 0x000000110200720c */ /* 0x040fe20003fa4070 */
[----:B------:R-:W-:Y:S01]  /*3620*/  IMAD.MOV R8, RZ, RZ, -R8 ;  /* 0x000000ffff087224 */ /* 0x000fe200078e0a08 */
[----:B------:R-:W-:Y:S01]  /*3630*/  ISETP.GT.U32.AND P1, PT, R2, R18, PT ;  /* 0x000000120200720c */ /* 0x000fe20003f24070 */
[----:B------:R-:W-:-:S04]  /*3640*/  IMAD.HI.U32 R7, R10, R20, RZ ;  /* 0x000000140a077227 */ /* 0x000fc800078e00ff */
[----:B0-----:R-:W-:Y:S02]  /*3650*/  IMAD.MOV.U32 R0, RZ, RZ, R6 ;  /* 0x000000ffff007224 */ /* 0x001fe400078e0006 */
[----:B------:R-:W-:-:S04]  /*3660*/  IMAD.HI.U32 R6, R10, R21, RZ ;  /* 0x000000150a067227 */ /* 0x000fc800078e00ff */
[----:B------:R-:W-:Y:S01]  /*3670*/  @!P6 IMAD.MOV R0, RZ, RZ, -R0 ;  /* 0x000000ffff00e224 */ /* 0x000fe200078e0a00 */
[----:B------:R-:W-:Y:S01]  /*3680*/  ISETP.GE.AND P6, PT, R22, RZ, PT ;  /* 0x000000ff1600720c */ /* 0x000fe20003fc6270 */
[----:B------:R-:W-:Y:S01]  /*3690*/  IMAD.MOV R6, RZ, RZ, -R6 ;  /* 0x000000ffff067224 */ /* 0x000fe200078e0a06 */
[----:B------:R-:W-:Y:S01]  /*36a0*/  IABS R22, R22 ;  /* 0x0000001600167213 */ /* 0x000fe20000000000 */
[C---:B------:R-:W-:Y:S01]  /*36b0*/  IMAD R19, R2.reuse, R8, R19 ;  /* 0x0000000802137224 */ /* 0x040fe200078e0213 */
[----:B------:R-:W-:Y:S01]  /*36c0*/  STL [R1+0x7f8], R0 ;  /* 0x0007f80001007387 */ /* 0x000fe20000100800 */
[----:B------:R-:W-:Y:S02]  /*36d0*/  IMAD R21, R2, R6, R21 ;  /* 0x0000000602157224 */ /* 0x000fe400078e0215 */
[----:B------:R-:W-:Y:S01]  /*36e0*/  IMAD.HI.U32 R6, R10, R22, RZ ;  /* 0x000000160a067227 */ /* 0x000fe200078e00ff */
[----:B------:R-:W-:Y:S01]  /*36f0*/  ISETP.GT.U32.AND P4, PT, R2, R19, PT ;  /* 0x000000130200720c */ /* 0x000fe20003f84070 */
[----:B------:R0:W-:Y:S02]  /*3700*/  STL [R1+0x7fc], R16 ;  /* 0x0007fc1001007387 */ /* 0x0001e40000100800 */
[----:B------:R-:W-:-:S02]  /*3710*/  IMAD.MOV R7, RZ, RZ, -R7 ;  /* 0x000000ffff077224 */ /* 0x000fc400078e0a07 */
[----:B------:R-:W-:Y:S02]  /*3720*/  IMAD.MOV R6, RZ, RZ, -R6 ;  /* 0x000000ffff067224 */ /* 0x000fe400078e0a06 */
[----:B------:R-:W-:Y:S02]  /*3730*/  IMAD R20, R2, R7, R20 ;  /* 0x0000000702147224 */ /* 0x000fe400078e0214 */
[----:B------:R-:W-:Y:S01]  /*3740*/  @!P5 IMAD.IADD R17, R17, 0x1, -R2 ;  /* 0x000000011111d824 */ /* 0x000fe200078e0a02 */
[----:B------:R-:W-:Y:S01]  /*3750*/  ISETP.GE.AND P5, PT, R24, RZ, PT ;  /* 0x000000ff1800720c */ /* 0x000fe20003fa6270 */
[----:B------:R-:W-:Y:S01]  /*3760*/  IMAD R22, R2, R6, R22 ;  /* 0x0000000602167224 */ /* 0x000fe200078e0216 */
[----:B------:R-:W-:Y:S01]  /*3770*/  IABS R24, R24 ;  /* 0x0000001800187213 */ /* 0x000fe20000000000 */
[----:B------:R-:W-:Y:S01]  /*3780*/  @!P1 IMAD.IADD R18, R18, 0x1, -R2 ;  /* 0x0000000112129824 */ /* 0x000fe200078e0a02 */
[C---:B------:R-:W-:Y:S01]  /*3790*/  ISETP.GT.U32.AND P1, PT, R2.reuse, R21, PT ;  /* 0x000000150200720c */ /* 0x040fe20003f24070 */
[----:B------:R-:W-:Y:S01]  /*37a0*/  @!P3 IMAD.MOV R17, RZ, RZ, -R17 ;  /* 0x000000ffff11b224 */ /* 0x000fe200078e0a11 */
[C---:B------:R-:W-:Y:S01]  /*37b0*/  ISETP.GT.U32.AND P3, PT, R2.reuse, R20, PT ;  /* 0x000000140200720c */ /* 0x040fe20003f64070 */
[----:B------:R-:W-:Y:S01]  /*37c0*/  @!P0 IMAD.MOV R18, RZ, RZ, -R18 ;  /* 0x000000ffff128224 */ /* 0x000fe200078e0a12 */
[----:B------:R-:W-:Y:S01]  /*37d0*/  ISETP.GT.U32.AND P0, PT, R2, R22, PT ;  /* 0x000000160200720c */ /* 0x000fe20003f04070 */
[----:B------:R-:W-:Y:S01]  /*37e0*/  @!P4 IMAD.IADD R19, R19, 0x1, -R2 ;  /* 0x000000011313c824 */ /* 0x000fe200078e0a02 */
[----:B------:R1:W-:Y:S01]  /*37f0*/  STL [R1+0x800], R17 ;  /* 0x0008001101007387 */ /* 0x0003e20000100800 */
[----:B------:R-:W-:Y:S01]  /*3800*/  IMAD.HI.U32 R7, R10, R23, RZ ;  /* 0x000000170a077227 */ /* 0x000fe200078e00ff */
[----:B0-----:R-:W-:-:S02]  /*3810*/  LOP3.LUT R16, R3, 0x30, RZ, 0xfc, !PT ;  /* 0x0000003003107812 */ /* 0x001fc400078efcff */
[----:B------:R-:W-:Y:S01]  /*3820*/  ISETP.GT.U32.AND P4, PT, R2, R19, PT ;  /* 0x000000130200720c */ /* 0x000fe20003f84070 */
[----:B------:R-:W-:Y:S01]  /*3830*/  IMAD.HI.U32 R8, R10, R25, RZ ;  /* 0x000000190a087227 */ /* 0x000fe200078e00ff */
[----:B------:R0:W-:Y:S03]  /*3840*/  STL [R1+0x804], R18 ;  /* 0x0008041201007387 */ /* 0x0001e60000100800 */
[--C-:B------:R-:W-:Y:S01]  /*3850*/  @!P3 IMAD.IADD R20, R20, 0x1, -R2.reuse ;  /* 0x000000011414b824 */ /* 0x100fe200078e0a02 */
[----:B-1----:R-:W-:Y:S01]  /*3860*/  LOP3.LUT R17, R3, 0x40, RZ, 0xfc, !PT ;  /* 0x0000004003117812 */ /* 0x002fe200078efcff */
[--C-:B------:R-:W-:Y:S01]  /*3870*/  @!P0 IMAD.IADD R22, R22, 0x1, -R2.reuse ;  /* 0x0000000116168824 */ /* 0x100fe200078e0a02 */
[----:B------:R1:W-:Y:S01]  /*3880*/  STL [R1+0xd0], R13 ;  /* 0x0000d00d01007387 */ /* 0x0003e20000100800 */
[--C-:B------:R-:W-:Y:S01]  /*3890*/  @!P1 IMAD.IADD R21, R21, 0x1, -R2.reuse ;  /* 0x0000000115159824 */ /* 0x100fe200078e0a02 */
[----:B------:R-:W-:Y:S01]  /*38a0*/  ISETP.GT.U32.AND P3, PT, R2, R20, PT ;  /* 0x000000140200720c */ /* 0x000fe20003f64070 */
[----:B------:R-:W-:Y:S01]  /*38b0*/  IMAD.HI.U32 R6, R10, R24, RZ ;  /* 0x000000180a067227 */ /* 0x000fe200078e00ff */
[C---:B------:R-:W-:Y:S01]  /*38c0*/  ISETP.GT.U32.AND P0, PT, R2.reuse, R22, PT ;  /* 0x000000160200720c */ /* 0x040fe20003f04070 */
[----:B------:R2:W-:Y:S01]  /*38d0*/  STL [R1+0x86c], R29 ;  /* 0x00086c1d01007387 */ /* 0x0005e20000100800 */
[----:B------:R-:W-:Y:S01]  /*38e0*/  ISETP.GT.U32.AND P1, PT, R2, R21, PT ;  /* 0x000000150200720c */ /* 0x000fe20003f24070 */
[----:B------:R-:W-:Y:S01]  /*38f0*/  IMAD.MOV R7, RZ, RZ, -R7 ;  /* 0x000000ffff077224 */ /* 0x000fe200078e0a07 */
[----:B0-----:R-:W-:Y:S01]  /*3900*/  LOP3.LUT R18, R3, 0x10, RZ, 0xfc, !PT ;  /* 0x0000001003127812 */ /* 0x001fe200078efcff */
[----:B------:R-:W-:Y:S01]  /*3910*/  @!P4 IMAD.IADD R19, R19, 0x1, -R2 ;  /* 0x000000011313c824 */ /* 0x000fe200078e0a02 */
[----:B------:R-:W-:Y:S01]  /*3920*/  ISETP.GE.AND P4, PT, R4, RZ, PT ;  /* 0x000000ff0400720c */ /* 0x000fe20003f86270 */
[----:B------:R-:W-:Y:S01]  /*3930*/  IMAD.MOV R4, RZ, RZ, -R8 ;  /* 0x000000ffff047224 */ /* 0x000fe200078e0a08 */
[----:B-1----:R-:W-:Y:S01]  /*3940*/  IABS R13, R5 ;  /* 0x00000005000d7213 */ /* 0x002fe20000000000 */
[----:B------:R-:W-:-:S02]  /*3950*/  IMAD.MOV R6, RZ, RZ, -R6 ;  /* 0x000000ffff067224 */ /* 0x000fc400078e0a06 */
[C---:B------:R-:W-:Y:S01]  /*3960*/  IMAD R23, R2.reuse, R7, R23 ;  /* 0x0000000702177224 */ /* 0x040fe200078e0217 */
[----:B--2---:R-:W-:Y:S01]  /*3970*/  IABS R29, R3 ;  /* 0x00000003001d7213 */ /* 0x004fe20000000000 */
[C---:B------:R-:W-:Y:S02]  /*3980*/  IMAD R25, R2.reuse, R4, R25 ;  /* 0x0000000402197224 */ /* 0x040fe400078e0219 */
[----:B------:R-:W-:Y:S02]  /*3990*/  IMAD R24, R2, R6, R24 ;  /* 0x0000000602187224 */ /* 0x000fe400078e0218 */
[--C-:B------:R-:W-:Y:S01]  /*39a0*/  @!P3 IMAD.IADD R20, R20, 0x1, -R2.reuse ;  /* 0x000000011414b824 */ /* 0x100fe200078e0a02 */
[----:B------:R-:W-:Y:S01]  /*39b0*/  ISETP.GT.U32.AND P3, PT, R2, R23, PT ;  /* 0x000000170200720c */ /* 0x000fe20003f64070 */
[--C-:B------:R-:W-:Y:S01]  /*39c0*/  @!P0 IMAD.IADD R22, R22, 0x1, -R2.reuse ;  /* 0x0000000116168824 */ /* 0x100fe200078e0a02 */
[C---:B------:R-:W-:Y:S01]  /*39d0*/  ISETP.GT.U32.AND P0, PT, R2.reuse, R25, PT ;  /* 0x000000190200720c */ /* 0x040fe20003f04070 */
[----:B------:R-:W-:Y:S01]  /*39e0*/  @!P1 IMAD.IADD R21, R21, 0x1, -R2 ;  /* 0x0000000115159824 */ /* 0x000fe200078e0a02 */
[----:B------:R-:W-:Y:S01]  /*39f0*/  ISETP.GT.U32.AND P1, PT, R2, R24, PT ;  /* 0x000000180200720c */ /* 0x000fe20003f24070 */
[C---:B------:R-:W-:Y:S01]  /*3a00*/  IMAD.HI.U32 R6, R10.reuse, R26, RZ ;  /* 0x0000001a0a067227 */ /* 0x040fe200078e00ff */
[----:B------:R-:W-:Y:S03]  /*3a10*/  STL [R1+0x870], R22 ;  /* 0x0008701601007387 */ /* 0x000fe60000100800 */
[----:B------:R-:W-:-:S04]  /*3a20*/  IMAD.HI.U32 R7, R10, R28, RZ ;  /* 0x0000001c0a077227 */ /* 0x000fc800078e00ff */
[--C-:B------:R-:W-:Y:S01]  /*3a30*/  @!P3 IMAD.IADD R23, R23, 0x1, -R2.reuse ;  /* 0x000000011717b824 */ /* 0x100fe200078e0a02 */
[----:B------:R-:W-:Y:S01]  /*3a40*/  ISETP.GE.AND P3, PT, R11, RZ, PT ;  /* 0x000000ff0b00720c */ /* 0x000fe20003f66270 */
[--C-:B------:R-:W-:Y:S02]  /*3a50*/  @!P0 IMAD.IADD R25, R25, 0x1, -R2.reuse ;  /* 0x0000000119198824 */ /* 0x100fe400078e0a02 */
[----:B------:R-:W-:Y:S01]  /*3a60*/  @!P1 IMAD.IADD R24, R24, 0x1, -R2 ;  /* 0x0000000118189824 */ /* 0x000fe200078e0a02 */
[----:B------:R-:W-:Y:S01]  /*3a70*/  ISETP.GT.U32.AND P1, PT, R2, R23, PT ;  /* 0x000000170200720c */ /* 0x000fe20003f24070 */
[----:B------:R-:W-:Y:S01]  /*3a80*/  IMAD.HI.U32 R4, R10, R27, RZ ;  /* 0x0000001b0a047227 */ /* 0x000fe200078e00ff */
[----:B------:R-:W-:-:S03]  /*3a90*/  ISETP.GT.U32.AND P0, PT, R2, R25, PT ;  /* 0x000000190200720c */ /* 0x000fc60003f04070 */
[----:B------:R-:W-:Y:S02]  /*3aa0*/  IMAD.MOV R6, RZ, RZ, -R6 ;  /* 0x000000ffff067224 */ /* 0x000fe400078e0a06 */
[----:B------:R-:W-:Y:S02]  /*3ab0*/  IMAD.MOV R7, RZ, RZ, -R7 ;  /* 0x000000ffff077224 */ /* 0x000fe400078e0a07 */
[----:B------:R-:W-:Y:S02]  /*3ac0*/  IMAD.MOV R4, RZ, RZ, -R4 ;  /* 0x000000ffff047224 */ /* 0x000fe400078e0a04 */
[C---:B------:R-:W-:Y:S02]  /*3ad0*/  IMAD R26, R2.reuse, R6, R26 ;  /* 0x00000006021a7224 */ /* 0x040fe400078e021a */
[C---:B------:R-:W-:Y:S01]  /*3ae0*/  IMAD R28, R2.reuse, R7, R28 ;  /* 0x00000007021c7224 */ /* 0x040fe200078e021c */
[----:B------:R-:W-:Y:S01]  /*3af0*/  IABS R7, R15 ;  /* 0x0000000f00077213 */ /* 0x000fe20000000000 */
[C---:B------:R-:W-:Y:S01]  /*3b00*/  IMAD R27, R2.reuse, R4, R27 ;  /* 0x00000004021b7224 */ /* 0x040fe200078e021b */
[----:B------:R-:W-:Y:S01]  /*3b10*/  IABS R4, R17 ;  /* 0x0000001100047213 */ /* 0x000fe20000000000 */
[--C-:B------:R-:W-:Y:S01]  /*3b20*/  @!P1 IMAD.IADD R23, R23, 0x1, -R2.reuse ;  /* 0x0000000117179824 */ /* 0x100fe200078e0a02 */
[C---:B------:R-:W-:Y:S01]  /*3b30*/  ISETP.GT.U32.AND P1, PT, R2.reuse, R26, PT ;  /* 0x0000001a0200720c */ /* 0x040fe20003f24070 */
[----:B------:R-:W-:Y:S01]  /*3b40*/  @!P0 IMAD.IADD R25, R25, 0x1, -R2 ;  /* 0x0000000119198824 */ /* 0x000fe200078e0a02 */
[----:B------:R-:W-:Y:S01]  /*3b50*/  ISETP.GT.U32.AND P0, PT, R2, R28, PT ;  /* 0x0000001c0200720c */ /* 0x000fe20003f04070 */
[----:B------:R-:W-:-:S04]  /*3b60*/  IMAD.HI.U32 R6, R10, R4, RZ ;  /* 0x000000040a067227 */ /* 0x000fc800078e00ff */
[----:B------:R-:W-:Y:S01]  /*3b70*/  IMAD.MOV.U32 R0, RZ, RZ, R7 ;  /* 0x000000ffff007224 */ /* 0x000fe200078e0007 */
[----:B------:R-:W-:Y:S01]  /*3b80*/  IABS R7, R16 ;  /* 0x0000001000077213 */ /* 0x000fe20000000000 */
[----:B------:R-:W-:Y:S02]  /*3b90*/  IMAD.MOV R6, RZ, RZ, -R6 ;  /* 0x000000ffff067224 */ /* 0x000fe400078e0a06 */
[----:B------:R-:W-:-:S04]  /*3ba0*/  IMAD.HI.U32 R11, R10, R13, RZ ;  /* 0x0000000d0a0b7227 */ /* 0x000fc800078e00ff */
[----:B------:R-:W-:Y:S01]  /*3bb0*/  @!P1 IMAD.IADD R26, R26, 0x1, -R2 ;  /* 0x000000011a1a9824 */ /* 0x000fe200078e0a02 */
[----:B------:R-:W-:Y:S01]  /*3bc0*/  ISETP.GE.AND P1, PT, R12, RZ, PT ;  /* 0x000000ff0c00720c */ /* 0x000fe20003f26270 */
[----:B------:R-:W-:Y:S02]  /*3bd0*/  IMAD R4, R2, R6, R4 ;  /* 0x0000000602047224 */ /* 0x000fe400078e0204 */
[----:B------:R-:W-:-:S04]  /*3be0*/  IMAD.HI.U32 R6, R10, R7, RZ ;  /* 0x000000070a067227 */ /* 0x000fc800078e00ff */
[----:B------:R-:W-:-:S04]  /*3bf0*/  IMAD.HI.U32 R12, R10, R0, RZ ;  /* 0x000000000a0c7227 */ /* 0x000fc800078e00ff */
[----:B------:R-:W-:Y:S01]  /*3c00*/  @!P0 IMAD.IADD R28, R28, 0x1, -R2 ;  /* 0x000000011c1c8824 */ /* 0x000fe200078e0a02 */
[----:B------:R-:W-:Y:S01]  /*3c10*/  ISETP.GE.AND P0, PT, R14, RZ, PT ;  /* 0x000000ff0e00720c */ /* 0x000fe20003f06270 */
[----:B------:R-:W-:Y:S02]  /*3c20*/  IMAD.MOV R11, RZ, RZ, -R11 ;  /* 0x000000ffff0b7224 */ /* 0x000fe400078e0a0b */
[C---:B------:R-:W-:Y:S02]  /*3c30*/  VIADD R14, R9.reuse, 0x18 ;  /* 0x00000018090e7836 */ /* 0x040fe40000000000 */
[----:B------:R-:W-:Y:S01]  /*3c40*/  @!P4 IMAD.MOV R19, RZ, RZ, -R19 ;  /* 0x000000ffff13c224 */ /* 0x000fe200078e0a13 */
[C---:B------:R-:W-:Y:S01]  /*3c50*/  ISETP.GT.U32.AND P4, PT, R2.reuse, R24, PT ;  /* 0x000000180200720c */ /* 0x040fe20003f84070 */
[----:B------:R-:W-:Y:S02]  /*3c60*/  IMAD.MOV R8, RZ, RZ, -R6 ;  /* 0x000000ffff087224 */ /* 0x000fe400078e0a06 */
[----:B------:R-:W-:Y:S01]  /*3c70*/  IMAD.MOV R12, RZ, RZ, -R12 ;  /* 0x000000ffff0c7224 */ /* 0x000fe200078e0a0c */
[----:B------:R0:W-:Y:S01]  /*3c80*/  STL [R1+0x808], R19 ;  /* 0x0008081301007387 */ /* 0x0001e20000100800 */
[C---:B------:R-:W-:Y:S01]  /*3c90*/  IMAD R6, R2.reuse, R11, R13 ;  /* 0x0000000b02067224 */ /* 0x040fe200078e020d */
[----:B------:R-:W-:Y:S01]  /*3ca0*/  IABS R11, R14 ;  /* 0x0000000e000b7213 */ /* 0x000fe20000000000 */
[C---:B------:R-:W-:Y:S01]  /*3cb0*/  IMAD R7, R2.reuse, R8, R7 ;  /* 0x0000000802077224 */ /* 0x040fe200078e0207 */
[----:B------:R1:W-:Y:S01]  /*3cc0*/  STL [R1+0x874], R17 ;  /* 0x0008741101007387 */ /* 0x0003e20000100800 */
[----:B------:R-:W-:Y:S01]  /*3cd0*/  IMAD R8, R2, R12, R0 ;  /* 0x0000000c02087224 */ /* 0x000fe200078e0200 */
[----:B------:R-:W-:Y:S01]  /*3ce0*/  IABS R12, R18 ;  /* 0x00000012000c7213 */ /* 0x000fe20000000000 */
[----:B------:R-:W-:Y:S01]  /*3cf0*/  VIADD R0, R9, 0x8 ;  /* 0x0000000809007836 */ /* 0x000fe20000000000 */
[----:B------:R-:W-:Y:S01]  /*3d00*/  STL [R1+0x878], R5 ;  /* 0x0008780501007387 */ /* 0x000fe20000100800 */
[----:B------:R-:W-:Y:S01]  /*3d10*/  IMAD.HI.U32 R29, R10, R29, RZ ;  /* 0x0000001d0a1d7227 */ /* 0x000fe200078e00ff */
[----:B0-----:R-:W-:-:S02]  /*3d20*/  LOP3.LUT R19, R3, 0x20, RZ, 0xfc, !PT ;  /* 0x0000002003137812 */ /* 0x001fc400078efcff */
[----:B------:R0:W-:Y:S01]  /*3d30*/  STL [R1+0x87c], R23 ;  /* 0x00087c1701007387 */ /* 0x0001e20000100800 */
[----:B------:R-:W-:Y:S01]  /*3d40*/  IABS R13, R0 ;  /* 0x00000000000d7213 */ /* 0x000fe20000000000 */
[----:B------:R-:W-:Y:S01]  /*3d50*/  @!P2 IMAD.MOV R20, RZ, RZ, -R20 ;  /* 0x000000ffff14a224 */ /* 0x000fe200078e0a14 */
[----:B------:R-:W-:Y:S01]  /*3d60*/  IABS R9, R19 ;  /* 0x0000001300097213 */ /* 0x000fe20000000000 */
[----:B------:R-:W-:Y:S01]  /*3d70*/  @!P4 IMAD.IADD R24, R24, 0x1, -R2 ;  /* 0x000000011818c824 */ /* 0x000fe200078e0a02 */
[----:B------:R-:W-:Y:S01]  /*3d80*/  ISETP.GT.U32.AND P4, PT, R2, R27, PT ;  /* 0x0000001b0200720c */ /* 0x000fe20003f84070 */
[----:B-1----:R-:W-:Y:S02]  /*3d90*/  IMAD.MOV.U32 R17, RZ, RZ, R13 ;  /* 0x000000ffff117224 */ /* 0x002fe400078e000d */
[----:B------:R-:W-:-:S04]  /*3da0*/  IMAD.HI.U32 R13, R10, R12, RZ ;  /* 0x0000000c0a0d7227 */ /* 0x000fc800078e00ff */
[----:B0-----:R-:W-:Y:S02]  /*3db0*/  IMAD.MOV.U32 R23, RZ, RZ, R11 ;  /* 0x000000ffff177224 */ /* 0x001fe400078e000b */
[----:B------:R-:W-:-:S04]  /*3dc0*/  IMAD.HI.U32 R11, R10, R9, RZ ;  /* 0x000000090a0b7227 */ /* 0x000fc800078e00ff */
[----:B------:R-:W-:-:S04]  /*3dd0*/  IMAD.HI.U32 R5, R10, R23, RZ ;  /* 0x000000170a057227 */ /* 0x000fc800078e00ff */
[----:B------:R-:W-:Y:S02]  /*3de0*/  IMAD.MOV R5, RZ, RZ, -R5 ;  /* 0x000000ffff057224 */ /* 0x000fe400078e0a05 */
[----:B------:R-:W-:-:S04]  /*3df0*/  IMAD.HI.U32 R22, R10, R17, RZ ;  /* 0x000000110a167227 */ /* 0x000fc800078e00ff */
[C---:B------:R-:W-:Y:S02]  /*3e00*/  IMAD R10, R2.reuse, R5, R23 ;  /* 0x00000005020a7224 */ /* 0x040fe400078e0217 */
[----:B------:R-:W2:Y:S01]  /*3e10*/  LDL.LU R23, [R1+0x87c] ;  /* 0x00087c0001177983 */ /* 0x000ea20000300800 */
[----:B------:R-:W-:Y:S02]  /*3e20*/  IMAD.MOV R11, RZ, RZ, -R11 ;  /* 0x000000ffff0b7224 */ /* 0x000fe400078e0a0b */
[----:B------:R-:W-:Y:S01]  /*3e30*/  IMAD.MOV R22, RZ, RZ, -R22 ;  /* 0x000000ffff167224 */ /* 0x000fe200078e0a16 */
[----:B------:R-:W5:Y:S01]  /*3e40*/  LDL.LU R5, [R1+0x878] ;  /* 0x0008780001057983 */ /* 0x000f620000300800 */
[----:B------:R-:W-:Y:S02]  /*3e50*/  IMAD.MOV R13, RZ, RZ, -R13 ;  /* 0x000000ffff0d7224 */ /* 0x000fe400078e0a0d */
[C---:B------:R-:W-:Y:S02]  /*3e60*/  IMAD R9, R2.reuse, R11, R9 ;  /* 0x0000000b02097224 */ /* 0x040fe400078e0209 */
[----:B------:R-:W-:-:S02]  /*3e70*/  IMAD R11, R2, R22, R17 ;  /* 0x00000016020b7224 */ /* 0x000fc400078e0211 */
[----:B------:R-:W3:Y:S01]  /*3e80*/  LDL.LU R17, [R1+0x874] ;  /* 0x0008740001117983 */ /* 0x000ee20000300800 */
[C---:B------:R-:W-:Y:S02]  /*3e90*/  IMAD R12, R2.reuse, R13, R12 ;  /* 0x0000000d020c7224 */ /* 0x040fe400078e020c */
[----:B------:R-:W-:Y:S01]  /*3ea0*/  IMAD.MOV R13, RZ, RZ, -R29 ;  /* 0x000000ffff0d7224 */ /* 0x000fe200078e0a1d */
[----:B------:R-:W3:Y:S01]  /*3eb0*/  LDL.LU R22, [R1+0x870] ;  /* 0x0008700001167983 */ /* 0x000ee20000300800 */
[--C-:B------:R-:W-:Y:S01]  /*3ec0*/  @!P4 IMAD.IADD R27, R27, 0x1, -R2.reuse ;  /* 0x000000011b1bc824 */ /* 0x100fe200078e0a02 */
[----:B------:R-:W-:Y:S02]  /*3ed0*/  ISETP.GT.U32.AND P4, PT, R2, R4, PT ;  /* 0x000000040200720c */ /* 0x000fe40003f84070 */
[----:B------:R-:W4:Y:S04]  /*3ee0*/  LDL.LU R29, [R1+0x86c] ;  /* 0x00086c00011d7983 */ /* 0x000f280000300800 */
[----:B------:R0:W-:Y:S07]  /*3ef0*/  STL [R1+0x80c], R20 ;  /* 0x00080c1401007387 */ /* 0x0001ee0000100800 */
[----:B------:R-:W-:Y:S01]  /*3f00*/  @!P4 IMAD.IADD R4, R4, 0x1, -R2 ;  /* 0x000000010404c824 */ /* 0x000fe200078e0a02 */
[----:B------:R-:W-:Y:S01]  /*3f10*/  ISETP.GT.U32.AND P4, PT, R2, R6, PT ;  /* 0x000000060200720c */ /* 0x000fe20003f84070 */
[----:B0-----:R-:W5:-:S12]  /*3f20*/  LDL.LU R20, [R1+0xd0] ;  /* 0x0000d00001147983 */ /* 0x001f580000300800 */
[----:B------:R-:W-:Y:S01]  /*3f30*/  @!P4 IMAD.IADD R6, R6, 0x1, -R2 ;  /* 0x000000010606c824 */ /* 0x000fe200078e0a02 */
[C---:B------:R-:W-:Y:S02]  /*3f40*/  ISETP.GT.U32.AND P4, PT, R2.reuse, R7, PT ;  /* 0x000000070200720c */ /* 0x040fe40003f84070 */
[C---:B------:R-:W-:Y:S01]  /*3f50*/  ISETP.GT.U32.AND P2, PT, R2.reuse, R26, PT ;  /* 0x0000001a0200720c */ /* 0x040fe20003f44070 */
[----:B------:R-:W-:Y:S01]  /*3f60*/  @!P3 IMAD.MOV R21, RZ, RZ, -R21 ;  /* 0x000000ffff15b224 */ /* 0x000fe200078e0a15 */
[----:B------:R-:W-:Y:S01]  /*3f70*/  ISETP.GT.U32.AND P3, PT, R2, R27, PT ;  /* 0x0000001b0200720c */ /* 0x000fe20003f64070 */
[----:B------:R-:W-:-:S08]  /*3f80*/  @!P5 IMAD.MOV R24, RZ, RZ, -R24 ;  /* 0x000000ffff18d224 */ /* 0x000fd000078e0a18 */
[--C-:B------:R-:W-:Y:S01]  /*3f90*/  @!P4 IMAD.IADD R7, R7, 0x1, -R2.reuse ;  /* 0x000000010707c824 */ /* 0x100fe200078e0a02 */
[C---:B------:R-:W-:Y:S01]  /*3fa0*/  ISETP.GT.U32.AND P4, PT, R2.reuse, R28, PT ;  /* 0x0000001c0200720c */ /* 0x040fe20003f84070 */
[----:B------:R0:W-:Y:S03]  /*3fb0*/  STL [R1+0x810], R21 ;  /* 0x0008101501007387 */ /* 0x0001e60000100800 */
[----:B------:R-:W-:Y:S01]  /*3fc0*/  ISETP.GT.U32.AND P5, PT, R2, R7, PT ;  /* 0x000000070200720c */ /* 0x000fe20003fa4070 */
[----:B------:R-:W-:Y:S01]  /*3fd0*/  @!P2 IMAD.IADD R26, R26, 0x1, -R2 ;  /* 0x000000011a1aa824 */ /* 0x000fe200078e0a02 */
[C---:B------:R-:W-:Y:S02]  /*3fe0*/  ISETP.GT.U32.AND P2, PT, R2.reuse, R9, PT ;  /* 0x000000090200720c */ /* 0x040fe40003f44070 */
[----:B0-----:R-:W-:Y:S01]  /*3ff0*/  IABS R21, R3 ;  /* 0x0000000300157213 */ /* 0x001fe20000000000 */
[----:B------:R-:W-:Y:S01]  /*4000*/  @!P0 IMAD.MOV R25, RZ, RZ, -R25 ;  /* 0x000000ffff198224 */ /* 0x000fe200078e0a19 */
[----:B------:R-:W-:-:S03]  /*4010*/  ISETP.GT.U32.AND P0, PT, R2, R8, PT ;  /* 0x000000080200720c */ /* 0x000fc60003f04070 */
[--C-:B------:R-:W-:Y:S02]  /*4020*/  @!P4 IMAD.IADD R28, R28, 0x1, -R2.reuse ;  /* 0x000000011c1cc824 */ /* 0x100fe400078e0a02 */
[C---:B------:R-:W-:Y:S01]  /*4030*/  IMAD R13, R2.reuse, R13, R21 ;  /* 0x0000000d020d7224 */ /* 0x040fe200078e0215 */
[C---:B------:R-:W-:Y:S01]  /*4040*/  ISETP.GT.U32.AND P4, PT, R2.reuse, R11, PT ;  /* 0x0000000b0200720c */ /* 0x040fe20003f84070 */
[--C-:B------:R-:W-:Y:S01]  /*4050*/  @!P3 IMAD.IADD R27, R27, 0x1, -R2.reuse ;  /* 0x000000011b1bb824 */ /* 0x100fe200078e0a02 */
[----:B------:R-:W-:Y:S01]  /*4060*/  ISETP.GT.U32.AND P3, PT, R2, R10, PT ;  /* 0x0000000a0200720c */ /* 0x000fe20003f64070 */
[--C-:B------:R-:W-:Y:S02]  /*4070*/  @!P5 IMAD.IADD R7, R7, 0x1, -R2.reuse ;  /* 0x000000010707d824 */ /* 0x100fe400078e0a02 */
[--C-:B------:R-:W-:Y:S02]  /*4080*/  @!P2 IMAD.IADD R9, R9, 0x1, -R2.reuse ;  /* 0x000000010909a824 */ /* 0x100fe400078e0a02 */
[----:B------:R-:W-:-:S06]  /*4090*/  @!P0 IMAD.IADD R8, R8, 0x1, -R2 ;  /* 0x0000000108088824 */ /* 0x000fcc00078e0a02 */
[--C-:B------:R-:W-:Y:S02]  /*40a0*/  @!P4 IMAD.IADD R11, R11, 0x1, -R2.reuse ;  /* 0x000000010b0bc824 */ /* 0x100fe400078e0a02 */
[----:B------:R-:W-:Y:S02]  /*40b0*/  @!P3 IMAD.IADD R10, R10, 0x1, -R2 ;  /* 0x000000010a0ab824 */ /* 0x000fe400078e0a02 */
[----:B--2---:R-:W-:Y:S01]  /*40c0*/  @!P1 IMAD.MOV R23, RZ, RZ, -R23 ;  /* 0x000000ffff179224 */ /* 0x004fe200078e0a17 */
[----:B------:R-:W-:-:S13]  /*40d0*/  ISETP.GT.U32.AND P1, PT, R2, R4, PT ;  /* 0x000000040200720c */ /* 0x000fda0003f24070 */
[----:B------:R-:W-:Y:S01]  /*40e0*/  @!P1 IMAD.IADD R4, R4, 0x1, -R2 ;  /* 0x0000000104049824 */ /* 0x000fe200078e0a02 */
[C---:B------:R-:W-:Y:S01]  /*40f0*/  ISETP.GT.U32.AND P1, PT, R2.reuse, R13, PT ;  /* 0x0000000d0200720c */ /* 0x040fe20003f24070 */
[----:B---3--:R-:W-:Y:S01]  /*4100*/  @!P6 IMAD.MOV R22, RZ, RZ, -R22 ;  /* 0x000000ffff16e224 */ /* 0x008fe200078e0a16 */
[----:B------:R-:W-:Y:S02]  /*4110*/  ISETP.GT.U32.AND P6, PT, R2, R6, PT ;  /* 0x000000060200720c */ /* 0x000fe40003fc4070 */
[----:B----4-:R-:W-:Y:S02]  /*4120*/  ISETP.GE.AND P0, PT, R29, RZ, PT ;  /* 0x000000ff1d00720c */ /* 0x010fe40003f06270 */
[----:B------:R-:W-:Y:S02]  /*4130*/  ISETP.GE.AND P4, PT, R17, RZ, PT ;  /* 0x000000ff1100720c */ /* 0x000fe40003f86270 */
[----:B-----5:R-:W-:Y:S02]  /*4140*/  ISETP.GE.AND P3, PT, R5, RZ, PT ;  /* 0x000000ff0500720c */ /* 0x020fe40003f66270 */
[----:B------:R-:W-:-:S02]  /*4150*/  ISETP.GE.AND P5, PT, R20, RZ, PT ;  /* 0x000000ff1400720c */ /* 0x000fc40003fa6270 */
[----:B------:R-:W-:-:S04]  /*4160*/  LOP3.LUT R20, R3, 0x50, RZ, 0xfc, !PT ;  /* 0x0000005003147812 */ /* 0x000fc800078efcff */
[----:B------:R-:W-:Y:S01]  /*4170*/  ISETP.GE.AND P2, PT, R20, RZ, PT ;  /* 0x000000ff1400720c */ /* 0x000fe20003f46270 */
[--C-:B------:R-:W-:Y:S01]  /*4180*/  @!P1 IMAD.IADD R13, R13, 0x1, -R2.reuse ;  /* 0x000000010d0d9824 */ /* 0x100fe200078e0a02 */
[----:B------:R-:W-:Y:S01]  /*4190*/  ISETP.GE.AND P1, PT, R16, RZ, PT ;  /* 0x000000ff1000720c */ /* 0x000fe20003f26270 */
[----:B------:R-:W-:Y:S01]  /*41a0*/  STL [R1+0x814], R22 ;  /* 0x0008141601007387 */ /* 0x000fe20000100800 */
[----:B------:R-:W-:-:S03]  /*41b0*/  @!P6 IMAD.IADD R6, R6, 0x1, -R2 ;  /* 0x000000010606e824 */ /* 0x000fc600078e0a02 */
[----:B------:R-:W-:Y:S01]  /*41c0*/  STL [R1+0x818], R23 ;  /* 0x0008181701007387 */ /* 0x000fe20000100800 */
[----:B------:R-:W-:Y:S01]  /*41d0*/  @!P5 IMAD.MOV R26, RZ, RZ, -R26 ;  /* 0x000000ffff1ad224 */ /* 0x000fe200078e0a1a */
[C---:B------:R-:W-:Y:S01]  /*41e0*/  ISETP.GT.U32.AND P5, PT, R2.reuse, R8, PT ;  /* 0x000000080200720c */ /* 0x040fe20003fa4070 */
[----:B------:R-:W-:Y:S01]  /*41f0*/  @!P0 IMAD.MOV R28, RZ, RZ, -R28 ;  /* 0x000000ffff1c8224 */ /* 0x000fe200078e0a1c */
[----:B------:R-:W-:Y:S02]  /*4200*/  STL [R1+0x81c], R24 ;  /* 0x00081c1801007387 */ /* 0x000fe40000100800 */
[----:B------:R-:W-:Y:S01]  /*4210*/  @!P2 IMAD.MOV R27, RZ, RZ, -R27 ;  /* 0x000000ffff1ba224 */ /* 0x000fe200078e0a1b */
[----:B------:R-:W-:Y:S01]  /*4220*/  ISETP.GT.U32.AND P2, PT, R2, R9, PT ;  /* 0x000000090200720c */ /* 0x000fe20003f44070 */
[----:B------:R-:W-:Y:S01]  /*4230*/  STL [R1+0x820], R25 ;  /* 0x0008201901007387 */ /* 0x000fe20000100800 */
[----:B------:R-:W-:Y:S02]  /*4240*/  @!P4 IMAD.MOV R4, RZ, RZ, -R4 ;  /* 0x000000ffff04c224 */ /* 0x000fe400078e0a04 */
[----:B------:R-:W-:Y:S01]  /*4250*/  @!P3 IMAD.MOV R6, RZ, RZ, -R6 ;  /* 0x000000ffff06b224 */ /* 0x000fe200078e0a06 */
[----:B------:R-:W2:Y:S01]  /*4260*/  LDL.LU R29, [R1+0x868] ;  /* 0x00086800011d7983 */ /* 0x000ea20000300800 */
[----:B------:R-:W-:-:S03]  /*4270*/  @!P1 IMAD.MOV R7, RZ, RZ, -R7 ;  /* 0x000000ffff079224 */ /* 0x000fc600078e0a07 */
[----:B------:R-:W3:Y:S04]  /*4280*/  LDL.LU R5, [R1+0x864] ;  /* 0x0008640001057983 */ /* 0x000ee80000300800 */
[----:B------:R-:W-:Y:S04]  /*4290*/  STL [R1+0x824], R26 ;  /* 0x0008241a01007387 */ /* 0x000fe80000100800 */
[----:B------:R-:W-:Y:S04]  /*42a0*/  STL [R1+0x828], R27 ;  /* 0x0008281b01007387 */ /* 0x000fe80000100800 */
[----:B------:R-:W-:Y:S04]  /*42b0*/  STL [R1+0x82c], R28 ;  /* 0x00082c1c01007387 */ /* 0x000fe80000100800 */
[----:B------:R0:W-:Y:S04]  /*42c0*/  STL [R1+0x830], R4 ;  /* 0x0008300401007387 */ /* 0x0001e80000100800 */
[----:B------:R-:W-:Y:S04]  /*42d0*/  STL [R1+0x834], R6 ;  /* 0x0008340601007387 */ /* 0x000fe80000100800 */
[----:B------:R-:W-:Y:S01]  /*42e0*/  STL [R1+0x838], R7 ;  /* 0x0008380701007387 */ /* 0x000fe20000100800 */
[----:B------:R-:W-:-:S03]  /*42f0*/  @!P2 IMAD.IADD R9, R9, 0x1, -R2 ;  /* 0x000000010909a824 */ /* 0x000fc600078e0a02 */
[----:B------:R-:W0:Y:S01]  /*4300*/  LDL.LU R17, [R1+0x10] ;  /* 0x0000100001117983 */ /* 0x000e220000300800 */
[----:B------:R-:W-:-:S03]  /*4310*/  ISETP.GE.AND P2, PT, R0, RZ, PT ;  /* 0x000000ff0000720c */ /* 0x000fc60003f46270 */
[----:B------:R-:W4:Y:S01]  /*4320*/  LDL.LU R16, [R1+0xc] ;  /* 0x00000c0001107983 */ /* 0x000f220000300800 */
[----:B------:R-:W-:Y:S01]  /*4330*/  ISETP.GE.AND P1, PT, R15, RZ, PT ;  /* 0x000000ff0f00720c */ /* 0x000fe20003f26270 */
[----:B------:R-:W-:Y:S01]  /*4340*/  @!P5 IMAD.IADD R8, R8, 0x1, -R2 ;  /* 0x000000010808d824 */ /* 0x000fe200078e0a02 */
[----:B------:R-:W-:Y:S01]  /*4350*/  ISETP.GE.AND P5, PT, R14, RZ, PT ;  /* 0x000000ff0e00720c */ /* 0x000fe20003fa6270 */
[----:B------:R-:W5:Y:S04]  /*4360*/  LDL.LU R0, [R1+0x8] ;  /* 0x0000080001007983 */ /* 0x000f680000300800 */
[----:B------:R-:W2:Y:S04]  /*4370*/  LDL.LU R15, [R1+0x4] ;  /* 0x00000400010f7983 */ /* 0x000ea80000300800 */
[----:B------:R-:W2:Y:S01]  /*4380*/  LDL.LU R14, [R1] ;  /* 0x00000000010e7983 */ /* 0x000ea20000300800 */
[----:B------:R-:W-:-:S02]  /*4390*/  ISETP.GT.U32.AND P6, PT, R2, R12, PT ;  /* 0x0000000c0200720c */ /* 0x000fc40003fc4070 */
[C---:B------:R-:W-:Y:S02]  /*43a0*/  ISETP.GT.U32.AND P4, PT, R2.reuse, R11, PT ;  /* 0x0000000b0200720c */ /* 0x040fe40003f84070 */
[C---:B------:R-:W-:Y:S02]  /*43b0*/  ISETP.GT.U32.AND P0, PT, R2.reuse, R10, PT ;  /* 0x0000000a0200720c */ /* 0x040fe40003f04070 */
[----:B------:R-:W-:-:S07]  /*43c0*/  ISETP.GT.U32.AND P3, PT, R2, R13, PT ;  /* 0x0000000d0200720c */ /* 0x000fce0003f64070 */
[--C-:B------:R-:W-:Y:S02]  /*43d0*/  @!P6 IMAD.IADD R12, R12, 0x1, -R2.reuse ;  /* 0x000000010c0ce824 */ /* 0x100fe400078e0a02 */
[--C-:B------:R-:W-:Y:S01]  /*43e0*/  @!P4 IMAD.IADD R11, R11, 0x1, -R2.reuse ;  /* 0x000000010b0bc824 */ /* 0x100fe200078e0a02 */
[----:B------:R-:W-:Y:S02]  /*43f0*/  ISETP.GE.AND P4, PT, R19, RZ, PT ;  /* 0x000000ff1300720c */ /* 0x000fe40003f86270 */
[----:B------:R-:W-:Y:S01]  /*4400*/  ISETP.GT.U32.AND P6, PT, R2, R12, PT ;  /* 0x0000000c0200720c */ /* 0x000fe20003fc4070 */
[--C-:B------:R-:W-:Y:S01]  /*4410*/  @!P0 IMAD.IADD R10, R10, 0x1, -R2.reuse ;  /* 0x000000010a0a8824 */ /* 0x100fe200078e0a02 */
[----:B------:R-:W-:Y:S01]  /*4420*/  ISETP.GE.AND P0, PT, R3, RZ, PT ;  /* 0x000000ff0300720c */ /* 0x000fe20003f06270 */
[----:B------:R-:W-:Y:S01]  /*4430*/  @!P3 IMAD.IADD R13, R13, 0x1, -R2 ;  /* 0x000000010d0db824 */ /* 0x000fe200078e0a02 */
[----:B------:R-:W-:Y:S01]  /*4440*/  ISETP.GE.AND P3, PT, R18, RZ, PT ;  /* 0x000000ff1200720c */ /* 0x000fe20003f66270 */
[----:B------:R-:W-:-:S02]  /*4450*/  @!P1 IMAD.MOV R8, RZ, RZ, -R8 ;  /* 0x000000ffff089224 */ /* 0x000fc400078e0a08 */
[----:B------:R-:W-:Y:S02]  /*4460*/  @!P5 IMAD.MOV R10, RZ, RZ, -R10 ;  /* 0x000000ffff0ad224 */ /* 0x000fe400078e0a0a */
[----:B------:R-:W-:Y:S02]  /*4470*/  @!P2 IMAD.MOV R11, RZ, RZ, -R11 ;  /* 0x000000ffff0ba224 */ /* 0x000fe400078e0a0b */
[----:B------:R-:W-:Y:S02]  /*4480*/  @!P4 IMAD.MOV R9, RZ, RZ, -R9 ;  /* 0x000000ffff09c224 */ /* 0x000fe400078e0a09 */
[----:B------:R-:W-:Y:S01]  /*4490*/  @!P6 IMAD.IADD R12, R12, 0x1, -R2 ;  /* 0x000000010c0ce824 */ /* 0x000fe200078e0a02 */
[----:B------:R-:W-:Y:S01]  /*44a0*/  STL [R1+0x83c], R8 ;  /* 0x00083c0801007387 */ /* 0x000fe20000100800 */
[----:B------:R-:W-:Y:S02]  /*44b0*/  @!P0 IMAD.MOV R13, RZ, RZ, -R13 ;  /* 0x000000ffff0d8224 */ /* 0x000fe400078e0a0d */
[----:B------:R-:W-:Y:S01]  /*44c0*/  @!P3 IMAD.MOV R12, RZ, RZ, -R12 ;  /* 0x000000ffff0cb224 */ /* 0x000fe200078e0a0c */
[----:B------:R-:W-:Y:S04]  /*44d0*/  STL [R1+0x840], R9 ;  /* 0x0008400901007387 */ /* 0x000fe80000100800 */
[----:B------:R-:W-:Y:S04]  /*44e0*/  STL [R1+0x844], R10 ;  /* 0x0008440a01007387 */ /* 0x000fe80000100800 */
[----:B------:R-:W-:Y:S04]  /*44f0*/  STL [R1+0x848], R11 ;  /* 0x0008480b01007387 */ /* 0x000fe80000100800 */
[----:B------:R-:W-:Y:S04]  /*4500*/  STL [R1+0x84c], R13 ;  /* 0x00084c0d01007387 */ /* 0x000fe80000100800 */
[----:B------:R-:W-:Y:S01]  /*4510*/  STL [R1+0x850], R12 ;  /* 0x0008500c01007387 */ /* 0x000fe20000100800 */
[----:B---3--:R-:W-:-:S02]  /*4520*/  ISETP.NE.AND P6, PT, R5, RZ, PT ;  /* 0x000000ff0500720c */ /* 0x008fc40003fc5270 */
[----:B------:R-:W-:-:S04]  /*4530*/  LOP3.LUT R5, RZ, R5, RZ, 0x33, !PT ;  /* 0x00000005ff057212 */ /* 0x000fc800078e33ff */
[C---:B0-----:R-:W-:Y:S02]  /*4540*/  SEL R4, R5.reuse, R17, !P6 ;  /* 0x0000001105047207 */ /* 0x041fe40007000000 */
[----:B----4-:R-:W-:-:S03]  /*4550*/  SEL R3, R5, R16, !P6 ;  /* 0x0000001005037207 */ /* 0x010fc60007000000 */
[----:B------:R-:W-:Y:S01]  /*4560*/  STL [R1+0x18], R4 ;  /* 0x0000180401007387 */ /* 0x000fe20000100800 */
[----:B-----5:R-:W-:-:S03]  /*4570*/  SEL R2, R5, R0, !P6 ;  /* 0x0000000005027207 */ /* 0x020fc60007000000 */
[----:B------:R0:W-:Y:S01]  /*4580*/  STL [R1+0xc], R3 ;  /* 0x00000c0301007387 */ /* 0x0001e20000100800 */
[----:B--2---:R-:W-:-:S03]  /*4590*/  SEL R0, R5, R15, !P6 ;  /* 0x0000000f05007207 */ /* 0x004fc60007000000 */
[----:B------:R-:W-:Y:S01]  /*45a0*/  STL [R1+0x8], R2 ;  /* 0x0000080201007387 */ /* 0x000fe20000100800 */
[----:B0-----:R-:W-:-:S05]  /*45b0*/  SEL R3, R5, R14, !P6 ;  /* 0x0000000e05037207 */ /* 0x001fca0007000000 */
[----:B------:R0:W-:Y:S04]  /*45c0*/  STL [R1+0x854], R3 ;  /* 0x0008540301007387 */ /* 0x0001e80000100800 */
[----:B------:R-:W-:Y:S04]  /*45d0*/  STL [R1+0x4], R0 ;  /* 0x0000040001007387 */ /* 0x000fe80000100800 */
[----:B0-----:R-:W2:Y:S04]  /*45e0*/  LDL.LU R3, [R1+0x68] ;  /* 0x0000680001037983 */ /* 0x001ea80000300800 */
[----:B--2---:R0:W-:Y:S04]  /*45f0*/  STL [R1+0x858], R3 ;  /* 0x0008580301007387 */ /* 0x0041e80000100800 */
[----:B0-----:R-:W2:Y:S04]  /*4600*/  LDL.LU R3, [R1+0x38] ;  /* 0x0000380001037983 */ /* 0x001ea80000300800 */
[----:B--2---:R0:W-:Y:S04]  /*4610*/  STL [R1+0x85c], R3 ;  /* 0x00085c0301007387 */ /* 0x0041e80000100800 */
[----:B0-----:R-:W2:Y:S04]  /*4620*/  LDL.LU R3, [R1+0xdc] ;  /* 0x0000dc0001037983 */ /* 0x001ea80000300800 */
[----:B--2---:R0:W-:Y:S04]  /*4630*/  STL [R1+0x860], R3 ;  /* 0x0008600301007387 */ /* 0x0041e80000100800 */
[----:B0-----:R-:W2:Y:S04]  /*4640*/  LDL.LU R3, [R1+0xd8] ;  /* 0x0000d80001037983 */ /* 0x001ea80000300800 */
[----:B------:R-:W3:Y:S04]  /*4650*/  LDL.LU R12, [R1+0xd4] ;  /* 0x0000d400010c7983 */ /* 0x000ee80000300800 */
[----:B------:R-:W4:Y:S04]  /*4660*/  LDL.LU R13, [R1+0x78] ;  /* 0x00007800010d7983 */ /* 0x000f280000300800 */
[----:B------:R-:W5:Y:S04]  /*4670*/  LDL.LU R11, [R1+0xc8] ;  /* 0x0000c800010b7983 */ /* 0x000f680000300800 */
[----:B------:R-:W3:Y:S04]  /*4680*/  LDL.LU R10, [R1+0xa4] ;  /* 0x0000a400010a7983 */ /* 0x000ee80000300800 */
        /* <DEDUP_REMOVED lines=16> */
[----:B------:R-:W3:Y:S01]  /*4790*/  LDL.LU R17, [R1+0x74] ;  /* 0x0000740001117983 */ /* 0x000ee20000300800 */
[----:B------:R-:W-:-:S03]  /*47a0*/  SEL R2, R5, R29, !P6 ;  /* 0x0000001d05027207 */ /* 0x000fc60007000000 */
[----:B------:R-:W3:Y:S04]  /*47b0*/  LDL.LU R16, [R1+0x6c] ;  /* 0x00006c0001107983 */ /* 0x000ee80000300800 */
[----:B------:R-:W3:Y:S04]  /*47c0*/  LDL.LU R0, [R1+0x34] ;  /* 0x0000340001007983 */ /* 0x000ee80000300800 */
[----:B------:R-:W3:Y:S04]  /*47d0*/  LDL.LU R15, [R1+0x30] ;  /* 0x00003000010f7983 */ /* 0x000ee80000300800 */
[----:B------:R-:W3:Y:S04]  /*47e0*/  LDL.LU R14, [R1+0x2c] ;  /* 0x00002c00010e7983 */ /* 0x000ee80000300800 */
[----:B------:R-:W3:Y:S01]  /*47f0*/  LDL.LU R29, [R1+0x50] ;  /* 0x00005000011d7983 */ /* 0x000ee20000300800 */
[----:B--2---:R-:W-:-:S05]  /*4800*/  SEL R3, R5, R3, !P6 ;  /* 0x0000000305037207 */ /* 0x004fca0007000000 */
[----:B------:R0:W-:Y:S04]  /*4810*/  STL [R1], R3 ;  /* 0x0000000301007387 */ /* 0x0001e80000100800 */
[----:B0-----:R-:W2:Y:S02]  /*4820*/  LDL.LU R3, [R1+0x860] ;  /* 0x0008600001037983 */ /* 0x001ea40000300800 */
[----:B--2---:R-:W-:-:S05]  /*4830*/  SEL R3, R5, R3, !P6 ;  /* 0x0000000305037207 */ /* 0x004fca0007000000 */
[----:B------:R0:W-:Y:S04]  /*4840*/  STL [R1+0x3c], R3 ;  /* 0x00003c0301007387 */ /* 0x0001e80000100800 */
[----:B0-----:R-:W2:Y:S02]  /*4850*/  LDL.LU R3, [R1+0x85c] ;  /* 0x00085c0001037983 */ /* 0x001ea40000300800 */
[----:B--2---:R-:W-:-:S05]  /*4860*/  SEL R3, R5, R3, !P6 ;  /* 0x0000000305037207 */ /* 0x004fca0007000000 */
[----:B------:R0:W-:Y:S04]  /*4870*/  STL [R1+0x38], R3 ;  /* 0x0000380301007387 */ /* 0x0001e80000100800 */
[----:B0-----:R-:W2:Y:S01]  /*4880*/  LDL.LU R3, [R1+0x858] ;  /* 0x0008580001037983 */ /* 0x001ea20000300800 */
[C---:B---3--:R-:W-:Y:S02]  /*4890*/  SEL R29, R5.reuse, R29, !P6 ;  /* 0x0000001d051d7207 */ /* 0x048fe40007000000 */
[C---:B------:R-:W-:Y:S02]  /*48a0*/  SEL R12, R5.reuse, R12, !P6 ;  /* 0x0000000c050c7207 */ /* 0x040fe40007000000 */
[C---:B----4-:R-:W-:Y:S01]  /*48b0*/  SEL R13, R5.reuse, R13, !P6 ;  /* 0x0000000d050d7207 */ /* 0x050fe20007000000 */
[----:B------:R0:W-:Y:S01]  /*48c0*/  STL [R1+0x48], R29 ;  /* 0x0000481d01007387 */ /* 0x0001e20000100800 */
[----:B-----5:R-:W-:-:S02]  /*48d0*/  SEL R11, R5, R11, !P6 ;  /* 0x0000000b050b7207 */ /* 0x020fc40007000000 */
[C---:B------:R-:W-:Y:S01]  /*48e0*/  SEL R10, R5.reuse, R10, !P6 ;  /* 0x0000000a050a7207 */ /* 0x040fe20007000000 */
[----:B0-----:R-:W3:Y:S01]  /*48f0*/  LDL.LU R29, [R1+0x4c] ;  /* 0x00004c00011d7983 */ /* 0x001ee20000300800 */
[C---:B------:R-:W-:Y:S02]  /*4900*/  SEL R9, R5.reuse, R9, !P6 ;  /* 0x0000000905097207 */ /* 0x040fe40007000000 */
[C---:B------:R-:W-:Y:S02]  /*4910*/  SEL R8, R5.reuse, R8, !P6 ;  /* 0x0000000805087207 */ /* 0x040fe40007000000 */
[C---:B------:R-:W-:Y:S02]  /*4920*/  SEL R7, R5.reuse, R7, !P6 ;  /* 0x0000000705077207 */ /* 0x040fe40007000000 */
[C---:B------:R-:W-:Y:S02]  /*4930*/  SEL R6, R5.reuse, R6, !P6 ;  /* 0x0000000605067207 */ /* 0x040fe40007000000 */
[----:B------:R-:W-:-:S02]  /*4940*/  SEL R4, R5, R4, !P6 ;  /* 0x0000000405047207 */ /* 0x000fc40007000000 */
[C---:B------:R-:W-:Y:S02]  /*4950*/  SEL R28, R5.reuse, R28, !P6 ;  /* 0x0000001c051c7207 */ /* 0x040fe40007000000 */
        /* <DEDUP_REMOVED lines=15> */
[----:B--2---:R-:W-:-:S05]  /*4a50*/  SEL R3, R5, R3, !P6 ;  /* 0x0000000305037207 */ /* 0x004fca0007000000 */
[----:B------:R0:W-:Y:S04]  /*4a60*/  STL [R1+0x50], R3 ;  /* 0x0000500301007387 */ /* 0x0001e80000100800 */
[----:B0-----:R-:W2:Y:S04]  /*4a70*/  LDL.LU R3, [R1+0x854] ;  /* 0x0008540001037983 */ /* 0x001ea80000300800 */
[----:B------:R0:W-:Y:S04]  /*4a80*/  STL [R1+0x54], R12 ;  /* 0x0000540c01007387 */ /* 0x0001e80000100800 */
[----:B0-----:R-:W4:Y:S04]  /*4a90*/  LDL.LU R12, [R1+0x850] ;  /* 0x00085000010c7983 */ /* 0x001f280000300800 */
[----:B------:R0:W-:Y:S04]  /*4aa0*/  STL [R1+0x5c], R13 ;  /* 0x00005c0d01007387 */ /* 0x0001e80000100800 */
[----:B0-----:R-:W5:Y:S04]  /*4ab0*/  LDL.LU R13, [R1+0x84c] ;  /* 0x00084c00010d7983 */ /* 0x001f680000300800 */
[----:B------:R0:W-:Y:S04]  /*4ac0*/  STL [R1+0x64], R11 ;  /* 0x0000640b01007387 */ /* 0x0001e80000100800 */
[----:B0-----:R-:W2:Y:S04]  /*4ad0*/  LDL.LU R11, [R1+0x848] ;  /* 0x00084800010b7983 */ /* 0x001ea80000300800 */
        /* <DEDUP_REMOVED lines=43> */
[----:B0-----:R-:W3:Y:S01]  /*4d90*/  LDL.LU R14, [R1+0x7f0] ;  /* 0x0007f000010e7983 */ /* 0x001ee20000300800 */
[----:B--2---:R-:W-:-:S02]  /*4da0*/  SEL R15, R5, R15, !P6 ;  /* 0x0000000f050f7207 */ /* 0x004fc40007000000 */
[----:B---3--:R-:W-:-:S05]  /*4db0*/  SEL R14, R5, R14, !P6 ;  /* 0x0000000e050e7207 */ /* 0x008fca0007000000 */
[----:B------:R0:W-:Y:S04]  /*4dc0*/  STL [R1+0x34], R14 ;  /* 0x0000340e01007387 */ /* 0x0001e80000100800 */
[----:B0-----:R-:W2:Y:S04]  /*4dd0*/  LDL.LU R14, [R1+0x60] ;  /* 0x00006000010e7983 */ /* 0x001ea80000300800 */
[----:B------:R0:W-:Y:S04]  /*4de0*/  STL [R1+0x30], R15 ;  /* 0x0000300f01007387 */ /* 0x0001e80000100800 */
[----:B0-----:R-:W3:Y:S01]  /*4df0*/  LDL.LU R15, [R1+0x40] ;  /* 0x00004000010f7983 */ /* 0x001ee20000300800 */
        /* <DEDUP_REMOVED lines=8> */
[C---:B--2---:R-:W-:Y:S02]  /*4e80*/  SEL R14, R5.reuse, R14, !P6 ;  /* 0x0000000e050e7207 */ /* 0x044fe40007000000 */
[----:B---3--:R-:W-:-:S05]  /*4e90*/  SEL R15, R5, R15, !P6 ;  /* 0x0000000f050f7207 */ /* 0x008fca0007000000 */
[----:B------:R0:W-:Y:S04]  /*4ea0*/  STL [R1+0x2c], R15 ;  /* 0x00002c0f01007387 */ /* 0x0001e80000100800 */
[----:B------:R1:W-:Y:S01]  /*4eb0*/  STL [R1+0x28], R14 ;  /* 0x0000280e01007387 */ /* 0x0003e20000100800 */
[C---:B0-----:R-:W-:Y:S02]  /*4ec0*/  SEL R15, R5.reuse, R29, !P6 ;  /* 0x0000001d050f7207 */ /* 0x041fe40007000000 */
[C---:B-1----:R-:W-:Y:S02]  /*4ed0*/  SEL R14, R5.reuse, R0, !P6 ;  /* 0x00000000050e7207 */ /* 0x042fe40007000000 */
[----:B------:R-:W2:Y:S04]  /*4ee0*/  LDL.LU R0, [R1+0x7ec] ;  /* 0x0007ec0001007983 */ /* 0x000ea80000300800 */
[----:B------:R0:W-:Y:S04]  /*4ef0*/  STL [R1+0x24], R15 ;  /* 0x0000240f01007387 */ /* 0x0001e80000100800 */
[----:B------:R1:W-:Y:S01]  /*4f00*/  STL [R1+0x20], R14 ;  /* 0x0000200e01007387 */ /* 0x0003e20000100800 */
[----:B------:R-:W-:-:S02]  /*4f10*/  SEL R29, R5, R19, !P6 ;  /* 0x00000013051d7207 */ /* 0x000fc40007000000 */
[C---:B0-----:R-:W-:Y:S01]  /*4f20*/  SEL R15, R5.reuse, R17, !P6 ;  /* 0x00000011050f7207 */ /* 0x041fe20007000000 */
[----:B------:R-:W-:Y:S01]  /*4f30*/  STL [R1+0x1c], R16 ;  /* 0x00001c1001007387 */ /* 0x000fe20000100800 */
[----:B-1----:R-:W-:-:S03]  /*4f40*/  SEL R14, R5, R18, !P6 ;  /* 0x00000012050e7207 */ /* 0x002fc60007000000 */
[----:B------:R-:W3:Y:S04]  /*4f50*/  LDL.LU R18, [R1+0x18] ;  /* 0x0000180001127983 */ /* 0x000ee80000300800 */
[----:B------:R0:W-:Y:S04]  /*4f60*/  STL [R1+0x14], R15 ;  /* 0x0000140f01007387 */ /* 0x0001e80000100800 */
[----:B------:R-:W3:Y:S04]  /*4f70*/  LDL.LU R17, [R1+0x8] ;  /* 0x0000080001117983 */ /* 0x000ee80000300800 */
[----:B------:R-:W-:Y:S04]  /*4f80*/  STL [R1+0x10], R14 ;  /* 0x0000100e01007387 */ /* 0x000fe80000100800 */
[----:B0-----:R-:W3:Y:S04]  /*4f90*/  LDL.LU R15, [R1+0x4] ;  /* 0x00000400010f7983 */ /* 0x001ee80000300800 */
[----:B------:R-:W3:Y:S04]  /*4fa0*/  LDL.LU R19, [R1+0xc] ;  /* 0x00000c0001137983 */ /* 0x000ee80000300800 */
[----:B------:R0:W-:Y:S04]  /*4fb0*/  STL [R1+0x770], R29 ;  /* 0x0007701d01007387 */ /* 0x0001e80000100800 */
[----:B0-----:R-:W3:Y:S04]  /*4fc0*/  LDL.LU R29, [R1+0x64] ;  /* 0x00006400011d7983 */ /* 0x001ee80000300800 */
        /* <DEDUP_REMOVED lines=13> */
[----:B0-----:R-:W3:Y:S01]  /*50a0*/  LDL.LU R26, [R1] ;  /* 0x00000000011a7983 */ /* 0x001ee20000300800 */
[----:B------:R-:W-:-:S02]  /*50b0*/  SEL R27, R5, R27, !P6 ;  /* 0x0000001b051b7207 */ /* 0x000fc40007000000 */
[C---:B------:R-:W-:Y:S02]  /*50c0*/  SEL R28, R5.reuse, R28, !P6 ;  /* 0x0000001c051c7207 */ /* 0x040fe40007000000 */
[C---:B------:R-:W-:Y:S02]  /*50d0*/  SEL R4, R5.reuse, R4, !P6 ;  /* 0x0000000405047207 */ /* 0x040fe40007000000 */
[C---:B------:R-:W-:Y:S01]  /*50e0*/  SEL R6, R5.reuse, R6, !P6 ;  /* 0x0000000605067207 */ /* 0x040fe20007000000 */
[----:B------:R-:W-:Y:S01]  /*50f0*/  STL [R1+0x790], R27 ;  /* 0x0007901b01007387 */ /* 0x000fe20000100800 */
[C---:B------:R-:W-:Y:S02]  /*5100*/  SEL R7, R5.reuse, R7, !P6 ;  /* 0x0000000705077207 */ /* 0x040fe40007000000 */
[C---:B------:R-:W-:Y:S01]  /*5110*/  SEL R8, R5.reuse, R8, !P6 ;  /* 0x0000000805087207 */ /* 0x040fe20007000000 */
[----:B------:R-:W-:Y:S01]  /*5120*/  STL [R1+0x794], R28 ;  /* 0x0007941c01007387 */ /* 0x000fe20000100800 */
[----:B------:R-:W-:-:S02]  /*5130*/  SEL R9, R5, R9, !P6 ;  /* 0x0000000905097207 */ /* 0x000fc40007000000 */
[C---:B------:R-:W-:Y:S01]  /*5140*/  SEL R10, R5.reuse, R10, !P6 ;  /* 0x0000000a050a7207 */ /* 0x040fe20007000000 */
[----:B------:R-:W-:Y:S01]  /*5150*/  STL [R1+0x798], R4 ;  /* 0x0007980401007387 */ /* 0x000fe20000100800 */
[C---:B------:R-:W-:Y:S02]  /*5160*/  SEL R11, R5.reuse, R11, !P6 ;  /* 0x0000000b050b7207 */ /* 0x040fe40007000000 */
[C---:B----4-:R-:W-:Y:S01]  /*5170*/  SEL R14, R5.reuse, R12, !P6 ;  /* 0x0000000c050e7207 */ /* 0x050fe20007000000 */
[----:B------:R-:W-:Y:S01]  /*5180*/  STL [R1+0x79c], R6 ;  /* 0x00079c0601007387 */ /* 0x000fe20000100800 */
[----:B-----5:R-:W-:-:S03]  /*5190*/  SEL R16, R5, R13, !P6 ;  /* 0x0000000d05107207 */ /* 0x020fc60007000000 */
[----:B------:R-:W-:Y:S04]  /*51a0*/  STL [R1+0x7a0], R7 ;  /* 0x0007a00701007387 */ /* 0x000fe80000100800 */
[----:B------:R-:W-:Y:S04]  /*51b0*/  STL [R1+0x7a4], R8 ;  /* 0x0007a40801007387 */ /* 0x000fe80000100800 */
[----:B------:R-:W-:Y:S04]  /*51c0*/  STL [R1+0x7a8], R9 ;  /* 0x0007a80901007387 */ /* 0x000fe80000100800 */
[----:B------:R-:W-:Y:S01]  /*51d0*/  STL [R1+0x7ac], R10 ;  /* 0x0007ac0a01007387 */ /* 0x000fe20000100800 */
[----:B------:R-:W-:-:S03]  /*51e0*/  IMAD R13, R3, UR5, RZ ;  /* 0x00000005030d7c24 */ /* 0x000fc6000f8e02ff */
[----:B------:R-:W-:Y:S01]  /*51f0*/  STL [R1+0x7b0], R11 ;  /* 0x0007b00b01007387 */ /* 0x000fe20000100800 */
[----:B------:R-:W-:-:S03]  /*5200*/  IMAD R12, R2, UR5, RZ ;  /* 0x00000005020c7c24 */ /* 0x000fc6000f8e02ff */
[----:B------:R-:W-:Y:S04]  /*5210*/  STL [R1+0x7b4], R14 ;  /* 0x0007b40e01007387 */ /* 0x000fe80000100800 */
[----:B------:R-:W-:Y:S01]  /*5220*/  STL [R1+0x7b8], R16 ;  /* 0x0007b81001007387 */ /* 0x000fe20000100800 */
[----:B--2---:R-:W-:Y:S02]  /*5230*/  IMAD R0, R0, UR10, RZ ;  /* 0x0000000a00007c24 */ /* 0x004fe4000f8e02ff */
[----:B---3--:R-:W-:-:S05]  /*5240*/  IMAD R18, R18, UR5, RZ ;  /* 0x0000000512127c24 */ /* 0x008fca000f8e02ff */
[----:B------:R-:W-:Y:S01]  /*5250*/  STL [R1+0x7bc], R18 ;  /* 0x0007bc1201007387 */ /* 0x000fe20000100800 */
[----:B------:R-:W-:-:S03]  /*5260*/  IMAD R17, R17, UR5, RZ ;  /* 0x0000000511117c24 */ /* 0x000fc6000f8e02ff */
[----:B------:R0:W-:Y:S01]  /*5270*/  STL [R1+0xbc], R0 ;  /* 0x0000bc0001007387 */ /* 0x0001e20000100800 */
[----:B------:R-:W-:Y:S02]  /*5280*/  IMAD R15, R15, UR5, RZ ;  /* 0x000000050f0f7c24 */ /* 0x000fe4000f8e02ff */
[----:B------:R-:W-:-:S05]  /*5290*/  IMAD R19, R19, UR5, RZ ;  /* 0x0000000513137c24 */ /* 0x000fca000f8e02ff */
[----:B------:R-:W-:Y:S04]  /*52a0*/  STL [R1+0x7c0], R19 ;  /* 0x0007c01301007387 */ /* 0x000fe80000100800 */
[----:B------:R-:W-:Y:S04]  /*52b0*/  STL [R1+0x7c4], R17 ;  /* 0x0007c41101007387 */ /* 0x000fe80000100800 */
[----:B------:R-:W-:Y:S04]  /*52c0*/  STL [R1+0x7c8], R15 ;  /* 0x0007c80f01007387 */ /* 0x000fe80000100800 */
[----:B------:R-:W-:Y:S04]  /*52d0*/  STL [R1+0x7cc], R13 ;  /* 0x0007cc0d01007387 */ /* 0x000fe80000100800 */
[----:B------:R-:W-:Y:S01]  /*52e0*/  STL [R1+0x7d0], R12 ;  /* 0x0007d00c01007387 */ /* 0x000fe20000100800 */
[----:B0-----:R-:W-:-:S02]  /*52f0*/  IMAD R0, R23, UR5, RZ ;  /* 0x0000000517007c24 */ /* 0x001fc4000f8e02ff */
[----:B------:R-:W-:Y:S02]  /*5300*/  IMAD R2, R24, UR5, RZ ;  /* 0x0000000518027c24 */ /* 0x000fe4000f8e02ff */
[----:B------:R-:W-:Y:S02]  /*5310*/  IMAD R3, R25, UR5, RZ ;  /* 0x0000000519037c24 */ /* 0x000fe4000f8e02ff */
[----:B------:R-:W-:-:S05]  /*5320*/  IMAD R5, R26, UR5, RZ ;  /* 0x000000051a057c24 */ /* 0x000fca000f8e02ff */
[----:B------:R-:W-:Y:S04]  /*5330*/  STL [R1+0x7d4], R5 ;  /* 0x0007d40501007387 */ /* 0x000fe80000100800 */
[----:B------:R-:W-:Y:S04]  /*5340*/  STL [R1+0x7d8], R3 ;  /* 0x0007d80301007387 */ /* 0x000fe80000100800 */
[----:B------:R0:W-:Y:S04]  /*5350*/  STL [R1+0x7dc], R2 ;  /* 0x0007dc0201007387 */ /* 0x0001e80000100800 */
[----:B------:R1:W-:Y:S01]  /*5360*/  STL [R1+0x7e0], R0 ;  /* 0x0007e00001007387 */ /* 0x0003e20000100800 */
[----:B0-----:R-:W-:-:S02]  /*5370*/  IMAD R2, R22, UR5, RZ ;  /* 0x0000000516027c24 */ /* 0x001fc4000f8e02ff */
[----:B-1----:R-:W-:-:S03]  /*5380*/  IMAD R0, R21, UR5, RZ ;  /* 0x0000000515007c24 */ /* 0x002fc6000f8e02ff */
[----:B------:R-:W-:Y:S04]  /*5390*/  STL [R1], R2 ;  /* 0x0000000201007387 */ /* 0x000fe80000100800 */
[----:B------:R0:W-:Y:S04]  /*53a0*/  STL [R1+0x4], R0 ;  /* 0x0000040001007387 */ /* 0x0001e80000100800 */
[----:B0-----:R-:W2:Y:S01]  /*53b0*/  LDL.LU R0, [R1+0x78] ;  /* 0x0000780001007983 */ /* 0x001ea20000300800 */
[----:B------:R-:W-:Y:S02]  /*53c0*/  IMAD R3, R20, UR5, RZ ;  /* 0x0000000514037c24 */ /* 0x000fe4000f8e02ff */
[----:B------:R-:W-:-:S03]  /*53d0*/  IMAD R2, R29, UR5, RZ ;  /* 0x000000051d027c24 */ /* 0x000fc6000f8e02ff */
[----:B------:R-:W-:Y:S04]  /*53e0*/  STL [R1+0x8], R3 ;  /* 0x0000080301007387 */ /* 0x000fe80000100800 */
[----:B--2---:R0:W-:Y:S04]  /*53f0*/  STL [R1+0x7e4], R0 ;  /* 0x0007e40001007387 */ /* 0x0041e80000100800 */
[----:B------:R-:W-:Y:S04]  /*5400*/  STL [R1+0xc], R2 ;  /* 0x00000c0201007387 */ /* 0x000fe80000100800 */
        /* <DEDUP_REMOVED lines=31> */
[----:B--2---:R-:W-:-:S05]  /*5600*/  IMAD R0, R0, UR5, RZ ;  /* 0x0000000500007c24 */ /* 0x004fca000f8e02ff */
[----:B------:R0:W-:Y:S04]  /*5610*/  STL [R1+0x18], R0 ;  /* 0x0000180001007387 */ /* 0x0001e80000100800 */
[----:B0-----:R-:W2:Y:S02]  /*5620*/  LDL.LU R0, [R1+0x7e8] ;  /* 0x0007e80001007983 */ /* 0x001ea40000300800 */
[----:B--2---:R-:W-:-:S05]  /*5630*/  IMAD R0, R0, UR5, RZ ;  /* 0x0000000500007c24 */ /* 0x004fca000f8e02ff */
[----:B------:R0:W-:Y:S04]  /*5640*/  STL [R1+0x38], R0 ;  /* 0x0000380001007387 */ /* 0x0001e80000100800 */
[----:B0-----:R-:W2:Y:S01]  /*5650*/  LDL.LU R0, [R1+0x7e4] ;  /* 0x0007e40001007983 */ /* 0x001ea20000300800 */
[----:B---3--:R-:W-:Y:S02]  /*5660*/  IMAD R2, R2, UR5, RZ ;  /* 0x0000000502027c24 */ /* 0x008fe4000f8e02ff */
[----:B----4-:R-:W-:Y:S02]  /*5670*/  IMAD R3, R3, UR5, RZ ;  /* 0x0000000503037c24 */ /* 0x010fe4000f8e02ff */
[----:B-----5:R-:W-:Y:S02]  /*5680*/  IMAD R5, R5, UR5, RZ ;  /* 0x0000000505057c24 */ /* 0x020fe4000f8e02ff */
[----:B------:R-:W-:-:S02]  /*5690*/  IMAD R12, R12, UR5, RZ ;  /* 0x000000050c0c7c24 */ /* 0x000fc4000f8e02ff */
[----:B------:R-:W-:Y:S02]  /*56a0*/  IMAD R13, R13, UR5, RZ ;  /* 0x000000050d0d7c24 */ /* 0x000fe4000f8e02ff */
[----:B------:R-:W-:Y:S02]  /*56b0*/  IMAD R15, R15, UR5, RZ ;  /* 0x000000050f0f7c24 */ /* 0x000fe4000f8e02ff */
[----:B------:R-:W-:Y:S02]  /*56c0*/  IMAD R17, R17, UR5, RZ ;  /* 0x0000000511117c24 */ /* 0x000fe4000f8e02ff */
[----:B------:R-:W-:Y:S02]  /*56d0*/  IMAD R19, R19, UR5, RZ ;  /* 0x0000000513137c24 */ /* 0x000fe4000f8e02ff */
[----:B------:R-:W-:Y:S02]  /*56e0*/  IMAD R18, R18, UR5, RZ ;  /* 0x0000000512127c24 */ /* 0x000fe4000f8e02ff */
        /* <DEDUP_REMOVED lines=19> */
[----:B--2---:R-:W-:-:S05]  /*5820*/  IMAD R0, R0, UR5, RZ ;  /* 0x0000000500007c24 */ /* 0x004fca000f8e02ff */
[----:B------:R0:W-:Y:S04]  /*5830*/  STL [R1+0x3c], R0 ;  /* 0x00003c0001007387 */ /* 0x0001e80000100800 */
[----:B0-----:R-:W2:Y:S04]  /*5840*/  LDL.LU R0, [R1+0x7e0] ;  /* 0x0007e00001007983 */ /* 0x001ea80000300800 */
[----:B------:R0:W-:Y:S04]  /*5850*/  STL [R1+0x40], R2 ;  /* 0x0000400201007387 */ /* 0x0001e80000100800 */
[----:B0-----:R-:W3:Y:S04]  /*5860*/  LDL.LU R2, [R1+0x7dc] ;  /* 0x0007dc0001027983 */ /* 0x001ee80000300800 */
        /* <DEDUP_REMOVED lines=53> */
[----:B0-----:R-:W4:Y:S01]  /*5bc0*/  LDL.LU R29, [R1+0x770] ;  /* 0x00077000011d7983 */ /* 0x001f220000300800 */
[----:B--2---:R-:W-:-:S02]  /*5bd0*/  IMAD R4, R4, UR5, RZ ;  /* 0x0000000504047c24 */ /* 0x004fc4000f8e02ff */
[----:B---3--:R-:W-:Y:S02]  /*5be0*/  IMAD R20, R20, UR5, RZ ;  /* 0x0000000514147c24 */ /* 0x008fe4000f8e02ff */
[----:B----4-:R-:W-:-:S05]  /*5bf0*/  IMAD R29, R29, UR5, RZ ;  /* 0x000000051d1d7c24 */ /* 0x010fca000f8e02ff */
[----:B------:R-:W-:Y:S04]  /*5c00*/  STL [R1+0x768], R29 ;  /* 0x0007681d01007387 */ /* 0x000fe80000100800 */
[----:B------:R0:W-:Y:S04]  /*5c10*/  STL [R1+0x76c], R20 ;  /* 0x00076c1401007387 */ /* 0x0001e80000100800 */
[----:B------:R1:W-:Y:S01]  /*5c20*/  STL [R1+0x8c], R4 ;  /* 0x00008c0401007387 */ /* 0x0003e20000100800 */
[----:B0-----:R-:W-:Y:S02]  /*5c30*/  IMAD R20, R6, UR5, RZ ;  /* 0x0000000506147c24 */ /* 0x001fe4000f8e02ff */
[----:B------:R-:W-:-:S02]  /*5c40*/  IMAD R6, R7, UR5, RZ ;  /* 0x0000000507067c24 */ /* 0x000fc4000f8e02ff */
[----:B-1----:R-:W-:Y:S01]  /*5c50*/  IMAD R4, R8, UR5, RZ ;  /* 0x0000000508047c24 */ /* 0x002fe2000f8e02ff */
[----:B------:R-:W-:Y:S01]  /*5c60*/  STL [R1+0x90], R20 ;  /* 0x0000901401007387 */ /* 0x000fe20000100800 */
[----:B------:R-:W-:-:S03]  /*5c70*/  IMAD R7, R9, UR5, RZ ;  /* 0x0000000509077c24 */ /* 0x000fc6000f8e02ff */
[----:B------:R0:W-:Y:S04]  /*5c80*/  STL [R1+0x94], R6 ;  /* 0x0000940601007387 */ /* 0x0001e80000100800 */
[----:B------:R1:W-:Y:S01]  /*5c90*/  STL [R1+0xa0], R4 ;  /* 0x0000a00401007387 */ /* 0x0003e20000100800 */
[----:B0-----:R-:W-:-:S03]  /*5ca0*/  IMAD R6, R10, UR5, RZ ;  /* 0x000000050a067c24 */ /* 0x001fc6000f8e02ff */
[----:B------:R0:W-:Y:S01]  /*5cb0*/  STL [R1+0x9c], R7 ;  /* 0x00009c0701007387 */ /* 0x0001e20000100800 */
[----:B-1----:R-:W-:-:S03]  /*5cc0*/  IMAD R4, R11, UR5, RZ ;  /* 0x000000050b047c24 */ /* 0x002fc6000f8e02ff */
[----:B------:R1:W-:Y:S01]  /*5cd0*/  STL [R1+0x98], R6 ;  /* 0x0000980601007387 */ /* 0x0003e20000100800 */
[----:B0-----:R-:W-:-:S03]  /*5ce0*/  IADD3 R7, P4, PT, R18, UR14, RZ ;  /* 0x0000000e12077c10 */ /* 0x001fc6000ff9e0ff */
[----:B------:R-:W-:Y:S01]  /*5cf0*/  STL [R1+0xa4], R4 ;  /* 0x0000a40401007387 */ /* 0x000fe20000100800 */
[----:B-1----:R-:W-:-:S03]  /*5d00*/  IADD3 R6, P6, PT, R19, UR14, RZ ;  /* 0x0000000e13067c10 */ /* 0x002fc6000ffde0ff */
[----:B------:R0:W-:Y:S04]  /*5d10*/  STL [R1+0x634], R7 ;  /* 0x0006340701007387 */ /* 0x0001e80000100800 */
[----:B------:R1:W-:Y:S01]  /*5d20*/  STL [R1+0x440], R6 ;  /* 0x0004400601007387 */ /* 0x0003e20000100800 */
[----:B------:R-:W-:Y:S02]  /*5d30*/  SHF.R.S32.HI R9, RZ, 0x1f, R15 ;  /* 0x0000001fff097819 */ /* 0x000fe4000001140f */
[----:B0-----:R-:W-:Y:S02]  /*5d40*/  IADD3 R7, P5, PT, R17, UR14, RZ ;  /* 0x0000000e11077c10 */ /* 0x001fe4000ffbe0ff */
[----:B-1----:R-:W-:-:S03]  /*5d50*/  IADD3 R6, P3, PT, R15, UR14, RZ ;  /* 0x0000000e0f067c10 */ /* 0x002fc6000ff7e0ff */
[----:B------:R0:W-:Y:S04]  /*5d60*/  STL [R1+0x448], R7 ;  /* 0x0004480701007387 */ /* 0x0001e80000100800 */
[----:B------:R-:W2:Y:S04]  /*5d70*/  LDL.LU R15, [R1+0x8] ;  /* 0x00000800010f7983 */ /* 0x000ea80000300800 */
[----:B------:R1:W-:Y:S01]  /*5d80*/  STL [R1+0x450], R6 ;  /* 0x0004500601007387 */ /* 0x0003e20000100800 */
[----:B------:R-:W-:Y:S02]  /*5d90*/  SHF.R.S32.HI R8, RZ, 0x1f, R13 ;  /* 0x0000001fff087819 */ /* 0x000fe4000001140d */
[----:B0-----:R-:W-:-:S02]  /*5da0*/  SHF.R.S32.HI R7, RZ, 0x1f, R12 ;  /* 0x0000001fff077819 */ /* 0x001fc4000001140c */
[----:B-1----:R-:W-:Y:S02]  /*5db0*/  IADD3 R6, P2, PT, R13, UR14, RZ ;  /* 0x0000000e0d067c10 */ /* 0x002fe4000ff5e0ff */
[----:B------:R-:W3:Y:S04]  /*5dc0*/  LDL.LU R13, [R1+0x4] ;  /* 0x00000400010d7983 */ /* 0x000ee80000300800 */
[----:B------:R0:W-:Y:S02]  /*5dd0*/  STL [R1+0x458], R6 ;  /* 0x0004580601007387 */ /* 0x0001e40000100800 */
[----:B0-----:R-:W-:Y:S02]  /*5de0*/  IADD3 R6, P1, PT, R12, UR14, RZ ;  /* 0x0000000e0c067c10 */ /* 0x001fe4000ff3e0ff */
[----:B------:R-:W4:Y:S01]  /*5df0*/  LDL.LU R12, [R1] ;  /* 0x00000000010c7983 */ /* 0x000f220000300800 */
[----:B------:R-:W-:-:S02]  /*5e00*/  SHF.R.S32.HI R4, RZ, 0x1f, R18 ;  /* 0x0000001fff047819 */ /* 0x000fc40000011412 */
[----:B-----5:R-:W-:Y:S02]  /*5e10*/  IADD3 R18, P0, PT, R5, UR14, RZ ;  /* 0x0000000e05127c10 */ /* 0x020fe4000ff1e0ff */
[----:B------:R-:W-:Y:S02]  /*5e20*/  SHF.R.S32.HI R10, RZ, 0x1f, R17 ;  /* 0x0000001fff0a7819 */ /* 0x000fe40000011411 */
[----:B------:R-:W5:Y:S01]  /*5e30*/  LDL.LU R17, [R1+0x18] ;  /* 0x0000180001117983 */ /* 0x000f620000300800 */
[----:B------:R-:W-:-:S03]  /*5e40*/  IADD3.X R4, PT, PT, R4, UR15, RZ, P4, !PT ;  /* 0x0000000f04047c10 */ /* 0x000fc6000a7fe4ff */
[----:B------:R0:W-:Y:S01]  /*5e50*/  STL [R1+0x460], R6 ;  /* 0x0004600601007387 */ /* 0x0001e20000100800 */
[----:B------:R-:W-:-:S03]  /*5e60*/  SHF.R.S32.HI R11, RZ, 0x1f, R19 ;  /* 0x0000001fff0b7819 */ /* 0x000fc60000011413 */
[----:B------:R1:W-:Y:S04]  /*5e70*/  STL [R1+0x468], R18 ;  /* 0x0004681201007387 */ /* 0x0003e80000100800 */
[----:B------:R-:W2:Y:S01]  /*5e80*/  LDL.LU R19, [R1+0x38] ;  /* 0x0000380001137983 */ /* 0x000ea20000300800 */
[----:B0-----:R-:W-:Y:S02]  /*5e90*/  SHF.R.S32.HI R6, RZ, 0x1f, R5 ;  /* 0x0000001fff067819 */ /* 0x001fe40000011405 */
[----:B-1----:R-:W-:Y:S01]  /*5ea0*/  IADD3 R18, P4, PT, R3, UR14, RZ ;  /* 0x0000000e03127c10 */ /* 0x002fe2000ff9e0ff */
[----:B------:R-:W-:Y:S01]  /*5eb0*/  STL [R1+0x438], R4 ;  /* 0x0004380401007387 */ /* 0x000fe20000100800 */
[----:B------:R-:W-:Y:S02]  /*5ec0*/  SHF.R.S32.HI R5, RZ, 0x1f, R3 ;  /* 0x0000001fff057819 */ /* 0x000fe40000011403 */
[----:B------:R-:W-:Y:S01]  /*5ed0*/  IADD3.X R3, PT, PT, R11, UR15, RZ, P6, !PT ;  /* 0x0000000f0b037c10 */ /* 0x000fe2000b7fe4ff */
[----:B------:R0:W-:Y:S04]  /*5ee0*/  STL [R1+0x470], R18 ;  /* 0x0004701201007387 */ /* 0x0001e80000100800 */
[----:B------:R-:W5:Y:S01]  /*5ef0*/  LDL.LU R11, [R1+0xc] ;  /* 0x00000c00010b7983 */ /* 0x000f620000300800 */
[----:B------:R-:W-:-:S03]  /*5f00*/  IADD3 R20, P6, PT, R2, UR14, RZ ;  /* 0x0000000e02147c10 */ /* 0x000fc6000ffde0ff */
[----:B0-----:R-:W5:Y:S01]  /*5f10*/  LDL.LU R18, [R1+0x3c] ;  /* 0x00003c0001127983 */ /* 0x001f620000300800 */
[----:B------:R-:W-:-:S03]  /*5f20*/  SHF.R.S32.HI R4, RZ, 0x1f, R2 ;  /* 0x0000001fff047819 */ /* 0x000fc60000011402 */
[----:B------:R-:W-:Y:S01]  /*5f30*/  STL [R1+0x43c], R3 ;  /* 0x00043c0301007387 */ /* 0x000fe20000100800 */
[----:B------:R-:W-:-:S03]  /*5f40*/  IADD3.X R2, PT, PT, R10, UR15, RZ, P5, !PT ;  /* 0x0000000f0a027c10 */ /* 0x000fc6000affe4ff */
[----:B------:R0:W-:Y:S01]  /*5f50*/  STL [R1+0x478], R20 ;  /* 0x0004781401007387 */ /* 0x0001e20000100800 */
[----:B------:R-:W-:-:S03]  /*5f60*/  IADD3 R10, P5, PT, R0, UR14, RZ ;  /* 0x0000000e000a7c10 */ /* 0x000fc6000ffbe0ff */
[----:B0-----:R-:W5:Y:S04]  /*5f70*/  LDL.LU R20, [R1+0x40] ;  /* 0x0000400001147983 */ /* 0x001f680000300800 */
[----:B------:R-:W-:Y:S04]  /*5f80*/  STL [R1+0x444], R2 ;  /* 0x0004440201007387 */ /* 0x000fe80000100800 */
[----:B------:R-:W-:Y:S04]  /*5f90*/  STL [R1+0x480], R10 ;  /* 0x0004800a01007387 */ /* 0x000fe80000100800 */
[----:B------:R-:W5:Y:S01]  /*5fa0*/  LDL.LU R29, [R1+0x44] ;  /* 0x00004400011d7983 */ /* 0x000f620000300800 */
[----:B------:R-:W-:-:S02]  /*5fb0*/  SHF.R.S32.HI R3, RZ, 0x1f, R0 ;  /* 0x0000001fff037819 */ /* 0x000fc40000011400 */
[----:B------:R-:W-:Y:S02]  /*5fc0*/  IADD3.X R0, PT, PT, R9, UR15, RZ, P3, !PT ;  /* 0x0000000f09007c10 */ /* 0x000fe40009ffe4ff */
[----:B------:R-:W-:-:S03]  /*5fd0*/  IADD3.X R8, PT, PT, R8, UR15, RZ, P2, !PT ;  /* 0x0000000f08087c10 */ /* 0x000fc600097fe4ff */
[----:B------:R3:W-:Y:S01]  /*5fe0*/  STL [R1+0x44c], R0 ;  /* 0x00044c0001007387 */ /* 0x0007e20000100800 */
[----:B------:R-:W-:Y:S02]  /*5ff0*/  IADD3.X R7, PT, PT, R7, UR15, RZ, P1, !PT ;  /* 0x0000000f07077c10 */ /* 0x000fe40008ffe4ff */
[----:B------:R-:W-:Y:S02]  /*6000*/  IADD3.X R6, PT, PT, R6, UR15, RZ, P0, !PT ;  /* 0x0000000f06067c10 */ /* 0x000fe400087fe4ff */
[----:B------:R-:W-:Y:S02]  /*6010*/  IADD3.X R5, PT, PT, R5, UR15, RZ, P4, !PT ;  /* 0x0000000f05057c10 */ /* 0x000fe4000a7fe4ff */
[----:B------:R-:W-:Y:S02]  /*6020*/  IADD3.X R4, PT, PT, R4, UR15, RZ, P6, !PT ;  /* 0x0000000f04047c10 */ /* 0x000fe4000b7fe4ff */
[----:B------:R-:W-:Y:S02]  /*6030*/  IADD3.X R3, PT, PT, R3, UR15, RZ, P5, !PT ;  /* 0x0000000f03037c10 */ /* 0x000fe4000affe4ff */
[----:B---3--:R-:W-:-:S02]  /*6040*/  SHF.R.S32.HI R0, RZ, 0x1f, R13 ;  /* 0x0000001fff007819 */ /* 0x008fc4000001140d */
[----:B----4-:R-:W-:Y:S02]  /*6050*/  IADD3 R9, P3, PT, R12, UR14, RZ ;  /* 0x0000000e0c097c10 */ /* 0x010fe4000ff7e0ff */
[----:B------:R-:W-:-:S03]  /*6060*/  SHF.R.S32.HI R2, RZ, 0x1f, R12 ;  /* 0x0000001fff027819 */ /* 0x000fc6000001140c */
[----:B------:R0:W-:Y:S04]  /*6070*/  STL [R1+0x488], R9 ;  /* 0x0004880901007387 */ /* 0x0001e80000100800 */
[----:B------:R-:W3:Y:S01]  /*6080*/  LDL.LU R12, [R1+0x48] ;  /* 0x00004800010c7983 */ /* 0x000ee20000300800 */
[----:B0-----:R-:W-:-:S03]  /*6090*/  IADD3 R9, P2, PT, R13, UR14, RZ ;  /* 0x0000000e0d097c10 */ /* 0x001fc6000ff5e0ff */
[----:B------:R2:W-:Y:S04]  /*60a0*/  STL [R1+0x454], R8 ;  /* 0x0004540801007387 */ /* 0x0005e80000100800 */
[----:B------:R0:W-:Y:S04]  /*60b0*/  STL [R1+0x490], R9 ;  /* 0x0004900901007387 */ /* 0x0001e80000100800 */
[----:B------:R-:W4:Y:S01]  /*60c0*/  LDL.LU R13, [R1+0x4c] ;  /* 0x00004c00010d7983 */ /* 0x000f220000300800 */
[----:B--2---:R-:W-:-:S03]  /*60d0*/  SHF.R.S32.HI R8, RZ, 0x1f, R15 ;  /* 0x0000001fff087819 */ /* 0x004fc6000001140f */
[----:B------:R5:W-:Y:S01]  /*60e0*/  STL [R1+0x45c], R7 ;  /* 0x00045c0701007387 */ /* 0x000be20000100800 */
[----:B0-----:R-:W-:-:S03]  /*60f0*/  IADD3 R9, P1, PT, R15, UR14, RZ ;  /* 0x0000000e0f097c10 */ /* 0x001fc6000ff3e0ff */
[----:B------:R-:W2:Y:S04]  /*6100*/  LDL.LU R15, [R1+0x50] ;  /* 0x00005000010f7983 */ /* 0x000ea80000300800 */
[----:B------:R0:W-:Y:S01]  /*6110*/  STL [R1+0x498], R9 ;  /* 0x0004980901007387 */ /* 0x0001e20000100800 */
[----:B-----5:R-:W-:Y:S02]  /*6120*/  SHF.R.S32.HI R7, RZ, 0x1f, R11 ;  /* 0x0000001fff077819 */ /* 0x020fe4000001140b */
[----:B0-----:R-:W-:Y:S02]  /*6130*/  IADD3 R9, P0, PT, R11, UR14, RZ ;  /* 0x0000000e0b097c10 */ /* 0x001fe4000ff1e0ff */
[----:B------:R-:W5:Y:S04]  /*6140*/  LDL.LU R11, [R1+0x54] ;  /* 0x00005400010b7983 */ /* 0x000f680000300800 */
[----:B------:R0:W-:Y:S04]  /*6150*/  STL [R1+0x464], R6 ;  /* 0x0004640601007387 */ /* 0x0001e80000100800 */
[----:B------:R1:W-:Y:S01]  /*6160*/  STL [R1+0x4a0], R9 ;  /* 0x0004a00901007387 */ /* 0x0003e20000100800 */
[----:B0-----:R-:W-:-:S02]  /*6170*/  SHF.R.S32.HI R6, RZ, 0x1f, R17 ;  /* 0x0000001fff067819 */ /* 0x001fc40000011411 */
[----:B-1----:R-:W-:Y:S02]  /*6180*/  IADD3 R9, P4, PT, R17, UR14, RZ ;  /* 0x0000000e11097c10 */ /* 0x002fe4000ff9e0ff */
        /* <DEDUP_REMOVED lines=10> */
[----:B------:R-:W5:Y:S01]  /*6230*/  LDL.LU R18, [R1+0x64] ;  /* 0x0000640001127983 */ /* 0x000f620000300800 */
[----:B------:R-:W-:-:S03]  /*6240*/  IADD3.X R2, PT, PT, R2, UR15, RZ, P3, !PT ;  /* 0x0000000f02027c10 */ /* 0x000fc60009ffe4ff */
[----:B------:R0:W-:Y:S04]  /*6250*/  STL [R1+0x47c], R3 ;  /* 0x00047c0301007387 */ /* 0x0001e80000100800 */
[----:B------:R1:W-:Y:S01]  /*6260*/  STL [R1+0x4b8], R9 ;  /* 0x0004b80901007387 */ /* 0x0003e20000100800 */
[----:B0-----:R-:W-:Y:S02]  /*6270*/  SHF.R.S32.HI R3, RZ, 0x1f, R20 ;  /* 0x0000001fff037819 */ /* 0x001fe40000011414 */
        /* <DEDUP_REMOVED lines=9> */
[----:B------:R-:W-:Y:S04]  /*6310*/  STL [R1+0x48c], R0 ;  /* 0x00048c0001007387 */ /* 0x000fe80000100800 */
[----:B------:R3:W-:Y:S01]  /*6320*/  STL [R1+0x4c4], R9 ;  /* 0x0004c40901007387 */ /* 0x0007e20000100800 */
[----:B------:R-:W-:Y:S02]  /*6330*/  IADD3.X R10, PT, PT, R7, UR15, RZ, P0, !PT ;  /* 0x0000000f070a7c10 */ /* 0x000fe400087fe4ff */
[----:B------:R-:W-:Y:S02]  /*6340*/  IADD3.X R6, PT, PT, R6, UR15, RZ, P4, !PT ;  /* 0x0000000f06067c10 */ /* 0x000fe4000a7fe4ff */
[----:B------:R-:W-:Y:S02]  /*6350*/  IADD3.X R5, PT, PT, R5, UR15, RZ, P6, !PT ;  /* 0x0000000f05057c10 */ /* 0x000fe4000b7fe4ff */
[----:B------:R-:W-:-:S02]  /*6360*/  IADD3.X R4, PT, PT, R4, UR15, RZ, P5, !PT ;  /* 0x0000000f04047c10 */ /* 0x000fc4000affe4ff */
[----:B------:R-:W-:Y:S02]  /*6370*/  IADD3.X R3, PT, PT, R3, UR15, RZ, P3, !PT ;  /* 0x0000000f03037c10 */ /* 0x000fe40009ffe4ff */
[----:B------:R-:W-:Y:S02]  /*6380*/  IADD3.X R2, PT, PT, R2, UR15, RZ, P2, !PT ;  /* 0x0000000f02027c10 */ /* 0x000fe400097fe4ff */
[----:B---3--:R-:W-:Y:S02]  /*6390*/  IADD3 R9, P1, PT, R12, UR14, RZ ;  /* 0x0000000e0c097c10 */ /* 0x008fe4000ff3e0ff */
[----:B------:R-:W-:Y:S02]  /*63a0*/  SHF.R.S32.HI R0, RZ, 0x1f, R12 ;  /* 0x0000001fff007819 */ /* 0x000fe4000001140c */
[----:B------:R-:W3:Y:S04]  /*63b0*/  LDL.LU R12, [R1+0x78] ;  /* 0x00007800010c7983 */ /* 0x000ee80000300800 */
[----:B------:R-:W-:Y:S04]  /*63c0*/  STL [R1+0x494], R8 ;  /* 0x0004940801007387 */ /* 0x000fe80000100800 */
[----:B------:R4:W-:Y:S04]  /*63d0*/  STL [R1+0x4cc], R9 ;  /* 0x0004cc0901007387 */ /* 0x0009e80000100800 */
[----:B------:R-:W-:Y:S01]  /*63e0*/  STL [R1+0x49c], R10 ;  /* 0x00049c0a01007387 */ /* 0x000fe20000100800 */
[----:B----4-:R-:W-:-:S02]  /*63f0*/  IADD3 R9, P0, PT, R13, UR14, RZ ;  /* 0x0000000e0d097c10 */ /* 0x010fc4000ff1e0ff */
[----:B------:R-:W-:-:S03]  /*6400*/  SHF.R.S32.HI R8, RZ, 0x1f, R13 ;  /* 0x0000001fff087819 */ /* 0x000fc6000001140d */
[----:B------:R2:W-:Y:S04]  /*6410*/  STL [R1+0x4d4], R9 ;  /* 0x0004d40901007387 */ /* 0x0005e80000100800 */
[----:B------:R-:W4:Y:S01]  /*6420*/  LDL.LU R13, [R1+0x7c] ;  /* 0x00007c00010d7983 */ /* 0x000f220000300800 */
[----:B--2---:R-:W-:-:S03]  /*6430*/  IADD3 R9, P4, PT, R15, UR14, RZ ;  /* 0x0000000e0f097c10 */ /* 0x004fc6000ff9e0ff */
[----:B------:R-:W-:Y:S01]  /*6440*/  STL [R1+0x4a4], R6 ;  /* 0x0004a40601007387 */ /* 0x000fe20000100800 */
[----:B------:R-:W-:-:S03]  /*6450*/  SHF.R.S32.HI R7, RZ, 0x1f, R15 ;  /* 0x0000001fff077819 */ /* 0x000fc6000001140f */
[----:B------:R5:W-:Y:S04]  /*6460*/  STL [R1+0x4dc], R9 ;  /* 0x0004dc0901007387 */ /* 0x000be80000100800 */
[----:B------:R-:W2:Y:S01]  /*6470*/  LDL.LU R15, [R1+0x88] ;  /* 0x00008800010f7983 */ /* 0x000ea20000300800 */
[----:B-----5:R-:W-:-:S03]  /*6480*/  IADD3 R9, P6, PT, R11, UR14, RZ ;  /* 0x0000000e0b097c10 */ /* 0x020fc6000ffde0ff */
[----:B------:R0:W-:Y:S04]  /*6490*/  STL [R1+0x4ac], R5 ;  /* 0x0004ac0501007387 */ /* 0x0001e80000100800 */
[----:B------:R1:W-:Y:S01]  /*64a0*/  STL [R1+0x4e4], R9 ;  /* 0x0004e40901007387 */ /* 0x0003e20000100800 */
[----:B0-----:R-:W-:Y:S02]  /*64b0*/  SHF.R.S32.HI R5, RZ, 0x1f, R17 ;  /* 0x0000001fff057819 */ /* 0x001fe40000011411 */
        /* <DEDUP_REMOVED lines=27> */
[----:B------:R-:W-:-:S03]  /*6670*/  SHF.R.S32.HI R6, RZ, 0x1f, R11 ;  /* 0x0000001fff067819 */ /* 0x000fc6000001140b */
[----:B0-----:R-:W5:Y:S04]  /*6680*/  LDL.LU R9, [R1+0x34] ;  /* 0x0000340001097983 */ /* 0x001f680000300800 */
[----:B------:R-:W-:Y:S04]  /*6690*/  STL [R1+0x4d8], R7 ;  /* 0x0004d80701007387 */ /* 0x000fe80000100800 */
[----:B------:R-:W5:Y:S01]  /*66a0*/  LDL.LU R10, [R1+0x30] ;  /* 0x00003000010a7983 */ /* 0x000f620000300800 */
[----:B------:R-:W-:Y:S02]  /*66b0*/  IADD3.X R6, PT, PT, R6, UR15, RZ, P6, !PT ;  /* 0x0000000f06067c10 */ /* 0x000fe4000b7fe4ff */
[----:B------:R-:W-:-:S02]  /*66c0*/  IADD3.X R5, PT, PT, R5, UR15, RZ, P5, !PT ;  /* 0x0000000f05057c10 */ /* 0x000fc4000affe4ff */
[----:B------:R-:W-:Y:S02]  /*66d0*/  IADD3.X R4, PT, PT, R4, UR15, RZ, P3, !PT ;  /* 0x0000000f04047c10 */ /* 0x000fe40009ffe4ff */
[----:B------:R-:W-:Y:S02]  /*66e0*/  IADD3.X R3, PT, PT, R3, UR15, RZ, P2, !PT ;  /* 0x0000000f03037c10 */ /* 0x000fe400097fe4ff */
[----:B------:R-:W-:Y:S02]  /*66f0*/  IADD3.X R2, PT, PT, R2, UR15, RZ, P1, !PT ;  /* 0x0000000f02027c10 */ /* 0x000fe40008ffe4ff */
[----:B------:R-:W-:Y:S02]  /*6700*/  IADD3.X R0, PT, PT, R0, UR15, RZ, P0, !PT ;  /* 0x0000000f00007c10 */ /* 0x000fe400087fe4ff */
[----:B---3--:R-:W-:Y:S02]  /*6710*/  IADD3 R11, P4, PT, R12, UR14, RZ ;  /* 0x0000000e0c0b7c10 */ /* 0x008fe4000ff9e0ff */
[----:B------:R-:W-:-:S03]  /*6720*/  SHF.R.S32.HI R8, RZ, 0x1f, R12 ;  /* 0x0000001fff087819 */ /* 0x000fc6000001140c */
[----:B------:R0:W-:Y:S04]  /*6730*/  STL [R1+0x514], R11 ;  /* 0x0005140b01007387 */ /* 0x0001e80000100800 */
[----:B0-----:R-:W3:Y:S04]  /*6740*/  LDL.LU R11, [R1+0x2c] ;  /* 0x00002c00010b7983 */ /* 0x001ee80000300800 */
[----:B------:R-:W-:Y:S01]  /*6750*/  STL [R1+0x4e0], R6 ;  /* 0x0004e00601007387 */ /* 0x000fe20000100800 */
[----:B----4-:R-:W-:-:S05]  /*6760*/  IADD3 R12, P6, PT, R13, UR14, RZ ;  /* 0x0000000e0d0c7c10 */ /* 0x010fca000ffde0ff */
[----:B------:R0:W-:Y:S01]  /*6770*/  STL [R1+0x51c], R12 ;  /* 0x00051c0c01007387 */ /* 0x0001e20000100800 */
[----:B------:R-:W-:-:S03]  /*6780*/  SHF.R.S32.HI R7, RZ, 0x1f, R13 ;  /* 0x0000001fff077819 */ /* 0x000fc6000001140d */
[----:B0-----:R-:W4:Y:S01]  /*6790*/  LDL.LU R12, [R1+0x28] ;  /* 0x00002800010c7983 */ /* 0x001f220000300800 */
[----:B--2---:R-:W-:Y:S02]  /*67a0*/  SHF.R.S32.HI R6, RZ, 0x1f, R15 ;  /* 0x0000001fff067819 */ /* 0x004fe4000001140f */
[----:B------:R-:W-:Y:S01]  /*67b0*/  IADD3 R15, P5, PT, R15, UR14, RZ ;  /* 0x0000000e0f0f7c10 */ /* 0x000fe2000ffbe0ff */
[----:B------:R-:W-:Y:S04]  /*67c0*/  STL [R1+0x4e8], R5 ;  /* 0x0004e80501007387 */ /* 0x000fe80000100800 */
[----:B------:R-:W2:Y:S04]  /*67d0*/  LDL.LU R13, [R1+0x24] ;  /* 0x00002400010d7983 */ /* 0x000ea80000300800 */
[----:B------:R0:W-:Y:S04]  /*67e0*/  STL [R1+0x524], R15 ;  /* 0x0005240f01007387 */ /* 0x0001e80000100800 */
[----:B0-----:R-:W2:Y:S01]  /*67f0*/  LDL.LU R15, [R1+0x20] ;  /* 0x00002000010f7983 */ /* 0x001ea20000300800 */
[----:B-----5:R-:W-:-:S02]  /*6800*/  SHF.R.S32.HI R5, RZ, 0x1f, R17 ;  /* 0x0000001fff057819 */ /* 0x020fc40000011411 */
[----:B------:R-:W-:Y:S01]  /*6810*/  IADD3 R17, P3, PT, R17, UR14, RZ ;  /* 0x0000000e11117c10 */ /* 0x000fe2000ff7e0ff */
[----:B------:R-:W-:Y:S04]  /*6820*/  STL [R1+0x4f0], R4 ;  /* 0x0004f00401007387 */ /* 0x000fe80000100800 */
[----:B------:R0:W-:Y:S04]  /*6830*/  STL [R1+0x52c], R17 ;  /* 0x00052c1101007387 */ /* 0x0001e80000100800 */
[----:B0-----:R-:W5:Y:S04]  /*6840*/  LDL.LU R17, [R1+0x1c] ;  /* 0x00001c0001117983 */ /* 0x001f680000300800 */
[----:B------:R0:W-:Y:S01]  /*6850*/  STL [R1+0x4f8], R3 ;  /* 0x0004f80301007387 */ /* 0x0001e20000100800 */
[----:B------:R-:W-:-:S02]  /*6860*/  SHF.R.S32.HI R4, RZ, 0x1f, R19 ;  /* 0x0000001fff047819 */ /* 0x000fc40000011413 */
[----:B0-----:R-:W-:Y:S02]  /*6870*/  IADD3 R3, P2, PT, R19, UR14, RZ ;  /* 0x0000000e13037c10 */ /* 0x001fe4000ff5e0ff */
[----:B------:R-:W5:Y:S04]  /*6880*/  LDL.LU R19, [R1+0x14] ;  /* 0x0000140001137983 */ /* 0x000f680000300800 */
[----:B------:R0:W-:Y:S04]  /*6890*/  STL [R1+0x534], R3 ;  /* 0x0005340301007387 */ /* 0x0001e80000100800 */
[----:B------:R1:W-:Y:S01]  /*68a0*/  STL [R1+0x500], R2 ;  /* 0x0005000201007387 */ /* 0x0003e20000100800 */
[----:B------:R-:W-:-:S02]  /*68b0*/  IADD3.X R8, PT, PT, R8, UR15, RZ, P4, !PT ;  /* 0x0000000f08087c10 */ /* 0x000fc4000a7fe4ff */
        /* <DEDUP_REMOVED lines=14> */
[----:B------:R0:W-:Y:S01]  /*69a0*/  STL [R1+0x54c], R8 ;  /* 0x00054c0801007387 */ /* 0x0001e20000100800 */
[----:B------:R-:W-:-:S03]  /*69b0*/  IADD3.X R6, PT, PT, R6, UR15, RZ, P5, !PT ;  /* 0x0000000f06067c10 */ /* 0x000fc6000affe4ff */
[----:B------:R1:W-:Y:S01]  /*69c0*/  STL [R1+0x518], R7 ;  /* 0x0005180701007387 */ /* 0x0003e20000100800 */
[----:B0-----:R-:W-:Y:S02]  /*69d0*/  SHF.R.S32.HI R8, RZ, 0x1f, R9 ;  /* 0x0000001fff087819 */ /* 0x001fe40000011409 */
[----:B------:R-:W-:-:S05]  /*69e0*/  IADD3 R9, P6, PT, R9, UR14, RZ ;  /* 0x0000000e09097c10 */ /* 0x000fca000ffde0ff */
[----:B------:R0:W-:Y:S01]  /*69f0*/  STL [R1+0x554], R9 ;  /* 0x0005540901007387 */ /* 0x0001e20000100800 */
[----:B-1----:R-:W-:-:S03]  /*6a00*/  SHF.R.S32.HI R7, RZ, 0x1f, R10 ;  /* 0x0000001fff077819 */ /* 0x002fc6000001140a */
[----:B------:R-:W-:Y:S01]  /*6a10*/  STL [R1+0x520], R6 ;  /* 0x0005200601007387 */ /* 0x000fe20000100800 */
[----:B0-----:R-:W-:Y:S02]  /*6a20*/  IADD3 R9, P5, PT, R10, UR14, RZ ;  /* 0x0000000e0a097c10 */ /* 0x001fe4000ffbe0ff */
[----:B------:R-:W-:-:S03]  /*6a30*/  IADD3.X R10, PT, PT, R5, UR15, RZ, P3, !PT ;  /* 0x0000000f050a7c10 */ /* 0x000fc60009ffe4ff */
[----:B------:R-:W-:Y:S04]  /*6a40*/  STL [R1+0x55c], R9 ;  /* 0x00055c0901007387 */ /* 0x000fe80000100800 */
[----:B------:R0:W-:Y:S02]  /*6a50*/  STL [R1+0x528], R10 ;  /* 0x0005280a01007387 */ /* 0x0001e40000100800 */
[----:B0-----:R-:W-:Y:S01]  /*6a60*/  IADD3.X R10, PT, PT, R4, UR15, RZ, P2, !PT ;  /* 0x0000000f040a7c10 */ /* 0x001fe200097fe4ff */
[----:B------:R-:W-:Y:S02]  /*6a70*/  IMAD R21, R21, UR5, RZ ;  /* 0x0000000515157c24 */ /* 0x000fe4000f8e02ff */
[----:B------:R-:W-:Y:S02]  /*6a80*/  IMAD R22, R22, UR5, RZ ;  /* 0x0000000516167c24 */ /* 0x000fe4000f8e02ff */
[----:B------:R-:W-:-:S02]  /*6a90*/  IMAD R23, R23, UR5, RZ ;  /* 0x0000000517177c24 */ /* 0x000fc4000f8e02ff */
[----:B------:R-:W-:Y:S01]  /*6aa0*/  IMAD R24, R24, UR5, RZ ;  /* 0x0000000518187c24 */ /* 0x000fe2000f8e02ff */
[----:B---3--:R-:W-:-:S05]  /*6ab0*/  IADD3 R9, P3, PT, R11, UR14, RZ ;  /* 0x0000000e0b097c10 */ /* 0x008fca000ff7e0ff */
[----:B------:R-:W-:Y:S04]  /*6ac0*/  STL [R1+0x564], R9 ;  /* 0x0005640901007387 */ /* 0x000fe80000100800 */
[----:B------:R0:W-:Y:S02]  /*6ad0*/  STL [R1+0x530], R10 ;  /* 0x0005300a01007387 */ /* 0x0001e40000100800 */
[----:B0-----:R-:W-:Y:S02]  /*6ae0*/  IADD3.X R10, PT, PT, R3, UR15, RZ, P1, !PT ;  /* 0x0000000f030a7c10 */ /* 0x001fe40008ffe4ff */
[----:B----4-:R-:W-:-:S05]  /*6af0*/  IADD3 R9, P2, PT, R12, UR14, RZ ;  /* 0x0000000e0c097c10 */ /* 0x010fca000ff5e0ff */
[----:B------:R2:W-:Y:S04]  /*6b00*/  STL [R1+0x56c], R9 ;  /* 0x00056c0901007387 */ /* 0x0005e80000100800 */
[----:B------:R0:W-:Y:S01]  /*6b10*/  STL [R1+0x538], R10 ;  /* 0x0005380a01007387 */ /* 0x0001e20000100800 */
[----:B--2---:R-:W-:Y:S02]  /*6b20*/  IADD3 R9, P1, PT, R13, UR14, RZ ;  /* 0x0000000e0d097c10 */ /* 0x004fe4000ff3e0ff */
[----:B0-----:R-:W-:-:S03]  /*6b30*/  IADD3.X R10, PT, PT, R2, UR15, RZ, P0, !PT ;  /* 0x0000000f020a7c10 */ /* 0x001fc600087fe4ff */
[----:B------:R0:W-:Y:S04]  /*6b40*/  STL [R1+0x574], R9 ;  /* 0x0005740901007387 */ /* 0x0001e80000100800 */
[----:B------:R1:W-:Y:S01]  /*6b50*/  STL [R1+0x540], R10 ;  /* 0x0005400a01007387 */ /* 0x0003e20000100800 */
[----:B0-----:R-:W-:Y:S02]  /*6b60*/  IADD3 R9, P0, PT, R15, UR14, RZ ;  /* 0x0000000e0f097c10 */ /* 0x001fe4000ff1e0ff */
[----:B-1----:R-:W-:-:S03]  /*6b70*/  IADD3.X R10, PT, PT, R0, UR15, RZ, P4, !PT ;  /* 0x0000000f000a7c10 */ /* 0x002fc6000a7fe4ff */
[----:B------:R5:W-:Y:S04]  /*6b80*/  STL [R1+0x57c], R9 ;  /* 0x00057c0901007387 */ /* 0x000be80000100800 */
[----:B------:R0:W-:Y:S01]  /*6b90*/  STL [R1+0x548], R10 ;  /* 0x0005480a01007387 */ /* 0x0001e20000100800 */
[----:B-----5:R-:W-:Y:S02]  /*6ba0*/  IADD3 R9, P4, PT, R17, UR14, RZ ;  /* 0x0000000e11097c10 */ /* 0x020fe4000ff9e0ff */
[----:B0-----:R-:W-:-:S03]  /*6bb0*/  IADD3.X R10, PT, PT, R8, UR15, RZ, P6, !PT ;  /* 0x0000000f080a7c10 */ /* 0x001fc6000b7fe4ff */
[----:B------:R0:W-:Y:S01]  /*6bc0*/  STL [R1+0x584], R9 ;  /* 0x0005840901007387 */ /* 0x0001e20000100800 */
[----:B------:R-:W-:-:S03]  /*6bd0*/  SHF.R.S32.HI R6, RZ, 0x1f, R11 ;  /* 0x0000001fff067819 */ /* 0x000fc6000001140b */
[----:B------:R1:W-:Y:S01]  /*6be0*/  STL [R1+0x550], R10 ;  /* 0x0005500a01007387 */ /* 0x0003e20000100800 */
[----:B0-----:R-:W-:Y:S02]  /*6bf0*/  IADD3 R9, P6, PT, R19, UR14, RZ ;  /* 0x0000000e13097c10 */ /* 0x001fe4000ffde0ff */
[----:B-1----:R-:W-:-:S03]  /*6c00*/  IADD3.X R10, PT, PT, R7, UR15, RZ, P5, !PT ;  /* 0x0000000f070a7c10 */ /* 0x002fc6000affe4ff */
[----:B------:R0:W-:Y:S04]  /*6c10*/  STL [R1+0x58c], R9 ;  /* 0x00058c0901007387 */ /* 0x0001e80000100800 */
[----:B------:R1:W-:Y:S01]  /*6c20*/  STL [R1+0x558], R10 ;  /* 0x0005580a01007387 */ /* 0x0003e20000100800 */
[----:B0-----:R-:W-:Y:S02]  /*6c30*/  IADD3 R9, P5, PT, R18, UR14, RZ ;  /* 0x0000000e12097c10 */ /* 0x001fe4000ffbe0ff */
[----:B-1----:R-:W-:-:S03]  /*6c40*/  IADD3.X R10, PT, PT, R6, UR15, RZ, P3, !PT ;  /* 0x0000000f060a7c10 */ /* 0x002fc60009ffe4ff */
[----:B------:R0:W-:Y:S01]  /*6c50*/  STL [R1+0x594], R9 ;  /* 0x0005940901007387 */ /* 0x0001e20000100800 */
[----:B------:R-:W-:-:S03]  /*6c60*/  SHF.R.S32.HI R5, RZ, 0x1f, R12 ;  /* 0x0000001fff057819 */ /* 0x000fc6000001140c */
[----:B------:R1:W-:Y:S01]  /*6c70*/  STL [R1+0x560], R10 ;  /* 0x0005600a01007387 */ /* 0x0003e20000100800 */
[----:B------:R-:W-:Y:S02]  /*6c80*/  IADD3.X R5, PT, PT, R5, UR15, RZ, P2, !PT ;  /* 0x0000000f05057c10 */ /* 0x000fe400097fe4ff */
[----:B------:R-:W-:Y:S02]  /*6c90*/  SHF.R.S32.HI R4, RZ, 0x1f, R13 ;  /* 0x0000001fff047819 */ /* 0x000fe4000001140d */
[----:B------:R-:W-:Y:S02]  /*6ca0*/  SHF.R.S32.HI R3, RZ, 0x1f, R15 ;  /* 0x0000001fff037819 */ /* 0x000fe4000001140f */
[----:B------:R-:W-:Y:S02]  /*6cb0*/  IADD3.X R4, PT, PT, R4, UR15, RZ, P1, !PT ;  /* 0x0000000f04047c10 */ /* 0x000fe40008ffe4ff */
[----:B------:R-:W-:Y:S02]  /*6cc0*/  SHF.R.S32.HI R2, RZ, 0x1f, R17 ;  /* 0x0000001fff027819 */ /* 0x000fe40000011411 */
[----:B------:R-:W-:-:S02]  /*6cd0*/  IADD3.X R3, PT, PT, R3, UR15, RZ, P0, !PT ;  /* 0x0000000f03037c10 */ /* 0x000fc400087fe4ff */
[----:B------:R-:W-:Y:S02]  /*6ce0*/  IADD3 R13, P0, PT, R22, UR14, RZ ;  /* 0x0000000e160d7c10 */ /* 0x000fe4000ff1e0ff */
[----:B0-----:R-:W-:-:S05]  /*6cf0*/  IADD3 R9, P3, PT, R29, UR14, RZ ;  /* 0x0000000e1d097c10 */ /* 0x001fca000ff7e0ff */
[----:B------:R0:W-:Y:S04]  /*6d00*/  STL [R1+0x59c], R9 ;  /* 0x00059c0901007387 */ /* 0x0001e80000100800 */
[----:B-1----:R-:W2:Y:S01]  /*6d10*/  LDL.LU R10, [R1+0x8c] ;  /* 0x00008c00010a7983 */ /* 0x002ea20000300800 */
[----:B0-----:R-:W-:-:S03]  /*6d20*/  IADD3 R9, P2, PT, R20, UR14, RZ ;  /* 0x0000000e14097c10 */ /* 0x001fc6000ff5e0ff */
[----:B------:R-:W-:Y:S04]  /*6d30*/  STL [R1+0x568], R5 ;  /* 0x0005680501007387 */ /* 0x000fe80000100800 */
[----:B------:R0:W-:Y:S04]  /*6d40*/  STL [R1+0x5a4], R9 ;  /* 0x0005a40901007387 */ /* 0x0001e80000100800 */
[----:B------:R-:W3:Y:S01]  /*6d50*/  LDL.LU R11, [R1+0x90] ;  /* 0x00009000010b7983 */ /* 0x000ee20000300800 */
[----:B0-----:R-:W-:-:S03]  /*6d60*/  IADD3 R9, P1, PT, R21, UR14, RZ ;  /* 0x0000000e15097c10 */ /* 0x001fc6000ff3e0ff */
[----:B------:R-:W-:Y:S04]  /*6d70*/  STL [R1+0x570], R4 ;  /* 0x0005700401007387 */ /* 0x000fe80000100800 */
[----:B------:R0:W-:Y:S04]  /*6d80*/  STL [R1+0x5ac], R9 ;  /* 0x0005ac0901007387 */ /* 0x0001e80000100800 */
[----:B------:R-:W4:Y:S04]  /*6d90*/  LDL.LU R12, [R1+0x94] ;  /* 0x00009400010c7983 */ /* 0x000f280000300800 */
[----:B------:R-:W-:Y:S01]  /*6da0*/  STL [R1+0x578], R3 ;  /* 0x0005780301007387 */ /* 0x000fe20000100800 */
[----:B0-----:R-:W-:-:S03]  /*6db0*/  IADD3.X R9, PT, PT, R2, UR15, RZ, P4, !PT ;  /* 0x0000000f02097c10 */ /* 0x001fc6000a7fe4ff */
[----:B------:R0:W-:Y:S01]  /*6dc0*/  STL [R1+0x5b4], R13 ;  /* 0x0005b40d01007387 */ /* 0x0001e20000100800 */
[----:B------:R-:W-:-:S03]  /*6dd0*/  IADD3 R2, P4, PT, R23, UR14, RZ ;  /* 0x0000000e17027c10 */ /* 0x000fc6000ff9e0ff */
[----:B0-----:R-:W5:Y:S04]  /*6de0*/  LDL.LU R13, [R1+0xa0] ;  /* 0x0000a000010d7983 */ /* 0x001f680000300800 */
[----:B------:R0:W-:Y:S04]  /*6df0*/  STL [R1+0x580], R9 ;  /* 0x0005800901007387 */ /* 0x0001e80000100800 */
[----:B------:R-:W5:Y:S04]  /*6e00*/  LDL.LU R15, [R1+0x9c] ;  /* 0x00009c00010f7983 */ /* 0x000f680000300800 */
[----:B------:R-:W5:Y:S01]  /*6e10*/  LDL.LU R17, [R1+0x98] ;  /* 0x0000980001117983 */ /* 0x000f620000300800 */
[----:B------:R-:W-:-:S03]  /*6e20*/  SHF.R.S32.HI R0, RZ, 0x1f, R19 ;  /* 0x0000001fff007819 */ /* 0x000fc60000011413 */
[----:B------:R-:W-:Y:S04]  /*6e30*/  STL [R1+0x5bc], R2 ;  /* 0x0005bc0201007387 */ /* 0x000fe80000100800 */
[----:B------:R-:W5:Y:S01]  /*6e40*/  LDL.LU R19, [R1+0xa4] ;  /* 0x0000a40001137983 */ /* 0x000f620000300800 */
[----:B------:R-:W-:Y:S02]  /*6e50*/  IADD3.X R0, PT, PT, R0, UR15, RZ, P6, !PT ;  /* 0x0000000f00007c10 */ /* 0x000fe4000b7fe4ff */
[----:B0-----:R-:W-:Y:S02]  /*6e60*/  IADD3 R9, P6, PT, R24, UR14, RZ ;  /* 0x0000000e18097c10 */ /* 0x001fe4000ffde0ff */
[----:B------:R-:W-:Y:S01]  /*6e70*/  SHF.R.S32.HI R8, RZ, 0x1f, R18 ;  /* 0x0000001fff087819 */ /* 0x000fe20000011412 */
[----:B------:R-:W-:Y:S04]  /*6e80*/  STL [R1+0x588], R0 ;  /* 0x0005880001007387 */ /* 0x000fe80000100800 */
[----:B------:R0:W-:Y:S04]  /*6e90*/  STL [R1+0x5c4], R9 ;  /* 0x0005c40901007387 */ /* 0x0001e80000100800 */
[----:B------:R-:W5:Y:S01]  /*6ea0*/  LDL.LU R18, [R1+0xbc] ;  /* 0x0000bc0001127983 */ /* 0x000f620000300800 */
[----:B------:R-:W-:Y:S01]  /*6eb0*/  IMAD R25, R25, UR5, RZ ;  /* 0x0000000519197c24 */ /* 0x000fe2000f8e02ff */
[----:B------:R-:W-:-:S02]  /*6ec0*/  IADD3.X R8, PT, PT, R8, UR15, RZ, P5, !PT ;  /* 0x0000000f08087c10 */ /* 0x000fc4000affe4ff */
[----:B------:R-:W-:Y:S02]  /*6ed0*/  SHF.R.S32.HI R7, RZ, 0x1f, R29 ;  /* 0x0000001fff077819 */ /* 0x000fe4000001141d */
[----:B0-----:R-:W-:Y:S01]  /*6ee0*/  IADD3 R9, P5, PT, R25, UR14, RZ ;  /* 0x0000000e19097c10 */ /* 0x001fe2000ffbe0ff */
[----:B------:R-:W-:Y:S01]  /*6ef0*/  STL [R1+0x590], R8 ;  /* 0x0005900801007387 */ /* 0x000fe20000100800 */
[----:B------:R-:W-:-:S03]  /*6f00*/  IMAD R26, R26, UR5, RZ ;  /* 0x000000051a1a7c24 */ /* 0x000fc6000f8e02ff */
[----:B------:R0:W-:Y:S01]  /*6f10*/  STL [R1+0x5cc], R9 ;  /* 0x0005cc0901007387 */ /* 0x0001e20000100800 */
[----:B------:R-:W-:Y:S01]  /*6f20*/  SHF.R.S32.HI R6, RZ, 0x1f, R20 ;  /* 0x0000001fff067819 */ /* 0x000fe20000011414 */
[----:B------:R-:W-:Y:S01]  /*6f30*/  IMAD R27, R27, UR5, RZ ;  /* 0x000000051b1b7c24 */ /* 0x000fe2000f8e02ff */
[----:B0-----:R-:W-:Y:S02]  /*6f40*/  IADD3.X R9, PT, PT, R7, UR15, RZ, P3, !PT ;  /* 0x0000000f07097c10 */ /* 0x001fe40009ffe4ff */
[----:B------:R-:W-:-:S03]  /*6f50*/  IADD3 R20, P3, PT, R26, UR14, RZ ;  /* 0x0000000e1a147c10 */ /* 0x000fc6000ff7e0ff */
[----:B------:R0:W-:Y:S01]  /*6f60*/  STL [R1+0x598], R9 ;  /* 0x0005980901007387 */ /* 0x0001e20000100800 */
[----:B------:R-:W-:Y:S01]  /*6f70*/  SHF.R.S32.HI R5, RZ, 0x1f, R21 ;  /* 0x0000001fff057819 */ /* 0x000fe20000011415 */
[----:B------:R-:W-:Y:S02]  /*6f80*/  IMAD R28, R28, UR5, RZ ;  /* 0x000000051c1c7c24 */ /* 0x000fe4000f8e02ff */
[----:B------:R1:W-:Y:S01]  /*6f90*/  STL [R1+0x5d4], R20 ;  /* 0x0005d41401007387 */ /* 0x0003e20000100800 */
[----:B0-----:R-:W-:Y:S02]  /*6fa0*/  IADD3.X R9, PT, PT, R6, UR15, RZ, P2, !PT ;  /* 0x0000000f06097c10 */ /* 0x001fe400097fe4ff */
[----:B-1----:R-:W-:-:S03]  /*6fb0*/  IADD3 R20, P2, PT, R27, UR14, RZ ;  /* 0x0000000e1b147c10 */ /* 0x002fc6000ff5e0ff */
[----:B------:R0:W-:Y:S01]  /*6fc0*/  STL [R1+0x5a0], R9 ;  /* 0x0005a00901007387 */ /* 0x0001e20000100800 */
[----:B------:R-:W-:-:S03]  /*6fd0*/  SHF.R.S32.HI R4, RZ, 0x1f, R22 ;  /* 0x0000001fff047819 */ /* 0x000fc60000011416 */
[----:B------:R1:W-:Y:S01]  /*6fe0*/  STL [R1+0x5dc], R20 ;  /* 0x0005dc1401007387 */ /* 0x0003e20000100800 */
[----:B0-----:R-:W-:Y:S02]  /*6ff0*/  IADD3.X R9, PT, PT, R5, UR15, RZ, P1, !PT ;  /* 0x0000000f05097c10 */ /* 0x001fe40008ffe4ff */
[----:B-1----:R-:W-:-:S03]  /*7000*/  IADD3 R20, P1, PT, R28, UR14, RZ ;  /* 0x0000000e1c147c10 */ /* 0x002fc6000ff3e0ff */
[----:B------:R0:W-:Y:S01]  /*7010*/  STL [R1+0x5a8], R9 ;  /* 0x0005a80901007387 */ /* 0x0001e20000100800 */
[----:B------:R-:W-:-:S03]  /*7020*/  SHF.R.S32.HI R3, RZ, 0x1f, R23 ;  /* 0x0000001fff037819 */ /* 0x000fc60000011417 */
[----:B------:R-:W-:Y:S01]  /*7030*/  STL [R1+0x5e4], R20 ;  /* 0x0005e41401007387 */ /* 0x000fe20000100800 */
[----:B0-----:R-:W-:Y:S02]  /*7040*/  IADD3.X R9, PT, PT, R4, UR15, RZ, P0, !PT ;  /* 0x0000000f04097c10 */ /* 0x001fe400087fe4ff */
[----:B------:R-:W-:-:S03]  /*7050*/  SHF.R.S32.HI R2, RZ, 0x1f, R24 ;  /* 0x0000001fff027819 */ /* 0x000fc60000011418 */
[----:B------:R0:W-:Y:S01]  /*7060*/  STL [R1+0x5b0], R9 ;  /* 0x0005b00901007387 */ /* 0x0001e20000100800 */
[----:B------:R-:W-:Y:S02]  /*7070*/  SHF.R.S32.HI R0, RZ, 0x1f, R25 ;  /* 0x0000001fff007819 */ /* 0x000fe40000011419 */
[----:B0-----:R-:W-:Y:S02]  /*7080*/  IADD3.X R9, PT, PT, R3, UR15, RZ, P4, !PT ;  /* 0x0000000f03097c10 */ /* 0x001fe4000a7fe4ff */
[----:B------:R-:W-:Y:S02]  /*7090*/  SHF.R.S32.HI R8, RZ, 0x1f, R26 ;  /* 0x0000001fff087819 */ /* 0x000fe4000001141a */
[----:B------:R-:W-:Y:S02]  /*70a0*/  SHF.R.S32.HI R7, RZ, 0x1f, R27 ;  /* 0x0000001fff077819 */ /* 0x000fe4000001141b */
[----:B------:R-:W-:Y:S02]  /*70b0*/  SHF.R.S32.HI R6, RZ, 0x1f, R28 ;  /* 0x0000001fff067819 */ /* 0x000fe4000001141c */
[----:B------:R-:W-:Y:S01]  /*70c0*/  IADD3.X R7, PT, PT, R7, UR15, RZ, P2, !PT ;  /* 0x0000000f07077c10 */ /* 0x000fe200097fe4ff */
[----:B------:R-:W-:-:S02]  /*70d0*/  IMAD R14, R14, UR5, RZ ;  /* 0x000000050e0e7c24 */ /* 0x000fc4000f8e02ff */
[----:B------:R-:W-:Y:S01]  /*70e0*/  IMAD R16, R16, UR5, RZ ;  /* 0x0000000510107c24 */ /* 0x000fe2000f8e02ff */
[----:B--2---:R-:W-:Y:S02]  /*70f0*/  SHF.R.S32.HI R5, RZ, 0x1f, R10 ;  /* 0x0000001fff057819 */ /* 0x004fe4000001140a */
[----:B------:R-:W-:-:S05]  /*7100*/  IADD3 R10, P0, PT, R10, UR14, RZ ;  /* 0x0000000e0a0a7c10 */ /* 0x000fca000ff1e0ff */
[----:B------:R3:W-:Y:S04]  /*7110*/  STL [R1+0x5ec], R10 ;  /* 0x0005ec0a01007387 */ /* 0x0007e80000100800 */
[----:B------:R0:W-:Y:S01]  /*7120*/  STL [R1+0x5b8], R9 ;  /* 0x0005b80901007387 */ /* 0x0001e20000100800 */
[----:B---3--:R-:W-:Y:S02]  /*7130*/  IADD3 R10, P4, PT, R11, UR14, RZ ;  /* 0x0000000e0b0a7c10 */ /* 0x008fe4000ff9e0ff */
[----:B0-----:R-:W-:-:S03]  /*7140*/  IADD3.X R9, PT, PT, R2, UR15, RZ, P6, !PT ;  /* 0x0000000f02097c10 */ /* 0x001fc6000b7fe4ff */
[----:B------:R4:W-:Y:S01]  /*7150*/  STL [R1+0x5f4], R10 ;  /* 0x0005f40a01007387 */ /* 0x0009e20000100800 */
[----:B------:R-:W-:-:S03]  /*7160*/  IADD3.X R2, PT, PT, R0, UR15, RZ, P5, !PT ;  /* 0x0000000f00027c10 */ /* 0x000fc6000affe4ff */
[----:B------:R5:W-:Y:S01]  /*7170*/  STL [R1+0x5c0], R9 ;  /* 0x0005c00901007387 */ /* 0x000be20000100800 */
[----:B----4-:R-:W-:Y:S02]  /*7180*/  IADD3 R10, P6, PT, R12, UR14, RZ ;  /* 0x0000000e0c0a7c10 */ /* 0x010fe4000ffde0ff */
[----:B------:R-:W-:-:S03]  /*7190*/  IADD3.X R0, PT, PT, R8, UR15, RZ, P3, !PT ;  /* 0x0000000f08007c10 */ /* 0x000fc60009ffe4ff */
[----:B------:R-:W-:Y:S04]  /*71a0*/  STL [R1+0x5fc], R10 ;  /* 0x0005fc0a01007387 */ /* 0x000fe80000100800 */
[----:B------:R0:W-:Y:S01]  /*71b0*/  STL [R1+0x5c8], R2 ;  /* 0x0005c80201007387 */ /* 0x0001e20000100800 */
[----:B-----5:R-:W-:-:S05]  /*71c0*/  IADD3 R9, P5, PT, R13, UR14, RZ ;  /* 0x0000000e0d097c10 */ /* 0x020fca000ffbe0ff */
[----:B------:R-:W-:Y:S01]  /*71d0*/  STL [R1+0x604], R9 ;  /* 0x0006040901007387 */ /* 0x000fe20000100800 */
[----:B0-----:R-:W-:-:S03]  /*71e0*/  IADD3 R2, P3, PT, R15, UR14, RZ ;  /* 0x0000000e0f027c10 */ /* 0x001fc6000ff7e0ff */
[----:B------:R0:W-:Y:S04]  /*71f0*/  STL [R1+0x5d0], R0 ;  /* 0x0005d00001007387 */ /* 0x0001e80000100800 */
[----:B------:R1:W-:Y:S01]  /*7200*/  STL [R1+0x60c], R2 ;  /* 0x00060c0201007387 */ /* 0x0003e20000100800 */
[----:B0-----:R-:W-:-:S03]  /*7210*/  IADD3 R0, P2, PT, R17, UR14, RZ ;  /* 0x0000000e11007c10 */ /* 0x001fc6000ff5e0ff */
[----:B------:R-:W-:Y:S01]  /*7220*/  STL [R1+0x5d8], R7 ;  /* 0x0005d80701007387 */ /* 0x000fe20000100800 */
[----:B-1----:R-:W-:-:S03]  /*7230*/  IADD3.X R2, PT, PT, R6, UR15, RZ, P1, !PT ;  /* 0x0000000f06027c10 */ /* 0x002fc60008ffe4ff */
[----:B------:R0:W-:Y:S04]  /*7240*/  STL [R1+0x614], R0 ;  /* 0x0006140001007387 */ /* 0x0001e80000100800 */
[----:B------:R1:W-:Y:S01]  /*7250*/  STL [R1+0x5e0], R2 ;  /* 0x0005e00201007387 */ /* 0x0003e20000100800 */
[----:B------:R-:W-:Y:S02]  /*7260*/  IADD3 R6, P1, PT, R14, UR14, RZ ;  /* 0x0000000e0e067c10 */ /* 0x000fe4000ff3e0ff */
[----:B0-----:R-:W-:Y:S02]  /*7270*/  IADD3.X R0, PT, PT, R5, UR15, RZ, P0, !PT ;  /* 0x0000000f05007c10 */ /* 0x001fe400087fe4ff */
[----:B------:R-:W-:Y:S02]  /*7280*/  SHF.R.S32.HI R5, RZ, 0x1f, R19 ;  /* 0x0000001fff057819 */ /* 0x000fe40000011413 */
[----:B-1----:R-:W-:-:S02]  /*7290*/  IADD3 R2, P0, PT, R19, UR14, RZ ;  /* 0x0000000e13027c10 */ /* 0x002fc4000ff1e0ff */
[----:B------:R-:W0:Y:S01]  /*72a0*/  S2R R19, SR_TID.X ;  /* 0x0000000000137919 */ /* 0x000e220000002100 */
[----:B------:R-:W-:Y:S02]  /*72b0*/  SHF.R.S32.HI R4, RZ, 0x1f, R11 ;  /* 0x0000001fff047819 */ /* 0x000fe4000001140b */
[----:B------:R-:W-:Y:S01]  /*72c0*/  SHF.R.S32.HI R3, RZ, 0x1f, R12 ;  /* 0x0000001fff037819 */ /* 0x000fe2000001140c */
[----:B------:R-:W-:Y:S01]  /*72d0*/  STL [R1+0x61c], R6 ;  /* 0x00061c0601007387 */ /* 0x000fe20000100800 */
[----:B------:R-:W-:-:S03]  /*72e0*/  IADD3.X R4, PT, PT, R4, UR15, RZ, P4, !PT ;  /* 0x0000000f04047c10 */ /* 0x000fc6000a7fe4ff */
[----:B------:R1:W-:Y:S04]  /*72f0*/  STL [R1+0x5e8], R0 ;  /* 0x0005e80001007387 */ /* 0x0003e80000100800 */
[----:B------:R2:W-:Y:S01]  /*7300*/  STL [R1+0x624], R2 ;  /* 0x0006240201007387 */ /* 0x0005e20000100800 */
[----:B-1----:R-:W-:-:S03]  /*7310*/  IADD3 R0, P4, PT, R16, UR14, RZ ;  /* 0x0000000e10007c10 */ /* 0x002fc6000ff9e0ff */
[----:B------:R-:W-:Y:S01]  /*7320*/  STL [R1+0x5f0], R4 ;  /* 0x0005f00401007387 */ /* 0x000fe20000100800 */
[----:B--2---:R-:W-:-:S03]  /*7330*/  IADD3.X R2, PT, PT, R3, UR15, RZ, P6, !PT ;  /* 0x0000000f03027c10 */ /* 0x004fc6000b7fe4ff */
[----:B------:R1:W-:Y:S01]  /*7340*/  STL [R1+0x62c], R0 ;  /* 0x00062c0001007387 */ /* 0x0003e20000100800 */
[----:B------:R-:W-:-:S03]  /*7350*/  IADD3 R3, P6, PT, R18, UR12, RZ ;  /* 0x0000000c12037c10 */ /* 0x000fc6000ffde0ff */
[----:B------:R2:W-:Y:S01]  /*7360*/  STL [R1+0x5f8], R2 ;  /* 0x0005f80201007387 */ /* 0x0005e20000100800 */
[----:B-1----:R-:W-:-:S03]  /*7370*/  SHF.R.S32.HI R0, RZ, 0x1f, R13 ;  /* 0x0000001fff007819 */ /* 0x002fc6000001140d */
[----:B------:R1:W-:Y:S01]  /*7380*/  STL [R1+0x390], R3 ;  /* 0x0003900301007387 */ /* 0x0003e20000100800 */
[----:B--2---:R-:W-:Y:S02]  /*7390*/  SHF.R.S32.HI R2, RZ, 0x1f, R15 ;  /* 0x0000001fff027819 */ /* 0x004fe4000001140f */
[----:B------:R-:W-:Y:S02]  /*73a0*/  IADD3.X R0, PT, PT, R0, UR15, RZ, P5, !PT ;  /* 0x0000000f00007c10 */ /* 0x000fe4000affe4ff */
[----:B------:R-:W-:Y:S02]  /*73b0*/  IADD3.X R2, PT, PT, R2, UR15, RZ, P3, !PT ;  /* 0x0000000f02027c10 */ /* 0x000fe40009ffe4ff */
[----:B------:R-:W-:Y:S02]  /*73c0*/  SHF.R.S32.HI R4, RZ, 0x1f, R14 ;  /* 0x0000001fff047819 */ /* 0x000fe4000001140e */
[----:B-1----:R-:W-:Y:S01]  /*73d0*/  SHF.R.S32.HI R3, RZ, 0x1f, R17 ;  /* 0x0000001fff037819 */ /* 0x002fe20000011411 */
[----:B------:R1:W-:Y:S03]  /*73e0*/  STL [R1+0x600], R0 ;  /* 0x0006000001007387 */ /* 0x0003e60000100800 */
[----:B------:R-:W-:Y:S01]  /*73f0*/  IADD3.X R3, PT, PT, R3, UR15, RZ, P2, !PT ;  /* 0x0000000f03037c10 */ /* 0x000fe200097fe4ff */
[----:B------:R2:W-:Y:S01]  /*7400*/  STL [R1+0x608], R2 ;  /* 0x0006080201007387 */ /* 0x0005e20000100800 */
[----:B------:R-:W-:-:S02]  /*7410*/  SHF.R.S32.HI R6, RZ, 0x1f, R16 ;  /* 0x0000001fff067819 */ /* 0x000fc40000011410 */
[----:B-1----:R-:W-:Y:S01]  /*7420*/  IADD3.X R0, PT, PT, R4, UR15, RZ, P1, !PT ;  /* 0x0000000f04007c10 */ /* 0x002fe20008ffe4ff */
[----:B------:R1:W-:Y:S01]  /*7430*/  STL [R1+0x610], R3 ;  /* 0x0006100301007387 */ /* 0x0003e20000100800 */
[----:B--2---:R-:W-:-:S03]  /*7440*/  IADD3.X R2, PT, PT, R5, UR15, RZ, P0, !PT ;  /* 0x0000000f05027c10 */ /* 0x004fc600087fe4ff */
[----:B------:R2:W-:Y:S01]  /*7450*/  STL [R1+0x618], R0 ;  /* 0x0006180001007387 */ /* 0x0005e20000100800 */
[----:B0-----:R-:W-:-:S03]  /*7460*/  IMAD.SHL.U32 R4, R19, 0x10, RZ ;  /* 0x0000001013047824 */ /* 0x001fc600078e00ff */
[----:B------:R0:W-:Y:S01]  /*7470*/  STL [R1+0x620], R2 ;  /* 0x0006200201007387 */ /* 0x0001e20000100800 */
[C---:B-1----:R-:W-:Y:S01]  /*7480*/  IMAD.SHL.U32 R3, R19.reuse, 0x8, RZ ;  /* 0x0000000813037824 */ /* 0x042fe200078e00ff */
[----:B--2---:R-:W-:Y:S01]  /*7490*/  IADD3.X R0, PT, PT, R6, UR15, RZ, P4, !PT ;  /* 0x0000000f06007c10 */ /* 0x004fe2000a7fe4ff */
[----:B0-----:R-:W-:-:S04]  /*74a0*/  IMAD.SHL.U32 R2, R19, 0x40, RZ ;  /* 0x0000004013027824 */ /* 0x001fc800078e00ff */
[----:B------:R-:W-:Y:S04]  /*74b0*/  STL [R1+0x628], R0 ;  /* 0x0006280001007387 */ /* 0x000fe80000100800 */
[----:B------:R0:W-:Y:S04]  /*74c0*/  STL [R1+0x75c], R2 ;  /* 0x00075c0201007387 */ /* 0x0001e80000100800 */
[----:B------:R1:W-:Y:S04]  /*74d0*/  STL [R1+0x760], R4 ;  /* 0x0007600401007387 */ /* 0x0003e80000100800 */
[----:B------:R2:W-:Y:S01]  /*74e0*/  STL [R1+0x764], R3 ;  /* 0x0007640301007387 */ /* 0x0005e20000100800 */
[----:B0-----:R-:W1:Y:S03]  /*74f0*/  LDC R2, c[0x0][0x3a8] ;  /* 0x0000ea00ff027b82 */ /* 0x001e660000000800 */
[----:B------:R-:W-:Y:S04]  /*7500*/  STL [R1+0x220], RZ ;  /* 0x000220ff01007387 */ /* 0x000fe80000100800 */
        /* <DEDUP_REMOVED lines=49> */
[----:B------:R-:W-:Y:S01]  /*7820*/  STL [R1+0x248], RZ ;  /* 0x000248ff01007387 */ /* 0x000fe20000100800 */
[----:B------:R-:W0:Y:S03]  /*7830*/  S2R R17, SR_TID.X ;  /* 0x0000000000117919 */ /* 0x000e260000002100 */
        /* <DEDUP_REMOVED lines=28> */
[----:B0-----:R-:W-:-:S03]  /*7a00*/  SHF.R.U32.HI R15, RZ, 0x7, R17 ;  /* 0x00000007ff0f7819 */ /* 0x001fc60000011611 */
[----:B------:R-:W-:Y:S04]  /*7a10*/  STL [R1+0x11c], RZ ;  /* 0x00011cff01007387 */ /* 0x000fe80000100800 */
[----:B------:R-:W-:Y:S04]  /*7a20*/  STL [R1+0x120], RZ ;  /* 0x000120ff01007387 */ /* 0x000fe80000100800 */
[----:B------:R-:W-:Y:S04]  /*7a30*/  STL [R1+0x124], RZ ;  /* 0x000124ff01007387 */ /* 0x000fe80000100800 */
[----:B------:R-:W-:Y:S01]  /*7a40*/  STL [R1+0x128], RZ ;  /* 0x000128ff01007387 */ /* 0x000fe20000100800 */
[----:B------:R-:W-:-:S03]  /*7a50*/  SGXT.U32 R15, R15, 0x2 ;  /* 0x000000020f0f781a */ /* 0x000fc60000000000 */
[----:B------:R-:W-:Y:S04]  /*7a60*/  STL [R1+0x12c], RZ ;  /* 0x00012cff01007387 */ /* 0x000fe80000100800 */
[----:B------:R-:W-:Y:S04]  /*7a70*/  STL [R1+0x280], RZ ;  /* 0x000280ff01007387 */ /* 0x000fe80000100800 */
[----:B------:R-:W-:Y:S01]  /*7a80*/  STL [R1+0x284], RZ ;  /* 0x000284ff01007387 */ /* 0x000fe20000100800 */
[----:B------:R-:W-:-:S03]  /*7a90*/  SHF.R.U32.HI R17, RZ, 0x7, R17 ;  /* 0x00000007ff117819 */ /* 0x000fc60000011611 */
[----:B------:R-:W-:Y:S01]  /*7aa0*/  STL [R1+0x288], RZ ;  /* 0x000288ff01007387 */ /* 0x000fe20000100800 */
[----:B------:R-:W-:-:S03]  /*7ab0*/  LOP3.LUT R13, R15, 0x3c, RZ, 0xfc, !PT ;  /* 0x0000003c0f0d7812 */ /* 0x000fc600078efcff */
[----:B------:R-:W-:Y:S01]  /*7ac0*/  STL [R1+0x28c], RZ ;  /* 0x00028cff01007387 */ /* 0x000fe20000100800 */
[----:B------:R-:W-:-:S03]  /*7ad0*/  LOP3.LUT R15, R15, 0x38, RZ, 0xfc, !PT ;  /* 0x000000380f0f7812 */ /* 0x000fc600078efcff */
[----:B------:R-:W-:Y:S04]  /*7ae0*/  STL [R1+0x270], RZ ;  /* 0x000270ff01007387 */ /* 0x000fe80000100800 */
[----:B------:R-:W-:Y:S01]  /*7af0*/  STL [R1+0x274], RZ ;  /* 0x000274ff01007387 */ /* 0x000fe20000100800 */
[----:B------:R-:W-:-:S03]  /*7b00*/  SGXT.U32 R17, R17, 0x2 ;  /* 0x000000021111781a */ /* 0x000fc60000000000 */
[----:B------:R-:W-:Y:S04]  /*7b10*/  STL [R1+0x278], RZ ;  /* 0x000278ff01007387 */ /* 0x000fe80000100800 */
[----:B------:R-:W-:Y:S04]  /*7b20*/  STL [R1+0x27c], RZ ;  /* 0x00027cff01007387 */ /* 0x000fe80000100800 */
[----:B------:R-:W-:Y:S01]  /*7b30*/  STL [R1+0x260], RZ ;  /* 0x000260ff01007387 */ /* 0x000fe20000100800 */
[----:B-1----:R-:W-:-:S03]  /*7b40*/  IMAD R4, R13, R2, RZ ;  /* 0x000000020d047224 */ /* 0x002fc600078e02ff */
[----:B------:R-:W-:Y:S01]  /*7b50*/  STL [R1+0x264], RZ ;  /* 0x000264ff01007387 */ /* 0x000fe20000100800 */
[----:B--2---:R-:W-:-:S03]  /*7b60*/  IMAD R3, R15, R2, RZ ;  /* 0x000000020f037224 */ /* 0x004fc600078e02ff */
[----:B------:R-:W-:Y:S01]  /*7b70*/  STL [R1+0x268], RZ ;  /* 0x000268ff01007387 */ /* 0x000fe20000100800 */
[----:B------:R-:W-:-:S03]  /*7b80*/  LOP3.LUT R13, R17, 0x34, RZ, 0xfc, !PT ;  /* 0x00000034110d7812 */ /* 0x000fc600078efcff */
[----:B------:R-:W-:Y:S01]  /*7b90*/  STL [R1+0x26c], RZ ;  /* 0x00026cff01007387 */ /* 0x000fe20000100800 */
[----:B------:R-:W-:-:S03]  /*7ba0*/  LOP3.LUT R15, R17, 0x30, RZ, 0xfc, !PT ;  /* 0x00000030110f7812 */ /* 0x000fc600078efcff */
[----:B------:R-:W-:Y:S01]  /*7bb0*/  STL [R1+0x10], RZ ;  /* 0x000010ff01007387 */ /* 0x000fe20000100800 */
[----:B------:R-:W-:-:S03]  /*7bc0*/  SHF.R.U32.HI R17, RZ, 0x7, R19 ;  /* 0x00000007ff117819 */ /* 0x000fc60000011613 */
[----:B------:R-:W-:Y:S01]  /*7bd0*/  STL [R1+0x14], RZ ;  /* 0x000014ff01007387 */ /* 0x000fe20000100800 */
[----:B------:R-:W-:-:S03]  /*7be0*/  LEA.HI.X.SX32 R29, R18, UR13, 0x1, P6 ;  /* 0x0000000d121d7c11 */ /* 0x000fc6000b0f0eff */
[----:B------:R-:W-:Y:S01]  /*7bf0*/  STL [R1+0x18], RZ ;  /* 0x000018ff01007387 */ /* 0x000fe20000100800 */
[----:B------:R-:W-:-:S03]  /*7c00*/  SHF.R.U32.HI R18, RZ, 0x7, R19 ;  /* 0x00000007ff127819 */ /* 0x000fc60000011613 */
[----:B------:R-:W-:Y:S01]  /*7c10*/  STL [R1+0x1c], RZ ;  /* 0x00001cff01007387 */ /* 0x000fe20000100800 */
[----:B------:R-:W-:-:S03]  /*7c20*/  SGXT.U32 R17, R17, 0x2 ;  /* 0x000000021111781a */ /* 0x000fc60000000000 */
[----:B------:R-:W-:Y:S04]  /*7c30*/  STL [R1], RZ ;  /* 0x000000ff01007387 */ /* 0x000fe80000100800 */
[----:B------:R-:W-:Y:S01]  /*7c40*/  STL [R1+0x4], RZ ;  /* 0x000004ff01007387 */ /* 0x000fe20000100800 */
[----:B------:R-:W-:-:S03]  /*7c50*/  LOP3.LUT R0, R19, 0x3f, RZ, 0xc0, !PT ;  /* 0x0000003f13007812 */ /* 0x000fc600078ec0ff */
[----:B------:R-:W-:Y:S01]  /*7c60*/  STL [R1+0x8], RZ ;  /* 0x000008ff01007387 */ /* 0x000fe20000100800 */
[----:B------:R-:W-:-:S03]  /*7c70*/  SGXT.U32 R18, R18, 0x2 ;  /* 0x000000021212781a */ /* 0x000fc60000000000 */
[----:B------:R-:W-:Y:S01]  /*7c80*/  STL [R1+0xc], RZ ;  /* 0x00000cff01007387 */ /* 0x000fe20000100800 */
[----:B------:R-:W-:-:S03]  /*7c90*/  SHF.R.U32.HI R19, RZ, 0x7, R19 ;  /* 0x00000007ff137819 */ /* 0x000fc60000011613 */
[----:B------:R0:W-:Y:S04]  /*7ca0*/  STL [R1+0x750], R4 ;  /* 0x0007500401007387 */ /* 0x0001e80000100800 */
[----:B------:R1:W-:Y:S01]  /*7cb0*/  STL [R1+0x74c], R3 ;  /* 0x00074c0301007387 */ /* 0x0003e20000100800 */
[-C--:B------:R-:W-:Y:S02]  /*7cc0*/  IMAD R5, R18, R2.reuse, RZ ;  /* 0x0000000212057224 */ /* 0x080fe400078e02ff */
[-C--:B0-----:R-:W-:Y:S01]  /*7cd0*/  IMAD R4, R13, R2.reuse, RZ ;  /* 0x000000020d047224 */ /* 0x081fe200078e02ff */
[----:B------:R-:W-:Y:S01]  /*7ce0*/  LOP3.LUT R13, R17, 0x2c, RZ, 0xfc, !PT ;  /* 0x0000002c110d7812 */ /* 0x000fe200078efcff */
[----:B-1----:R-:W-:Y:S01]  /*7cf0*/  IMAD R3, R15, R2, RZ ;  /* 0x000000020f037224 */ /* 0x002fe200078e02ff */
[----:B------:R-:W-:-:S02]  /*7d00*/  LOP3.LUT R15, R17, 0x28, RZ, 0xfc, !PT ;  /* 0x00000028110f7812 */ /* 0x000fc400078efcff */
[----:B------:R-:W-:Y:S01]  /*7d10*/  LOP3.LUT R17, R17, 0x24, RZ, 0xfc, !PT ;  /* 0x0000002411117812 */ /* 0x000fe200078efcff */
[----:B------:R0:W-:Y:S01]  /*7d20*/  STL [R1+0x748], R4 ;  /* 0x0007480401007387 */ /* 0x0001e20000100800 */
[----:B------:R-:W-:Y:S01]  /*7d30*/  SGXT.U32 R19, R19, 0x2 ;  /* 0x000000021313781a */ /* 0x000fe20000000000 */
[-C--:B------:R-:W-:Y:S02]  /*7d40*/  IMAD R5, R13, R2.reuse, RZ ;  /* 0x000000020d057224 */ /* 0x080fe400078e02ff */
[----:B------:R1:W-:Y:S01]  /*7d50*/  STL [R1+0x744], R3 ;  /* 0x0007440301007387 */ /* 0x0003e20000100800 */
[----:B------:R-:W-:Y:S01]  /*7d60*/  LOP3.LUT R13, R19, 0x20, RZ, 0xfc, !PT ;  /* 0x00000020130d7812 */ /* 0x000fe200078efcff */
[-C--:B0-----:R-:W-:Y:S02]  /*7d70*/  IMAD R4, R15, R2.reuse, RZ ;  /* 0x000000020f047224 */ /* 0x081fe400078e02ff */
[----:B------:R0:W-:Y:S01]  /*7d80*/  STL [R1+0x740], R5 ;  /* 0x0007400501007387 */ /* 0x0001e20000100800 */
[----:B-1----:R-:W-:-:S03]  /*7d90*/  IMAD R3, R17, R2, RZ ;  /* 0x0000000211037224 */ /* 0x002fc600078e02ff */
[----:B------:R-:W-:Y:S01]  /*7da0*/  STL [R1+0x73c], R4 ;  /* 0x00073c0401007387 */ /* 0x000fe20000100800 */
[C---:B------:R-:W-:Y:S02]  /*7db0*/  LOP3.LUT R15, R19.reuse, 0x1c, RZ, 0xfc, !PT ;  /* 0x0000001c130f7812 */ /* 0x040fe400078efcff */
[C---:B------:R-:W-:Y:S01]  /*7dc0*/  LOP3.LUT R17, R19.reuse, 0x18, RZ, 0xfc, !PT ;  /* 0x0000001813117812 */ /* 0x040fe200078efcff */
[----:B------:R1:W-:Y:S01]  /*7dd0*/  STL [R1+0x738], R3 ;  /* 0x0007380301007387 */ /* 0x0003e20000100800 */
[----:B------:R-:W-:Y:S01]  /*7de0*/  LOP3.LUT R19, R19, 0x14, RZ, 0xfc, !PT ;  /* 0x0000001413137812 */ /* 0x000fe200078efcff */
[-C--:B0-----:R-:W-:Y:S01]  /*7df0*/  IMAD R5, R15, R2.reuse, RZ ;  /* 0x000000020f057224 */ /* 0x081fe200078e02ff */
[C---:B------:R-:W-:Y:S01]  /*7e00*/  LOP3.LUT R15, R18.reuse, 0x10, RZ, 0xfc, !PT ;  /* 0x00000010120f7812 */ /* 0x040fe200078efcff */
[-C--:B-1----:R-:W-:Y:S02]  /*7e10*/  IMAD R3, R13, R2.reuse, RZ ;  /* 0x000000020d037224 */ /* 0x082fe400078e02ff */
[----:B------:R-:W-:Y:S01]  /*7e20*/  IMAD R4, R17, R2, RZ ;  /* 0x0000000211047224 */ /* 0x000fe200078e02ff */
[----:B------:R-:W-:-:S02]  /*7e30*/  LOP3.LUT R17, R18, 0xc, RZ, 0xfc, !PT ;  /* 0x0000000c12117812 */ /* 0x000fc400078efcff */
[----:B------:R0:W-:Y:S04]  /*7e40*/  STL [R1+0x734], R3 ;  /* 0x0007340301007387 */ /* 0x0001e80000100800 */
[----:B------:R1:W-:Y:S01]  /*7e50*/  STL [R1+0x730], R5 ;  /* 0x0007300501007387 */ /* 0x0003e20000100800 */
[-C--:B0-----:R-:W-:Y:S01]  /*7e60*/  IMAD R3, R19, R2.reuse, RZ ;  /* 0x0000000213037224 */ /* 0x081fe200078e02ff */
[C---:B------:R-:W-:Y:S02]  /*7e70*/  LOP3.LUT R19, R18.reuse, 0x8, RZ, 0xfc, !PT ;  /* 0x0000000812137812 */ /* 0x040fe400078efcff */
[----:B------:R-:W-:Y:S01]  /*7e80*/  LOP3.LUT R18, R18, 0x4, RZ, 0xfc, !PT ;  /* 0x0000000412127812 */ /* 0x000fe200078efcff */
[----:B------:R0:W-:Y:S01]  /*7e90*/  STL [R1+0x72c], R4 ;  /* 0x00072c0401007387 */ /* 0x0001e20000100800 */
[----:B-1----:R-:W-:-:S03]  /*7ea0*/  IMAD R5, R15, R2, RZ ;  /* 0x000000020f057224 */ /* 0x002fc600078e02ff */
[----:B------:R1:W-:Y:S01]  /*7eb0*/  STL [R1+0x728], R3 ;  /* 0x0007280301007387 */ /* 0x0003e20000100800 */
[----:B0-----:R-:W-:-:S03]  /*7ec0*/  IMAD R4, R17, R2, RZ ;  /* 0x0000000211047224 */ /* 0x001fc600078e02ff */
[----:B------:R0:W-:Y:S01]  /*7ed0*/  STL [R1+0x724], R5 ;  /* 0x0007240501007387 */ /* 0x0001e20000100800 */
[-C--:B-1----:R-:W-:Y:S02]  /*7ee0*/  IMAD R3, R19, R2.reuse, RZ ;  /* 0x0000000213037224 */ /* 0x082fe400078e02ff */
[----:B------:R-:W-:Y:S01]  /*7ef0*/  IMAD R2, R18, R2, RZ ;  /* 0x0000000212027224 */ /* 0x000fe200078e02ff */
[----:B------:R0:W-:Y:S04]  /*7f00*/  STL [R1+0x720], R4 ;  /* 0x0007200401007387 */ /* 0x0001e80000100800 */
[----:B------:R0:W-:Y:S04]  /*7f10*/  STL [R1+0x71c], R3 ;  /* 0x00071c0301007387 */ /* 0x0001e80000100800 */
        /* <DEDUP_REMOVED lines=17> */
[----:B------:R-:W-:Y:S01]  /*8030*/  USHF.R.S32.HI UR5, URZ, 0x1f, UR4 ;  /* 0x0000001fff057899 */ /* 0x000fe20008011404 */
[----:B------:R-:W-:-:S02]  /*8040*/  CS2R R24, SRZ ;  /* 0x0000000000187805 */ /* 0x000fc4000001ff00 */
[----:B------:R-:W-:Y:S01]  /*8050*/  CS2R R26, SRZ ;  /* 0x00000000001a7805 */ /* 0x000fe2000001ff00 */
[----:B------:R-:W-:Y:S01]  /*8060*/  IMAD R0, R0, UR6, RZ ;  /* 0x0000000600007c24 */ /* 0x000fe2000f8e02ff */
[----:B------:R-:W-:Y:S01]  /*8070*/  ULEA.HI UR5, UR5, UR4, URZ, 0x6 ;  /* 0x0000000405057291 */ /* 0x000fe2000f8f30ff */
[----:B------:R-:W-:Y:S02]  /*8080*/  CS2R R16, SRZ ;  /* 0x0000000000107805 */ /* 0x000fe4000001ff00 */
[----:B------:R-:W-:Y:S01]  /*8090*/  CS2R R18, SRZ ;  /* 0x0000000000127805 */ /* 0x000fe2000001ff00 */
[----:B------:R-:W-:Y:S02]  /*80a0*/  USHF.L.U32 UR10, UR6, 0x6, URZ ;  /* 0x00000006060a7899 */ /* 0x000fe400080006ff */
[----:B0-----:R-:W-:-:S12]  /*80b0*/  USHF.R.S32.HI UR5, URZ, 0x6, UR5 ;  /* 0x00000006ff057899 */ /* 0x001fd80008011405 */
.L_x_2:
[----:B------:R-:W2:Y:S04]  /*80c0*/  LDL R7, [R1+0x720] ;  /* 0x0007200001077983 */ /* 0x000ea80000100800 */
[----:B------:R0:W-:Y:S04]  /*80d0*/  STL [R1+0xf58], R8 ;  /* 0x000f580801007387 */ /* 0x0001e80000100800 */
[----:B0-----:R-:W3:Y:S04]  /*80e0*/  LDL R8, [R1+0x724] ;  /* 0x0007240001087983 */ /* 0x001ee80000100800 */
[----:B-----5:R-:W-:Y:S04]  /*80f0*/  STL [R1+0xf50], R0 ;  /* 0x000f500001007387 */ /* 0x020fe80000100800 */
[----:B------:R0:W-:Y:S04]  /*8100*/  STL.64 [R1+0xdc0], R26 ;  /* 0x000dc01a01007387 */ /* 0x0001e80000100a00 */
[----:B------:R-:W-:Y:S04]  /*8110*/  STL [R1+0xe98], R26 ;  /* 0x000e981a01007387 */ /* 0x000fe80000100800 */
[----:B------:R-:W-:Y:S04]  /*8120*/  STL [R1+0xea0], R26 ;  /* 0x000ea01a01007387 */ /* 0x000fe80000100800 */
[----:B------:R-:W-:Y:S04]  /*8130*/  STL [R1+0xea4], R26 ;  /* 0x000ea41a01007387 */ /* 0x000fe80000100800 */
[----:B------:R-:W-:Y:S04]  /*8140*/  STL [R1+0xeac], R26 ;  /* 0x000eac1a01007387 */ /* 0x000fe80000100800 */
[----:B------:R-:W-:Y:S01]  /*8150*/  STL [R1+0xeb8], R26 ;  /* 0x000eb81a01007387 */ /* 0x000fe20000100800 */
[----:B0-----:R-:W0:Y:S03]  /*8160*/  S2R R27, SR_TID.X ;  /* 0x00000000001b7919 */ /* 0x001e260000002100 */
[----:B------:R-:W-:Y:S04]  /*8170*/  STL [R1+0xec4], R26 ;  /* 0x000ec41a01007387 */ /* 0x000fe80000100800 */
        /* <DEDUP_REMOVED lines=12> */
[----:B------:R-:W-:Y:S04]  /*8240*/  STL.64 [R1+0xdb8], R24 ;  /* 0x000db81801007387 */ /* 0x000fe80000100a00 */
        /* <DEDUP_REMOVED lines=13> */
[----:B------:R1:W-:Y:S01]  /*8320*/  STL [R1+0xf54], R24 ;  /* 0x000f541801007387 */ /* 0x0003e20000100800 */
[----:B0-----:R-:W-:-:S03]  /*8330*/  SHF.R.U32.HI R6, RZ, 0x7, R27 ;  /* 0x00000007ff067819 */ /* 0x001fc6000001161b */
[----:B-1----:R-:W4:Y:S04]  /*8340*/  LDL R24, [R1+0x390] ;  /* 0x0003900001187983 */ /* 0x002f280000100800 */
[----:B------:R-:W-:Y:S04]  /*8350*/  STL [R1+0xea8], R25 ;  /* 0x000ea81901007387 */ /* 0x000fe80000100800 */
[----:B------:R-:W-:Y:S04]  /*8360*/  STL [R1+0xeb4], R25 ;  /* 0x000eb41901007387 */ /* 0x000fe80000100800 */
[----:B------:R-:W-:Y:S01]  /*8370*/  STL [R1+0xec0], R25 ;  /* 0x000ec01901007387 */ /* 0x000fe20000100800 */
[----:B------:R-:W-:-:S03]  /*8380*/  SGXT.U32 R6, R6, 0x2 ;  /* 0x000000020606781a */ /* 0x000fc60000000000 */
[----:B------:R-:W-:Y:S04]  /*8390*/  STL [R1+0xecc], R25 ;  /* 0x000ecc1901007387 */ /* 0x000fe80000100800 */
[----:B------:R-:W-:Y:S04]  /*83a0*/  STL [R1+0xed8], R25 ;  /* 0x000ed81901007387 */ /* 0x000fe80000100800 */
[----:B------:R-:W-:Y:S04]  /*83b0*/  STL [R1+0xee4], R25 ;  /* 0x000ee41901007387 */ /* 0x000fe80000100800 */
[----:B------:R-:W-:Y:S01]  /*83c0*/  STL [R1+0xef0], R25 ;  /* 0x000ef01901007387 */ /* 0x000fe20000100800 */
[----:B------:R-:W-:-:S03]  /*83d0*/  LOP3.LUT R3, R6, 0x8, RZ, 0xfc, !PT ;  /* 0x0000000806037812 */ /* 0x000fc600078efcff */
[----:B------:R-:W-:Y:S04]  /*83e0*/  STL [R1+0xefc], R25 ;  /* 0x000efc1901007387 */ /* 0x000fe80000100800 */
[----:B------:R-:W-:Y:S04]  /*83f0*/  STL [R1+0xf08], R25 ;  /* 0x000f081901007387 */ /* 0x000fe80000100800 */
[----:B------:R-:W-:Y:S04]  /*8400*/  STL [R1+0xf14], R25 ;  /* 0x000f141901007387 */ /* 0x000fe80000100800 */
[----:B------:R-:W-:Y:S04]  /*8410*/  STL [R1+0xf20], R25 ;  /* 0x000f201901007387 */ /* 0x000fe80000100800 */
[----:B------:R-:W-:Y:S01]  /*8420*/  STL [R1+0xf2c], R25 ;  /* 0x000f2c1901007387 */ /* 0x000fe20000100800 */
[----:B------:R-:W-:-:S03]  /*8430*/  ISETP.GE.AND P5, PT, R3, UR7, PT ;  /* 0x0000000703007c0c */ /* 0x000fc6000bfa6270 */
[----:B------:R-:W-:Y:S04]  /*8440*/  STL [R1+0xf38], R25 ;  /* 0x000f381901007387 */ /* 0x000fe80000100800 */
[----:B------:R-:W-:Y:S04]  /*8450*/  STL [R1+0xf44], R25 ;  /* 0x000f441901007387 */ /* 0x000fe80000100800 */
[----:B------:R-:W-:Y:S04]  /*8460*/  STL.64 [R1+0xd90], R18 ;  /* 0x000d901201007387 */ /* 0x000fe80000100a00 */
[----:B------:R0:W-:Y:S04]  /*8470*/  STL.64 [R1+0xd88], R16 ;  /* 0x000d881001007387 */ /* 0x0001e80000100a00 */
[----:B------:R-:W2:Y:S04]  /*8480*/  LDL R3, [R1+0x718] ;  /* 0x0007180001037983 */ /* 0x000ea80000100800 */
[----:B0-----:R-:W3:Y:S01]  /*8490*/  LDL R16, [R1+0x71c] ;  /* 0x00071c0001107983 */ /* 0x001ee20000100800 */
[----:B------:R-:W-:-:S02]  /*84a0*/  LOP3.LUT R2, R6, 0xc, RZ, 0xfc, !PT ;  /* 0x0000000c06027812 */ /* 0x000fc400078efcff */
[C---:B------:R-:W-:Y:S02]  /*84b0*/  LOP3.LUT R5, R6.reuse, 0x10, RZ, 0xfc, !PT ;  /* 0x0000001006057812 */ /* 0x040fe400078efcff */
[----:B------:R-:W-:Y:S02]  /*84c0*/  LOP3.LUT R4, R6, 0x4, RZ, 0xfc, !PT ;  /* 0x0000000406047812 */ /* 0x000fe400078efcff */
[----:B------:R-:W-:Y:S02]  /*84d0*/  ISETP.GE.AND P3, PT, R2, UR7, PT ;  /* 0x0000000702007c0c */ /* 0x000fe4000bf66270 */
[----:B------:R-:W-:Y:S02]  /*84e0*/  LOP3.LUT R2, R6, 0x18, RZ, 0xfc, !PT ;  /* 0x0000001806027812 */ /* 0x000fe400078efcff */
[----:B------:R-:W-:Y:S02]  /*84f0*/  ISETP.GE.AND P4, PT, R5, UR7, PT ;  /* 0x0000000705007c0c */ /* 0x000fe4000bf86270 */
[----:B------:R-:W-:-:S02]  /*8500*/  ISETP.GE.AND P6, PT, R4, UR7, PT ;  /* 0x0000000704007c0c */ /* 0x000fc4000bfc6270 */
[----:B------:R-:W-:Y:S02]  /*8510*/  ISETP.GE.AND P1, PT, R2, UR7, PT ;  /* 0x0000000702007c0c */ /* 0x000fe4000bf26270 */
[----:B------:R-:W-:Y:S02]  /*8520*/  PRMT R0, RZ, 0x7610, R0 ;  /* 0x00007610ff007816 */ /* 0x000fe40000000000 */
[----:B------:R-:W-:Y:S02]  /*8530*/  PRMT R26, RZ, 0x7610, R26 ;  /* 0x00007610ff1a7816 */ /* 0x000fe4000000001a */
[----:B------:R-:W-:Y:S01]  /*8540*/  PRMT R17, RZ, 0x7610, R17 ;  /* 0x00007610ff117816 */ /* 0x000fe20000000011 */
[----:B--2---:R-:W-:Y:S01]  /*8550*/  IMAD.MOV.U32 R5, RZ, RZ, R3 ;  /* 0x000000ffff057224 */ /* 0x004fe200078e0003 */
[----:B----4-:R-:W-:Y:S02]  /*8560*/  IADD3 R4, P0, PT, R3, R24, RZ ;  /* 0x0000001803047210 */ /* 0x010fe40007f1e0ff */
[----:B------:R-:W-:-:S02]  /*8570*/  LOP3.LUT R3, R6, 0x14, RZ, 0xfc, !PT ;  /* 0x0000001406037812 */ /* 0x000fc400078efcff */
[-C--:B------:R-:W-:Y:S02]  /*8580*/  LEA.HI.X.SX32 R5, R5, R29.reuse, 0x1, P0 ;  /* 0x0000001d05057211 */ /* 0x080fe400000f0eff */
[C---:B---3--:R-:W-:Y:S02]  /*8590*/  IADD3 R2, P2, PT, R16.reuse, R24, RZ ;  /* 0x0000001810027210 */ /* 0x048fe40007f5e0ff */
[----:B------:R-:W-:Y:S01]  /*85a0*/  ISETP.GE.AND P0, PT, R3, UR7, PT ;  /* 0x0000000703007c0c */ /* 0x000fe2000bf06270 */
[----:B------:R0:W2:Y:S01]  /*85b0*/  @!P6 LDG.E.U8 R0, desc[UR8][R4.64] ;  /* 0x000000080400e981 */ /* 0x0000a2000c1e1100 */
[----:B------:R-:W-:-:S03]  /*85c0*/  LEA.HI.X.SX32 R3, R16, R29, 0x1, P2 ;  /* 0x0000001d10037211 */ /* 0x000fc600010f0eff */
[----:B------:R-:W3:Y:S04]  /*85d0*/  LDL R16, [R1+0x728] ;  /* 0x0007280001107983 */ /* 0x000ee80000100800 */
[----:B------:R-:W4:Y:S01]  /*85e0*/  @!P5 LDG.E.U8 R17, desc[UR8][R2.64] ;  /* 0x000000080211d981 */ /* 0x000f22000c1e1100 */
[----:B0-----:R-:W-:Y:S02]  /*85f0*/  LOP3.LUT R5, R6, 0x1c, RZ, 0xfc, !PT ;  /* 0x0000001c06057812 */ /* 0x001fe400078efcff */
[----:B------:R-:W-:Y:S02]  /*8600*/  IADD3 R4, P6, PT, R7, R24, RZ ;  /* 0x0000001807047210 */ /* 0x000fe40007fde0ff */
[----:B------:R-:W-:Y:S02]  /*8610*/  ISETP.GE.AND P2, PT, R5, UR7, PT ;  /* 0x0000000705007c0c */ /* 0x000fe4000bf46270 */
[----:B------:R-:W-:-:S02]  /*8620*/  LEA.HI.X.SX32 R5, R7, R29, 0x1, P6 ;  /* 0x0000001d07057211 */ /* 0x000fc400030f0eff */
[----:B------:R-:W0:Y:S03]  /*8630*/  S2R R7, SR_TID.X ;  /* 0x0000000000077919 */ /* 0x000e260000002100 */
[----:B------:R1:W2:Y:S02]  /*8640*/  @!P3 LDG.E.U8 R26, desc[UR8][R4.64] ;  /* 0x00000008041ab981 */ /* 0x0002a4000c1e1100 */
[----:B-1----:R-:W1:Y:S01]  /*8650*/  LDC R5, c[0x0][0x3a8] ;  /* 0x0000ea00ff057b82 */ /* 0x002e620000000800 */
[----:B------:R-:W-:-:S04]  /*8660*/  IADD3 R2, P6, PT, R8, R24, RZ ;  /* 0x0000001808027210 */ /* 0x000fc80007fde0ff */
[----:B------:R-:W-:Y:S02]  /*8670*/  LEA.HI.X.SX32 R3, R8, R29, 0x1, P6 ;  /* 0x0000001d08037211 */ /* 0x000fe400030f0eff */
[----:B------:R-:W-:Y:S02]  /*8680*/  LOP3.LUT R4, R6, 0x20, RZ, 0xfc, !PT ;  /* 0x0000002006047812 */ /* 0x000fe400078efcff */
[----:B0-----:R-:W-:-:S04]  /*8690*/  SHF.R.U32.HI R8, RZ, 0x7, R7 ;  /* 0x00000007ff087819 */ /* 0x001fc80000011607 */
[----:B------:R-:W-:-:S05]  /*86a0*/  SGXT.U32 R8, R8, 0x2 ;  /* 0x000000020808781a */ /* 0x000fca0000000000 */
[----:B-1----:R-:W-:Y:S01]  /*86b0*/  IMAD R5, R8, R5, RZ ;  /* 0x0000000508057224 */ /* 0x002fe200078e02ff */
[----:B------:R-:W-:Y:S01]  /*86c0*/  ISETP.GE.AND P3, PT, R4, UR7, PT ;  /* 0x0000000704007c0c */ /* 0x000fe2000bf66270 */
[----:B------:R-:W2:Y:S03]  /*86d0*/  LDL.LU R8, [R1+0xf58] ;  /* 0x000f580001087983 */ /* 0x000ea60000300800 */
[----:B------:R-:W-:Y:S02]  /*86e0*/  IADD3 R4, P6, PT, R5, R24, RZ ;  /* 0x0000001805047210 */ /* 0x000fe40007fde0ff */
[----:B------:R-:W0:Y:S01]  /*86f0*/  LDC R5, c[0x0][0x3a8] ;  /* 0x0000ea00ff057b82 */ /* 0x000e220000000800 */
[----:B------:R-:W-:-:S04]  /*8700*/  SHF.R.U32.HI R7, RZ, 0x7, R7 ;  /* 0x00000007ff077819 */ /* 0x000fc80000011607 */
[----:B------:R-:W-:Y:S02]  /*8710*/  SGXT.U32 R7, R7, 0x2 ;  /* 0x000000020707781a */ /* 0x000fe40000000000 */
[----:B------:R-:W-:Y:S02]  /*8720*/  ISETP.GE.AND P5, PT, R6, UR7, PT ;  /* 0x0000000706007c0c */ /* 0x000fe4000bfa6270 */
[----:B------:R-:W-:Y:S02]  /*8730*/  PRMT R28, RZ, 0x7610, R28 ;  /* 0x00007610ff1c7816 */ /* 0x000fe4000000001c */
[----:B------:R-:W-:-:S04]  /*8740*/  PRMT R23, RZ, 0x7610, R23 ;  /* 0x00007610ff177816 */ /* 0x000fc80000000017 */
[----:B------:R3:W2:Y:S01]  /*8750*/  @!P4 LDG.E.U8 R28, desc[UR8][R2.64] ;  /* 0x00000008021cc981 */ /* 0x0006a2000c1e1100 */
[----:B0-----:R-:W-:Y:S01]  /*8760*/  IMAD R5, R7, R5, RZ ;  /* 0x0000000507057224 */ /* 0x001fe200078e02ff */
[----:B------:R-:W-:-:S04]  /*8770*/  LOP3.LUT R7, R6, 0x24, RZ, 0xfc, !PT ;  /* 0x0000002406077812 */ /* 0x000fc800078efcff */
[----:B------:R-:W-:Y:S02]  /*8780*/  LEA.HI.X.SX32 R5, R5, R29, 0x1, P6 ;  /* 0x0000001d05057211 */ /* 0x000fe400030f0eff */
[----:B------:R-:W-:Y:S02]  /*8790*/  PRMT R22, RZ, 0x7610, R22 ;  /* 0x00007610ff167816 */ /* 0x000fe40000000016 */
[----:B------:R-:W-:Y:S01]  /*87a0*/  ISETP.GE.AND P4, PT, R7, UR7, PT ;  /* 0x0000000707007c0c */ /* 0x000fe2000bf86270 */
[----:B------:R0:W2:Y:S01]  /*87b0*/  @!P5 LDG.E.U8 R23, desc[UR8][R4.64] ;  /* 0x000000080417d981 */ /* 0x0000a2000c1e1100 */
[----:B------:R-:W-:-:S04]  /*87c0*/  LOP3.LUT R7, R6, 0x28, RZ, 0xfc, !PT ;  /* 0x0000002806077812 */ /* 0x000fc800078efcff */
[----:B------:R-:W-:Y:S02]  /*87d0*/  ISETP.GE.AND P5, PT, R7, UR7, PT ;  /* 0x0000000707007c0c */ /* 0x000fe4000bfa6270 */
[----:B------:R-:W2:Y:S04]  /*87e0*/  LDL R7, [R1+0x734] ;  /* 0x0007340001077983 */ /* 0x000ea80000100800 */
[----:B------:R-:W2:Y:S01]  /*87f0*/  LDL R4, [R1+0x72c] ;  /* 0x00072c0001047983 */ /* 0x000ea20000100800 */
[----:B---3--:R-:W-:-:S04]  /*8800*/  IADD3 R2, P6, PT, R16, R24, RZ ;  /* 0x0000001810027210 */ /* 0x008fc80007fde0ff */
[----:B------:R-:W-:Y:S02]  /*8810*/  LEA.HI.X.SX32 R3, R16, R29, 0x1, P6 ;  /* 0x0000001d10037211 */ /* 0x000fe400030f0eff */
[----:B0-----:R-:W-:Y:S01]  /*8820*/  LOP3.LUT R5, R6, 0x2c, RZ, 0xfc, !PT ;  /* 0x0000002c06057812 */ /* 0x001fe200078efcff */
[----:B------:R-:W3:Y:S04]  /*8830*/  LDL R16, [R1+0x73c] ;  /* 0x00073c0001107983 */ /* 0x000ee80000100800 */
[----:B------:R0:W3:Y:S04]  /*8840*/  @!P0 LDG.E.U8 R22, desc[UR8][R2.64] ;  /* 0x0000000802168981 */ /* 0x0000e8000c1e1100 */
[----:B------:R-:W3:Y:S01]  /*8850*/  LDL R3, [R1+0x72c] ;  /* 0x00072c0001037983 */ /* 0x000ee20000100800 */
[----:B------:R-:W-:-:S02]  /*8860*/  ISETP.GE.AND P0, PT, R5, UR7, PT ;  /* 0x0000000705007c0c */ /* 0x000fc4000bf06270 */
[----:B------:R-:W-:Y:S02]  /*8870*/  PRMT R21, RZ, 0x7610, R21 ;  /* 0x00007610ff157816 */ /* 0x000fe40000000015 */
[----:B--2---:R-:W-:-:S04]  /*8880*/  IADD3 R4, P6, PT, R4, R24, RZ ;  /* 0x0000001804047210 */ /* 0x004fc80007fde0ff */
[-C--:B---3--:R-:W-:Y:S01]  /*8890*/  LEA.HI.X.SX32 R5, R3, R29.reuse, 0x1, P6 ;  /* 0x0000001d03057211 */ /* 0x088fe200030f0eff */
[----:B0-----:R-:W-:Y:S01]  /*88a0*/  IMAD.MOV.U32 R3, RZ, RZ, R7 ;  /* 0x000000ffff037224 */ /* 0x001fe200078e0007 */
[----:B------:R-:W-:Y:S02]  /*88b0*/  IADD3 R2, P6, PT, R7, R24, RZ ;  /* 0x0000001807027210 */ /* 0x000fe40007fde0ff */
[----:B------:R-:W-:Y:S01]  /*88c0*/  LOP3.LUT R7, R6, 0x30, RZ, 0xfc, !PT ;  /* 0x0000003006077812 */ /* 0x000fe200078efcff */
[----:B------:R0:W2:Y:S03]  /*88d0*/  @!P1 LDG.E.U8 R21, desc[UR8][R4.64] ;  /* 0x0000000804159981 */ /* 0x0000a6000c1e1100 */
[----:B------:R-:W-:Y:S02]  /*88e0*/  ISETP.GE.AND P1, PT, R7, UR7, PT ;  /* 0x0000000707007c0c */ /* 0x000fe4000bf26270 */
[----:B------:R-:W0:Y:S01]  /*88f0*/  LDL R7, [R1+0x738] ;  /* 0x0007380001077983 */ /* 0x000e220000100800 */
[----:B------:R-:W-:-:S02]  /*8900*/  LEA.HI.X.SX32 R3, R3, R29, 0x1, P6 ;  /* 0x0000001d03037211 */ /* 0x000fc400030f0eff */
[----:B------:R-:W-:Y:S02]  /*8910*/  PRMT R14, RZ, 0x7610, R14 ;  /* 0x00007610ff0e7816 */ /* 0x000fe4000000000e */
[----:B------:R-:W-:Y:S02]  /*8920*/  PRMT R20, RZ, 0x7610, R20 ;  /* 0x00007610ff147816 */ /* 0x000fe40000000014 */
[----:B------:R-:W-:-:S04]  /*8930*/  PRMT R15, RZ, 0x7610, R15 ;  /* 0x00007610ff0f7816 */ /* 0x000fc8000000000f */
[----:B------:R1:W3:Y:S01]  /*8940*/  @!P3 LDG.E.U8 R20, desc[UR8][R2.64] ;  /* 0x000000080214b981 */ /* 0x0002e2000c1e1100 */
[----:B0-----:R-:W-:-:S04]  /*8950*/  IADD3 R4, P6, PT, R7, R24, RZ ;  /* 0x0000001807047210 */ /* 0x001fc80007fde0ff */
[----:B------:R-:W-:-:S05]  /*8960*/  LEA.HI.X.SX32 R5, R7, R29, 0x1, P6 ;  /* 0x0000001d07057211 */ /* 0x000fca00030f0eff */
[----:B------:R-:W2:Y:S04]  /*8970*/  @!P4 LDG.E.U8 R14, desc[UR8][R4.64] ;  /* 0x00000008040ec981 */ /* 0x000ea8000c1e1100 */
[----:B------:R-:W2:Y:S04]  /*8980*/  LDL R4, [R1+0x744] ;  /* 0x0007440001047983 */ /* 0x000ea80000100800 */
[----:B------:R-:W3:Y:S01]  /*8990*/  LDL R5, [R1+0x748] ;  /* 0x0007480001057983 */ /* 0x000ee20000100800 */
[----:B-1----:R-:W-:-:S04]  /*89a0*/  IADD3 R2, P3, PT, R16, R24, RZ ;  /* 0x0000001810027210 */ /* 0x002fc80007f7e0ff */
[----:B------:R-:W-:Y:S02]  /*89b0*/  LEA.HI.X.SX32 R3, R16, R29, 0x1, P3 ;  /* 0x0000001d10037211 */ /* 0x000fe400018f0eff */
[----:B------:R-:W-:Y:S01]  /*89c0*/  LOP3.LUT R7, R6, 0x34, RZ, 0xfc, !PT ;  /* 0x0000003406077812 */ /* 0x000fe200078efcff */
[----:B------:R-:W4:Y:S04]  /*89d0*/  LDL R16, [R1+0x750] ;  /* 0x0007500001107983 */ /* 0x000f280000100800 */
[----:B------:R0:W4:Y:S01]  /*89e0*/  @!P5 LDG.E.U8 R15, desc[UR8][R2.64] ;  /* 0x00000008020fd981 */ /* 0x000122000c1e1100 */
[----:B------:R-:W-:-:S03]  /*89f0*/  ISETP.GE.AND P3, PT, R7, UR7, PT ;  /* 0x0000000707007c0c */ /* 0x000fc6000bf66270 */
[----:B------:R-:W4:Y:S01]  /*8a00*/  LDL R7, [R1+0x74c] ;  /* 0x00074c0001077983 */ /* 0x000f220000100800 */
[----:B0-----:R-:W-:-:S04]  /*8a10*/  LOP3.LUT R3, R6, 0x38, RZ, 0xfc, !PT ;  /* 0x0000003806037812 */ /* 0x001fc800078efcff */
[----:B------:R-:W-:Y:S02]  /*8a20*/  ISETP.GE.AND P5, PT, R3, UR7, PT ;  /* 0x0000000703007c0c */ /* 0x000fe4000bfa6270 */
[----:B------:R-:W4:Y:S01]  /*8a30*/  LDL R3, [R1+0x744] ;  /* 0x0007440001037983 */ /* 0x000f220000100800 */
[-C--:B--2---:R-:W-:Y:S02]  /*8a40*/  IADD3 R2, P4, PT, R4, R24.reuse, RZ ;  /* 0x0000001804027210 */ /* 0x084fe40007f9e0ff */
[----:B---3--:R-:W-:Y:S02]  /*8a50*/  IADD3 R4, P6, PT, R5, R24, RZ ;  /* 0x0000001805047210 */ /* 0x008fe40007fde0ff */
[----:B------:R-:W2:Y:S01]  /*8a60*/  LDL R5, [R1+0x748] ;  /* 0x0007480001057983 */ /* 0x000ea20000100800 */
[----:B------:R-:W-:Y:S02]  /*8a70*/  LOP3.LUT R6, R6, 0x3c, RZ, 0xfc, !PT ;  /* 0x0000003c06067812 */ /* 0x000fe400078efcff */
[----:B----4-:R-:W-:-:S02]  /*8a80*/  LEA.HI.X.SX32 R3, R3, R29, 0x1, P4 ;  /* 0x0000001d03037211 */ /* 0x010fc400020f0eff */
[----:B------:R-:W-:Y:S02]  /*8a90*/  ISETP.GE.AND P4, PT, R6, UR7, PT ;  /* 0x0000000706007c0c */ /* 0x000fe4000bf86270 */
[----:B--2---:R-:W-:Y:S02]  /*8aa0*/  LEA.HI.X.SX32 R5, R5, R29, 0x1, P6 ;  /* 0x0000001d05057211 */ /* 0x004fe400030f0eff */
[----:B------:R-:W-:Y:S02]  /*8ab0*/  IADD3 R6, P6, PT, R7, R24, RZ ;  /* 0x0000001807067210 */ /* 0x000fe40007fde0ff */
[----:B------:R-:W2:Y:S01]  /*8ac0*/  LDL R7, [R1+0x74c] ;  /* 0x00074c0001077983 */ /* 0x000ea20000100800 */
[----:B------:R-:W-:Y:S02]  /*8ad0*/  PRMT R12, RZ, 0x7610, R12 ;  /* 0x00007610ff0c7816 */ /* 0x000fe4000000000c */
[----:B------:R-:W-:-:S04]  /*8ae0*/  PRMT R13, RZ, 0x7610, R13 ;  /* 0x00007610ff0d7816 */ /* 0x000fc8000000000d */
[----:B------:R-:W3:Y:S04]  /*8af0*/  @!P3 LDG.E.U8 R12, desc[UR8][R4.64] ;  /* 0x00000008040cb981 */ /* 0x000ee8000c1e1100 */
[----:B------:R-:W4:Y:S01]  /*8b00*/  LDL R5, [R1+0x730] ;  /* 0x0007300001057983 */ /* 0x000f220000100800 */
[----:B------:R-:W-:-:S06]  /*8b10*/  PRMT R11, RZ, 0x7610, R11 ;  /* 0x00007610ff0b7816 */ /* 0x000fcc000000000b */
[----:B------:R4:W3:Y:S01]  /*8b20*/  @!P1 LDG.E.U8 R11, desc[UR8][R2.64] ;  /* 0x00000008020b9981 */ /* 0x0008e2000c1e1100 */
[----:B--2---:R-:W-:-:S05]  /*8b30*/  LEA.HI.X.SX32 R7, R7, R29, 0x1, P6 ;  /* 0x0000001d07077211 */ /* 0x004fca00030f0eff */
[----:B------:R0:W2:Y:S04]  /*8b40*/  @!P5 LDG.E.U8 R13, desc[UR8][R6.64] ;  /* 0x00000008060dd981 */ /* 0x0000a8000c1e1100 */
[----:B------:R-:W2:Y:S01]  /*8b50*/  LDL R7, [R1+0x740] ;  /* 0x0007400001077983 */ /* 0x000ea20000100800 */
[-C--:B----4-:R-:W-:Y:S01]  /*8b60*/  IADD3 R2, P5, PT, R5, R24.reuse, RZ ;  /* 0x0000001805027210 */ /* 0x090fe20007fbe0ff */
[----:B------:R-:W-:Y:S01]  /*8b70*/  IMAD.MOV.U32 R3, RZ, RZ, R5 ;  /* 0x000000ffff037224 */ /* 0x000fe200078e0005 */
[----:B0-----:R-:W-:Y:S01]  /*8b80*/  IADD3 R6, P1, PT, R16, R24, RZ ;  /* 0x0000001810067210 */ /* 0x001fe20007f3e0ff */
[----:B------:R-:W0:Y:S01]  /*8b90*/  S2UR UR6, SR_CgaCtaId ;  /* 0x00000000000679c3 */ /* 0x000e220000008800 */
[----:B------:R-:W-:Y:S02]  /*8ba0*/  PRMT R10, RZ, 0x7610, R10 ;  /* 0x00007610ff0a7816 */ /* 0x000fe4000000000a */
[----:B------:R-:W-:-:S02]  /*8bb0*/  PRMT R9, RZ, 0x7610, R9 ;  /* 0x00007610ff097816 */ /* 0x000fc40000000009 */
[----:B------:R-:W-:Y:S02]  /*8bc0*/  PRMT R8, RZ, 0x7610, R8 ;  /* 0x00007610ff087816 */ /* 0x000fe40000000008 */
[----:B------:R-:W-:-:S05]  /*8bd0*/  LEA.HI.X.SX32 R3, R3, R29, 0x1, P5 ;  /* 0x0000001d03037211 */ /* 0x000fca00028f0eff */
[----:B------:R1:W4:Y:S01]  /*8be0*/  @!P2 LDG.E.U8 R10, desc[UR8][R2.64] ;  /* 0x00000008020aa981 */ /* 0x000322000c1e1100 */
[----:B------:R-:W-:Y:S02]  /*8bf0*/  UMOV UR4, 0x400 ;  /* 0x0000040000047882 */ /* 0x000fe40000000000 */
[----:B0-----:R-:W-:Y:S01]  /*8c00*/  ULEA UR4, UR6, UR4, 0x18 ;  /* 0x0000000406047291 */ /* 0x001fe2000f8ec0ff */
[----:B--2---:R-:W-:Y:S01]  /*8c10*/  IMAD.MOV.U32 R5, RZ, RZ, R7 ;  /* 0x000000ffff057224 */ /* 0x004fe200078e0007 */
[----:B------:R-:W-:Y:S02]  /*8c20*/  IADD3 R4, P3, PT, R7, R24, RZ ;  /* 0x0000001807047210 */ /* 0x000fe40007f7e0ff */
[-C--:B------:R-:W-:Y:S01]  /*8c30*/  LEA.HI.X.SX32 R7, R16, R29.reuse, 0x1, P1 ;  /* 0x0000001d10077211 */ /* 0x080fe200008f0eff */
[----:B------:R-:W2:Y:S01]  /*8c40*/  LDL.LU R24, [R1+0xf54] ;  /* 0x000f540001187983 */ /* 0x000ea20000300800 */
[----:B------:R-:W-:-:S03]  /*8c50*/  LEA.HI.X.SX32 R5, R5, R29, 0x1, P3 ;  /* 0x0000001d05057211 */ /* 0x000fc600018f0eff */
[----:B------:R-:W2:Y:S04]  /*8c60*/  @!P4 LDG.E.U8 R8, desc[UR8][R6.64] ;  /* 0x000000080608c981 */ /* 0x000ea8000c1e1100 */
[----:B------:R0:W2:Y:S01]  /*8c70*/  @!P0 LDG.E.U8 R9, desc[UR8][R4.64] ;  /* 0x0000000804098981 */ /* 0x0000a2000c1e1100 */
[----:B------:R-:W-:-:S04]  /*8c80*/  LOP3.LUT R16, R27, 0x180, RZ, 0xc0, !PT ;  /* 0x000001801b107812 */ /* 0x000fc800078ec0ff */
[----:B-1----:R-:W-:-:S04]  /*8c90*/  SHF.R.U32.HI R2, RZ, 0x4, R16 ;  /* 0x00000004ff027819 */ /* 0x002fc80000011610 */
[----:B------:R-:W-:Y:S01]  /*8ca0*/  LOP3.LUT R2, R2, 0x1ff, R27, 0x78, !PT ;  /* 0x000001ff02027812 */ /* 0x000fe200078e781b */
[----:B------:R-:W-:Y:S03]  /*8cb0*/  BAR.SYNC.DEFER_BLOCKING 0x0 ;  /* 0x0000000000007b1d */ /* 0x000fe60000010000 */
[----:B0-----:R-:W-:-:S03]  /*8cc0*/  LOP3.LUT R4, R2, 0x20, RZ, 0x3c, !PT ;  /* 0x0000002002047812 */ /* 0x001fc600078e3cff */
[----:B------:R-:W-:Y:S04]  /*8cd0*/  STL [R1+0x768], R29 ;  /* 0x0007681d01007387 */ /* 0x000fe80000100800 */
[----:B------:R-:W2:Y:S04]  /*8ce0*/  LDL R5, [R1+0x62c] ;  /* 0x00062c0001057983 */ /* 0x000ea80000100800 */
[----:B------:R-:W-:Y:S04]  /*8cf0*/  STL [R1+0xe94], R16 ;  /* 0x000e941001007387 */ /* 0x000fe80000100800 */
[----:B------:R-:W-:Y:S04]  /*8d00*/  STL [R1+0xe9c], R16 ;  /* 0x000e9c1001007387 */ /* 0x000fe80000100800 */
[----:B------:R-:W-:Y:S04]  /*8d10*/  STS.U8 [R2+UR4], R23 ;  /* 0x0000001702007988 */ /* 0x000fe80008000004 */
[----:B------:R-:W-:Y:S04]  /*8d20*/  STS.U8 [R2+UR4+0x800], R28 ;  /* 0x0008001c02007988 */ /* 0x000fe80008000004 */
[----:B------:R-:W-:Y:S04]  /*8d30*/  STS.U8 [R2+UR4+0x1000], R20 ;  /* 0x0010001402007988 */ /* 0x000fe80008000004 */
[----:B---3--:R-:W-:Y:S04]  /*8d40*/  STS.U8 [R2+UR4+0x1800], R11 ;  /* 0x0018000b02007988 */ /* 0x008fe80008000004 */
[----:B------:R0:W-:Y:S04]  /*8d50*/  STS.U8 [R4+UR4+0x200], R0 ;  /* 0x0002000004007988 */ /* 0x0001e80008000004 */
[----:B0-----:R-:W2:Y:S01]  /*8d60*/  LDL.LU R0, [R1+0xf50] ;  /* 0x000f500001007983 */ /* 0x001ea20000300800 */
[----:B------:R-:W-:-:S03]  /*8d70*/  LOP3.LUT R3, R27, 0x3f, RZ, 0xc0, !PT ;  /* 0x0000003f1b037812 */ /* 0x000fc600078ec0ff */
[----:B------:R-:W-:Y:S01]  /*8d80*/  STS.U8 [R4+UR4+0xa00], R22 ;  /* 0x000a001604007988 */ /* 0x000fe20008000004 */
[----:B------:R-:W-:Y:S02]  /*8d90*/  ISETP.GE.AND P0, PT, R3, UR7, PT ;  /* 0x0000000703007c0c */ /* 0x000fe4000bf06270 */
[C---:B------:R-:W-:Y:S01]  /*8da0*/  LOP3.LUT R3, R2.reuse, 0x40, RZ, 0x3c, !PT ;  /* 0x0000004002037812 */ /* 0x040fe200078e3cff */
[----:B------:R-:W-:Y:S01]  /*8db0*/  STS.U8 [R4+UR4+0x1200], R14 ;  /* 0x0012000e04007988 */ /* 0x000fe20008000004 */
[----:B------:R-:W-:-:S03]  /*8dc0*/  LOP3.LUT R2, R2, 0x60, RZ, 0x3c, !PT ;  /* 0x0000006002027812 */ /* 0x000fc600078e3cff */
[----:B------:R-:W-:Y:S04]  /*8dd0*/  STS.U8 [R4+UR4+0x1a00], R12 ;  /* 0x001a000c04007988 */ /* 0x000fe80008000004 */
[----:B------:R-:W-:Y:S04]  /*8de0*/  STS.U8 [R3+UR4+0x400], R17 ;  /* 0x0004001103007988 */ /* 0x000fe80008000004 */
[----:B------:R-:W-:Y:S04]  /*8df0*/  STS.U8 [R3+UR4+0xc00], R21 ;  /* 0x000c001503007988 */ /* 0x000fe80008000004 */
[----:B------:R-:W-:Y:S04]  /*8e00*/  STS.U8 [R3+UR4+0x1400], R15 ;  /* 0x0014000f03007988 */ /* 0x000fe80008000004 */
[----:B------:R0:W-:Y:S04]  /*8e10*/  STS.U8 [R3+UR4+0x1c00], R13 ;  /* 0x001c000d03007988 */ /* 0x0001e80008000004 */
[----:B------:R-:W3:Y:S04]  /*8e20*/  LDL R7, [R1+0x61c] ;  /* 0x00061c0001077983 */ /* 0x000ee80000100800 */
[----:B------:R-:W3:Y:S04]  /*8e30*/  LDL R6, [R1+0x614] ;  /* 0x0006140001067983 */ /* 0x000ee80000100800 */
[----:B------:R-:W3:Y:S04]  /*8e40*/  LDL R29, [R1+0x620] ;  /* 0x00062000011d7983 */ /* 0x000ee80000100800 */
[----:B0-----:R-:W3:Y:S04]  /*8e50*/  LDL R3, [R1+0x624] ;  /* 0x0006240001037983 */ /* 0x001ee80000100800 */
[----:B------:R0:W-:Y:S01]  /*8e60*/  STS.U8 [R2+UR4+0x600], R26 ;  /* 0x0006001a02007988 */ /* 0x0001e20008000004 */
[----:B--2---:R-:W-:-:S03]  /*8e70*/  IADD3 R4, P1, PT, R0, R5, RZ ;  /* 0x0000000500047210 */ /* 0x004fc60007f3e0ff */
[----:B------:R-:W2:Y:S04]  /*8e80*/  LDL R5, [R1+0x628] ;  /* 0x0006280001057983 */ /* 0x000ea80000100800 */
[----:B0-----:R-:W2:Y:S04]  /*8e90*/  LDL.LU R26, [R1+0xf4c] ;  /* 0x000f4c00011a7983 */ /* 0x001ea80000300800 */
[----:B----4-:R-:W-:Y:S04]  /*8ea0*/  STS.U8 [R2+UR4+0xe00], R10 ;  /* 0x000e000a02007988 */ /* 0x010fe80008000004 */
[----:B------:R-:W-:Y:S04]  /*8eb0*/  STS.U8 [R2+UR4+0x1600], R9 ;  /* 0x0016000902007988 */ /* 0x000fe80008000004 */
[----:B------:R3:W-:Y:S01]  /*8ec0*/  STS.U8 [R2+UR4+0x1e00], R8 ;  /* 0x001e000802007988 */ /* 0x0007e20008000004 */
[----:B------:R-:W-:-:S02]  /*8ed0*/  SHF.R.S32.HI R17, RZ, 0x1f, R0 ;  /* 0x0000001fff117819 */ /* 0x000fc40000011400 */
[----:B---3--:R-:W-:Y:S01]  /*8ee0*/  IADD3 R2, P3, PT, R0, R3, RZ ;  /* 0x0000000300027210 */ /* 0x008fe20007f7e0ff */
[----:B------:R-:W-:Y:S01]  /*8ef0*/  BAR.SYNC.DEFER_BLOCKING 0x0 ;  /* 0x0000000000007b1d */ /* 0x000fe20000010000 */
[----:B--2---:R-:W-:Y:S01]  /*8f00*/  PRMT R26, RZ, 0x7610, R26 ;  /* 0x00007610ff1a7816 */ /* 0x004fe2000000001a */
[----:B------:R-:W-:-:S04]  /*8f10*/  IMAD.X R5, R17, 0x1, R5, P1 ;  /* 0x0000000111057824 */ /* 0x000fc800008e0605 */
[----:B------:R-:W-:Y:S01]  /*8f20*/  IMAD.MOV.U32 R3, RZ, RZ, R26 ;  /* 0x000000ffff037224 */ /* 0x000fe200078e001a */
[----:B------:R0:W-:Y:S05]  /*8f30*/  STL.S16 [R1+0x1dc], R26 ;  /* 0x0001dc1a01007387 */ /* 0x0001ea0000100600 */
[----:B------:R1:W2:Y:S04]  /*8f40*/  @!P0 LDG.E.U8 R3, desc[UR8][R4.64] ;  /* 0x0000000804038981 */ /* 0x0002a8000c1e1100 */
[----:B0-----:R-:W3:Y:S04]  /*8f50*/  LDL.LU R26, [R1+0xf48] ;  /* 0x000f4800011a7983 */ /* 0x001ee80000300800 */
[----:B------:R-:W4:Y:S01]  /*8f60*/  LDL R5, [R1+0x618] ;  /* 0x0006180001057983 */ /* 0x000f220000100800 */
[----:B-1----:R-:W-:-:S02]  /*8f70*/  IADD3 R4, P2, PT, R0, R7, RZ ;  /* 0x0000000700047210 */ /* 0x002fc40007f5e0ff */
[----:B------:R-:W-:Y:S01]  /*8f80*/  PRMT R25, RZ, 0x7610, R25 ;  /* 0x00007610ff197816 */ /* 0x000fe20000000019 */
[----:B------:R-:W3:Y:S01]  /*8f90*/  LDL R7, [R1+0x610] ;  /* 0x0006100001077983 */ /* 0x000ee20000100800 */
[----:B------:R-:W-:-:S03]  /*8fa0*/  PRMT R24, RZ, 0x7610, R24 ;  /* 0x00007610ff187816 */ /* 0x000fc60000000018 */
[----:B--2---:R0:W-:Y:S02]  /*8fb0*/  @!P0 STL [R1+0x1dc], R3 ;  /* 0x0001dc0301008387 */ /* 0x0041e40000100800 */
[C---:B0-----:R-:W-:Y:S02]  /*8fc0*/  IMAD.X R3, R17.reuse, 0x1, R29, P3 ;  /* 0x0000000111037824 */ /* 0x041fe400018e061d */
[C---:B----4-:R-:W-:Y:S01]  /*8fd0*/  IMAD.X R5, R17.reuse, 0x1, R5, P2 ;  /* 0x0000000111057824 */ /* 0x050fe200010e0605 */
[----:B------:R-:W-:Y:S01]  /*8fe0*/  IADD3 R6, P1, PT, R0, R6, RZ ;  /* 0x0000000600067210 */ /* 0x000fe20007f3e0ff */
[----:B------:R-:W2:Y:S04]  /*8ff0*/  LDL.LU R29, [R1+0x5f8] ;  /* 0x0005f800011d7983 */ /* 0x000ea80000300800 */
[----:B------:R-:W4:Y:S04]  /*9000*/  @!P0 LDG.E.U8 R25, desc[UR8][R2.64] ;  /* 0x0000000802198981 */ /* 0x000f28000c1e1100 */
[----:B------:R-:W2:Y:S01]  /*9010*/  @!P0 LDG.E.U8 R24, desc[UR8][R4.64] ;  /* 0x0000000804188981 */ /* 0x000ea2000c1e1100 */
[----:B---3--:R-:W-:Y:S01]  /*9020*/  PRMT R26, RZ, 0x7610, R26 ;  /* 0x00007610ff1a7816 */ /* 0x008fe2000000001a */
[----:B------:R-:W-:-:S05]  /*9030*/  IMAD.X R7, R17, 0x1, R7, P1 ;  /* 0x0000000111077824 */ /* 0x000fca00008e0607 */
[----:B------:R-:W3:Y:S04]  /*9040*/  @!P0 LDG.E.U8 R26, desc[UR8][R6.64] ;  /* 0x00000008061a8981 */ /* 0x000ee8000c1e1100 */
[----:B----4-:R0:W-:Y:S04]  /*9050*/  STL [R1+0x1d8], R25 ;  /* 0x0001d81901007387 */ /* 0x0101e80000100800 */
[----:B0-----:R-:W4:Y:S04]  /*9060*/  LDL.LU R25, [R1+0xf44] ;  /* 0x000f440001197983 */ /* 0x001f280000300800 */
[----:B------:R-:W4:Y:S04]  /*9070*/  LDL R3, [R1+0x60c] ;  /* 0x00060c0001037983 */ /* 0x000f280000100800 */
[----:B--2---:R0:W-:Y:S04]  /*9080*/  STL [R1+0x1d4], R24 ;  /* 0x0001d41801007387 */ /* 0x0041e80000100800 */
[----:B0-----:R-:W2:Y:S04]  /*9090*/  LDL.LU R24, [R1+0xf40] ;  /* 0x000f400001187983 */ /* 0x001ea80000300800 */
[----:B------:R-:W2:Y:S04]  /*90a0*/  LDL R5, [R1+0x604] ;  /* 0x0006040001057983 */ /* 0x000ea80000100800 */
[----:B---3--:R0:W-:Y:S04]  /*90b0*/  STL [R1+0x1d0], R26 ;  /* 0x0001d01a01007387 */ /* 0x0081e80000100800 */
[----:B0-----:R-:W3:Y:S04]  /*90c0*/  LDL.LU R26, [R1+0xf3c] ;  /* 0x000f3c00011a7983 */ /* 0x001ee80000300800 */
[----:B------:R-:W3:Y:S01]  /*90d0*/  LDL R7, [R1+0x5fc] ;  /* 0x0005fc0001077983 */ /* 0x000ee20000100800 */
[----:B----4-:R-:W-:-:S03]  /*90e0*/  IADD3 R2, P3, PT, R0, R3, RZ ;  /* 0x0000000300027210 */ /* 0x010fc60007f7e0ff */
[----:B------:R-:W4:Y:S01]  /*90f0*/  LDL R3, [R1+0x608] ;  /* 0x0006080001037983 */ /* 0x000f220000100800 */
[----:B--2---:R-:W-:-:S03]  /*9100*/  IADD3 R4, P2, PT, R0, R5, RZ ;  /* 0x0000000500047210 */ /* 0x004fc60007f5e0ff */
[----:B------:R-:W2:Y:S01]  /*9110*/  LDL R5, [R1+0x600] ;  /* 0x0006000001057983 */ /* 0x000ea20000100800 */
[----:B------:R-:W-:Y:S02]  /*9120*/  PRMT R25, RZ, 0x7610, R25 ;  /* 0x00007610ff197816 */ /* 0x000fe40000000019 */
[----:B------:R-:W-:Y:S01]  /*9130*/  PRMT R24, RZ, 0x7610, R24 ;  /* 0x00007610ff187816 */ /* 0x000fe20000000018 */
[----:B----4-:R-:W-:-:S05]  /*9140*/  IMAD.X R3, R17, 0x1, R3, P3 ;  /* 0x0000000111037824 */ /* 0x010fca00018e0603 */
[----:B------:R-:W4:Y:S01]  /*9150*/  @!P0 LDG.E.U8 R25, desc[UR8][R2.64] ;  /* 0x0000000802198981 */ /* 0x000f22000c1e1100 */
[----:B--2---:R-:W-:-:S05]  /*9160*/  IMAD.X R5, R17, 0x1, R5, P2 ;  /* 0x0000000111057824 */ /* 0x004fca00010e0605 */
[----:B------:R-:W2:Y:S01]  /*9170*/  @!P0 LDG.E.U8 R24, desc[UR8][R4.64] ;  /* 0x0000000804188981 */ /* 0x000ea2000c1e1100 */
[----:B---3--:R-:W-:Y:S02]  /*9180*/  IADD3 R6, P1, PT, R0, R7, RZ ;  /* 0x0000000700067210 */ /* 0x008fe40007f3e0ff */
[----:B------:R-:W-:Y:S01]  /*9190*/  PRMT R26, RZ, 0x7610, R26 ;  /* 0x00007610ff1a7816 */ /* 0x000fe2000000001a */
[----:B------:R0:W-:Y:S02]  /*91a0*/  STL [R1+0x76c], R29 ;  /* 0x00076c1d01007387 */ /* 0x0001e40000100800 */
[----:B------:R-:W-:-:S05]  /*91b0*/  IMAD.X R7, R17, 0x1, R29, P1 ;  /* 0x0000000111077824 */ /* 0x000fca00008e061d */
[----:B------:R-:W3:Y:S04]  /*91c0*/  @!P0 LDG.E.U8 R26, desc[UR8][R6.64] ;  /* 0x00000008061a8981 */ /* 0x000ee8000c1e1100 */
[----:B0-----:R-:W3:Y:S04]  /*91d0*/  LDL.LU R29, [R1+0x5e0] ;  /* 0x0005e000011d7983 */ /* 0x001ee80000300800 */
        /* <DEDUP_REMOVED lines=39> */
[----:B------:R-:W-:Y:S02]  /*9450*/  PRMT R24, RZ, 0x7610, R24 ;  /* 0x00007610ff187816 */ /* 0x000fe40000000018 */
[----:B---3--:R-:W-:Y:S02]  /*9460*/  IADD3 R6, P1, PT, R0, R7, RZ ;  /* 0x0000000700067210 */ /* 0x008fe40007f3e0ff */
[----:B------:R-:W3:Y:S01]  /*9470*/  LDL R7, [R1+0x5c8] ;  /* 0x0005c80001077983 */ /* 0x000ee20000100800 */
[----:B----4-:R-:W-:-:S05]  /*9480*/  IMAD.X R3, R17, 0x1, R3, P3 ;  /* 0x0000000111037824 */ /* 0x010fca00018e0603 */
[----:B------:R-:W4:Y:S01]  /*9490*/  @!P0 LDG.E.U8 R25, desc[UR8][R2.64] ;  /* 0x0000000802198981 */ /* 0x000f22000c1e1100 */
[----:B--2---:R-:W-:-:S05]  /*94a0*/  IMAD.X R5, R17, 0x1, R5, P2 ;  /* 0x0000000111057824 */ /* 0x004fca00010e0605 */
[----:B------:R-:W2:Y:S01]  /*94b0*/  @!P0 LDG.E.U8 R24, desc[UR8][R4.64] ;  /* 0x0000000804188981 */ /* 0x000ea2000c1e1100 */
[----:B------:R-:W-:Y:S01]  /*94c0*/  PRMT R26, RZ, 0x7610, R26 ;  /* 0x00007610ff1a7816 */ /* 0x000fe2000000001a */
[----:B---3--:R-:W-:-:S05]  /*94d0*/  IMAD.X R7, R17, 0x1, R7, P1 ;  /* 0x0000000111077824 */ /* 0x008fca00008e0607 */
        /* <DEDUP_REMOVED lines=10> */
[----:B--2---:R-:W-:-:S03]  /*9580*/  IADD3 R4, P2, PT, R0, R5, RZ ;  /* 0x0000000500047210 */ /* 0x004fc60007f5e0ff */
[----:B------:R-:W2:Y:S01]  /*9590*/  LDL R5, [R1+0x5b8] ;  /* 0x0005b80001057983 */ /* 0x000ea20000100800 */
[----:B----4-:R-:W-:Y:S02]  /*95a0*/  IADD3 R2, P3, PT, R0, R3, RZ ;  /* 0x0000000300027210 */ /* 0x010fe40007f7e0ff */
[----:B------:R-:W-:-:S03]  /*95b0*/  PRMT R25, RZ, 0x7610, R25 ;  /* 0x00007610ff197816 */ /* 0x000fc60000000019 */
[----:B------:R-:W-:Y:S01]  /*95c0*/  IMAD.X R3, R17, 0x1, R29, P3 ;  /* 0x0000000111037824 */ /* 0x000fe200018e061d */
[----:B------:R-:W-:-:S04]  /*95d0*/  PRMT R24, RZ, 0x7610, R24 ;  /* 0x00007610ff187816 */ /* 0x000fc80000000018 */
[----:B------:R-:W4:Y:S01]  /*95e0*/  @!P0 LDG.E.U8 R25, desc[UR8][R2.64] ;  /* 0x0000000802198981 */ /* 0x000f22000c1e1100 */
[----:B---3--:R-:W-:-:S03]  /*95f0*/  IADD3 R6, P1, PT, R0, R7, RZ ;  /* 0x0000000700067210 */ /* 0x008fc60007f3e0ff */
[----:B------:R-:W3:Y:S01]  /*9600*/  LDL R7, [R1+0x5b0] ;  /* 0x0005b00001077983 */ /* 0x000ee20000100800 */
[----:B--2---:R-:W-:-:S05]  /*9610*/  IMAD.X R5, R17, 0x1, R5, P2 ;  /* 0x0000000111057824 */ /* 0x004fca00010e0605 */
[----:B------:R-:W2:Y:S01]  /*9620*/  @!P0 LDG.E.U8 R24, desc[UR8][R4.64] ;  /* 0x0000000804188981 */ /* 0x000ea2000c1e1100 */
[----:B------:R-:W-:-:S03]  /*9630*/  PRMT R26, RZ, 0x7610, R26 ;  /* 0x00007610ff1a7816 */ /* 0x000fc6000000001a */
[----:B------:R-:W-:Y:S04]  /*9640*/  STL [R1+0x774], R29 ;  /* 0x0007741d01007387 */ /* 0x000fe80000100800 */
[----:B----4-:R0:W-:Y:S01]  /*9650*/  STL [R1+0x144], R25 ;  /* 0x0001441901007387 */ /* 0x0101e20000100800 */
[----:B---3--:R-:W-:-:S03]  /*9660*/  IMAD.X R7, R17, 0x1, R7, P1 ;  /* 0x0000000111077824 */ /* 0x008fc600008e0607 */
[----:B0-----:R-:W3:Y:S04]  /*9670*/  LDL.LU R25, [R1+0xf14] ;  /* 0x000f140001197983 */ /* 0x001ee80000300800 */
[----:B------:R-:W4:Y:S04]  /*9680*/  @!P0 LDG.E.U8 R26, desc[UR8][R6.64] ;  /* 0x00000008061a8981 */ /* 0x000f28000c1e1100 */
[----:B------:R-:W3:Y:S04]  /*9690*/  LDL R3, [R1+0x5ac] ;  /* 0x0005ac0001037983 */ /* 0x000ee80000100800 */
[----:B------:R-:W3:Y:S04]  /*96a0*/  LDL R29, [R1+0x594] ;  /* 0x00059400011d7983 */ /* 0x000ee80000100800 */
[----:B--2---:R0:W-:Y:S04]  /*96b0*/  STL [R1+0x140], R24 ;  /* 0x0001401801007387 */ /* 0x0041e80000100800 */
[----:B0-----:R-:W2:Y:S04]  /*96c0*/  LDL.LU R24, [R1+0xf10] ;  /* 0x000f100001187983 */ /* 0x001ea80000300800 */
[----:B------:R-:W2:Y:S04]  /*96d0*/  LDL R5, [R1+0x5a4] ;  /* 0x0005a40001057983 */ /* 0x000ea80000100800 */
[----:B----4-:R0:W-:Y:S01]  /*96e0*/  STL [R1+0x10c], R26 ;  /* 0x00010c1a01007387 */ /* 0x0101e20000100800 */
[----:B---3--:R-:W-:-:S03]  /*96f0*/  IADD3 R2, P3, PT, R0, R3, RZ ;  /* 0x0000000300027210 */ /* 0x008fc60007f7e0ff */
[----:B0-----:R-:W3:Y:S04]  /*9700*/  LDL.LU R26, [R1+0xf0c] ;  /* 0x000f0c00011a7983 */ /* 0x001ee80000300800 */
[----:B------:R-:W4:Y:S04]  /*9710*/  LDL R7, [R1+0x59c] ;  /* 0x00059c0001077983 */ /* 0x000f280000100800 */
[----:B------:R-:W3:Y:S01]  /*9720*/  LDL R3, [R1+0x5a8] ;  /* 0x0005a80001037983 */ /* 0x000ee20000100800 */
[----:B--2---:R-:W-:-:S03]  /*9730*/  IADD3 R4, P2, PT, R0, R5, RZ ;  /* 0x0000000500047210 */ /* 0x004fc60007f5e0ff */
[----:B------:R-:W2:Y:S01]  /*9740*/  LDL R5, [R1+0x5a0] ;  /* 0x0005a00001057983 */ /* 0x000ea20000100800 */
[----:B------:R-:W-:Y:S02]  /*9750*/  PRMT R25, RZ, 0x7610, R25 ;  /* 0x00007610ff197816 */ /* 0x000fe40000000019 */
[----:B------:R-:W-:Y:S02]  /*9760*/  PRMT R24, RZ, 0x7610, R24 ;  /* 0x00007610ff187816 */ /* 0x000fe40000000018 */
[----:B----4-:R-:W-:Y:S02]  /*9770*/  IADD3 R6, P1, PT, R0, R7, RZ ;  /* 0x0000000700067210 */ /* 0x010fe40007f3e0ff */
[----:B------:R-:W4:Y:S01]  /*9780*/  LDL R7, [R1+0x598] ;  /* 0x0005980001077983 */ /* 0x000f220000100800 */
[----:B---3--:R-:W-:-:S05]  /*9790*/  IMAD.X R3, R17, 0x1, R3, P3 ;  /* 0x0000000111037824 */ /* 0x008fca00018e0603 */
[----:B------:R-:W3:Y:S01]  /*97a0*/  @!P0 LDG.E.U8 R25, desc[UR8][R2.64] ;  /* 0x0000000802198981 */ /* 0x000ee2000c1e1100 */
[----:B--2---:R-:W-:-:S05]  /*97b0*/  IMAD.X R5, R17, 0x1, R5, P2 ;  /* 0x0000000111057824 */ /* 0x004fca00010e0605 */
[----:B------:R-:W2:Y:S01]  /*97c0*/  @!P0 LDG.E.U8 R24, desc[UR8][R4.64] ;  /* 0x0000000804188981 */ /* 0x000ea2000c1e1100 */
[----:B------:R-:W-:Y:S01]  /*97d0*/  PRMT R26, RZ, 0x7610, R26 ;  /* 0x00007610ff1a7816 */ /* 0x000fe2000000001a */
[----:B----4-:R-:W-:-:S05]  /*97e0*/  IMAD.X R7, R17, 0x1, R7, P1 ;  /* 0x0000000111077824 */ /* 0x010fca00008e0607 */
[----:B------:R-:W4:Y:S04]  /*97f0*/  @!P0 LDG.E.U8 R26, desc[UR8][R6.64] ;  /* 0x00000008061a8981 */ /* 0x000f28000c1e1100 */
[----:B---3--:R0:W-:Y:S04]  /*9800*/  STL [R1+0x108], R25 ;  /* 0x0001081901007387 */ /* 0x0081e80000100800 */
[----:B0-----:R-:W3:Y:S04]  /*9810*/  LDL.LU R25, [R1+0xf08] ;  /* 0x000f080001197983 */ /* 0x001ee80000300800 */
[----:B--2---:R0:W-:Y:S04]  /*9820*/  STL [R1+0x104], R24 ;  /* 0x0001041801007387 */ /* 0x0041e80000100800 */
[----:B0-----:R-:W2:Y:S04]  /*9830*/  LDL.LU R24, [R1+0xf04] ;  /* 0x000f040001187983 */ /* 0x001ea80000300800 */
[----:B------:R-:W2:Y:S04]  /*9840*/  LDL R5, [R1+0x58c] ;  /* 0x00058c0001057983 */ /* 0x000ea80000100800 */
[----:B----4-:R0:W-:Y:S04]  /*9850*/  STL [R1+0x100], R26 ;  /* 0x0001001a01007387 */ /* 0x0101e80000100800 */
[----:B0-----:R-:W4:Y:S04]  /*9860*/  LDL.LU R26, [R1+0xf00] ;  /* 0x000f0000011a7983 */ /* 0x001f280000300800 */
[----:B------:R-:W4:Y:S04]  /*9870*/  LDL R7, [R1+0x584] ;  /* 0x0005840001077983 */ /* 0x000f280000100800 */
[----:B------:R-:W4:Y:S01]  /*9880*/  LDL R3, [R1+0x590] ;  /* 0x0005900001037983 */ /* 0x000f220000100800 */
[----:B--2---:R-:W-:-:S03]  /*9890*/  IADD3 R4, P2, PT, R0, R5, RZ ;  /* 0x0000000500047210 */ /* 0x004fc60007f5e0ff */
[----:B------:R-:W2:Y:S01]  /*98a0*/  LDL R5, [R1+0x588] ;  /* 0x0005880001057983 */ /* 0x000ea20000100800 */
[C---:B------:R-:W-:Y:S02]  /*98b0*/  IADD3 R2, P3, PT, R0.reuse, R29, RZ ;  /* 0x0000001d00027210 */ /* 0x040fe40007f7e0ff */
[----:B---3--:R-:W-:Y:S01]  /*98c0*/  PRMT R25, RZ, 0x7610, R25 ;  /* 0x00007610ff197816 */ /* 0x008fe20000000019 */
[----:B------:R-:W3:Y:S01]  /*98d0*/  LDL R29, [R1+0x56c] ;  /* 0x00056c00011d7983 */ /* 0x000ee20000100800 */
[----:B------:R-:W-:Y:S02]  /*98e0*/  PRMT R24, RZ, 0x7610, R24 ;  /* 0x00007610ff187816 */ /* 0x000fe40000000018 */
[----:B----4-:R-:W-:Y:S02]  /*98f0*/  IADD3 R6, P1, PT, R0, R7, RZ ;  /* 0x0000000700067210 */ /* 0x010fe40007f3e0ff */
[----:B------:R-:W4:Y:S01]  /*9900*/  LDL R7, [R1+0x580] ;  /* 0x0005800001077983 */ /* 0x000f220000100800 */
[----:B------:R-:W-:-:S05]  /*9910*/  IMAD.X R3, R17, 0x1, R3, P3 ;  /* 0x0000000111037824 */ /* 0x000fca00018e0603 */
        /* <DEDUP_REMOVED lines=8> */
[----:B------:R-:W3:Y:S04]  /*99a0*/  LDL R3, [R1+0x57c] ;  /* 0x00057c0001037983 */ /* 0x000ee80000100800 */
[----:B--2---:R0:W-:Y:S04]  /*99b0*/  STL [R1+0xf8], R24 ;  /* 0x0000f81801007387 */ /* 0x0041e80000100800 */
[----:B0-----:R-:W2:Y:S04]  /*99c0*/  LDL.LU R24, [R1+0xef8] ;  /* 0x000ef80001187983 */ /* 0x001ea80000300800 */
[----:B------:R-:W2:Y:S04]  /*99d0*/  LDL R5, [R1+0x574] ;  /* 0x0005740001057983 */ /* 0x000ea80000100800 */
[----:B----4-:R0:W-:Y:S04]  /*99e0*/  STL [R1+0xf4], R26 ;  /* 0x0000f41a01007387 */ /* 0x0101e80000100800 */
[----:B0-----:R-:W4:Y:S01]  /*99f0*/  LDL.LU R26, [R1+0xef4] ;  /* 0x000ef400011a7983 */ /* 0x001f220000300800 */
[----:B---3--:R-:W-:-:S03]  /*9a00*/  PRMT R25, RZ, 0x7610, R25 ;  /* 0x00007610ff197816 */ /* 0x008fc60000000019 */
[----:B------:R-:W3:Y:S01]  /*9a10*/  LDL R7, [R1+0x568] ;  /* 0x0005680001077983 */ /* 0x000ee20000100800 */
[----:B------:R-:W-:-:S03]  /*9a20*/  IADD3 R2, P3, PT, R0, R3, RZ ;  /* 0x0000000300027210 */ /* 0x000fc60007f7e0ff */
[----:B------:R-:W3:Y:S01]  /*9a30*/  LDL R3, [R1+0x578] ;  /* 0x0005780001037983 */ /* 0x000ee20000100800 */
[----:B--2---:R-:W-:-:S03]  /*9a40*/  IADD3 R4, P2, PT, R0, R5, RZ ;  /* 0x0000000500047210 */ /* 0x004fc60007f5e0ff */
[----:B------:R-:W2:Y:S01]  /*9a50*/  LDL R5, [R1+0x570] ;  /* 0x0005700001057983 */ /* 0x000ea20000100800 */
[----:B------:R-:W-:Y:S01]  /*9a60*/  PRMT R24, RZ, 0x7610, R24 ;  /* 0x00007610ff187816 */ /* 0x000fe20000000018 */
[----:B---3--:R-:W-:-:S05]  /*9a70*/  IMAD.X R3, R17, 0x1, R3, P3 ;  /* 0x0000000111037824 */ /* 0x008fca00018e0603 */
[----:B------:R-:W3:Y:S01]  /*9a80*/  @!P0 LDG.E.U8 R25, desc[UR8][R2.64] ;  /* 0x0000000802198981 */ /* 0x000ee2000c1e1100 */
[----:B--2---:R-:W-:-:S05]  /*9a90*/  IMAD.X R5, R17, 0x1, R5, P2 ;  /* 0x0000000111057824 */ /* 0x004fca00010e0605 */
[----:B------:R-:W2:Y:S01]  /*9aa0*/  @!P0 LDG.E.U8 R24, desc[UR8][R4.64] ;  /* 0x0000000804188981 */ /* 0x000ea2000c1e1100 */
[----:B------:R-:W-:Y:S02]  /*9ab0*/  IADD3 R6, P1, PT, R0, R29, RZ ;  /* 0x0000001d00067210 */ /* 0x000fe40007f3e0ff */
[----:B----4-:R-:W-:Y:S01]  /*9ac0*/  PRMT R26, RZ, 0x7610, R26 ;  /* 0x00007610ff1a7816 */ /* 0x010fe2000000001a */
[----:B------:R-:W4:Y:S02]  /*9ad0*/  LDL R29, [R1+0x550] ;  /* 0x00055000011d7983 */ /* 0x000f240000100800 */
[----:B------:R-:W-:-:S05]  /*9ae0*/  IMAD.X R7, R17, 0x1, R7, P1 ;  /* 0x0000000111077824 */ /* 0x000fca00008e0607 */
        /* <DEDUP_REMOVED lines=8> */
[----:B0-----:R-:W4:Y:S04]  /*9b70*/  LDL.LU R26, [R1+0xee8] ;  /* 0x000ee800011a7983 */ /* 0x001f280000300800 */
[----:B------:R-:W4:Y:S01]  /*9b80*/  LDL R7, [R1+0x554] ;  /* 0x0005540001077983 */ /* 0x000f220000100800 */
[----:B---3--:R-:W-:-:S03]  /*9b90*/  IADD3 R2, P3, PT, R0, R3, RZ ;  /* 0x0000000300027210 */ /* 0x008fc60007f7e0ff */
[----:B------:R-:W3:Y:S01]  /*9ba0*/  LDL R3, [R1+0x560] ;  /* 0x0005600001037983 */ /* 0x000ee20000100800 */
[----:B--2---:R-:W-:-:S03]  /*9bb0*/  IADD3 R4, P2, PT, R0, R5, RZ ;  /* 0x0000000500047210 */ /* 0x004fc60007f5e0ff */
[----:B------:R-:W2:Y:S01]  /*9bc0*/  LDL R5, [R1+0x558] ;  /* 0x0005580001057983 */ /* 0x000ea20000100800 */
[----:B------:R-:W-:Y:S02]  /*9bd0*/  PRMT R25, RZ, 0x7610, R25 ;  /* 0x00007610ff197816 */ /* 0x000fe40000000019 */
[----:B------:R-:W-:Y:S02]  /*9be0*/  PRMT R24, RZ, 0x7610, R24 ;  /* 0x00007610ff187816 */ /* 0x000fe40000000018 */
[----:B----4-:R-:W-:Y:S02]  /*9bf0*/  PRMT R26, RZ, 0x7610, R26 ;  /* 0x00007610ff1a7816 */ /* 0x010fe4000000001a */
[----:B------:R-:W-:Y:S01]  /*9c00*/  IADD3 R6, P1, PT, R0, R7, RZ ;  /* 0x0000000700067210 */ /* 0x000fe20007f3e0ff */
[----:B---3--:R-:W-:-:S04]  /*9c10*/  IMAD.X R3, R17, 0x1, R3, P3 ;  /* 0x0000000111037824 */ /* 0x008fc800018e0603 */
[C---:B------:R-:W-:Y:S02]  /*9c20*/  IMAD.X R7, R17.reuse, 0x1, R29, P1 ;  /* 0x0000000111077824 */ /* 0x040fe400008e061d */
[----:B------:R-:W3:Y:S04]  /*9c30*/  LDL.LU R29, [R1+0x528] ;  /* 0x00052800011d7983 */ /* 0x000ee80000300800 */
[----:B------:R-:W4:Y:S04]  /*9c40*/  @!P0 LDG.E.U8 R25, desc[UR8][R2.64] ;  /* 0x0000000802198981 */ /* 0x000f28000c1e1100 */
[----:B------:R-:W3:Y:S01]  /*9c50*/  @!P0 LDG.E.U8 R26, desc[UR8][R6.64] ;  /* 0x00000008061a8981 */ /* 0x000ee2000c1e1100 */
[----:B--2---:R-:W-:-:S05]  /*9c60*/  IMAD.X R5, R17, 0x1, R5, P2 ;  /* 0x0000000111057824 */ /* 0x004fca00010e0605 */
[----:B------:R-:W2:Y:S04]  /*9c70*/  @!P0 LDG.E.U8 R24, desc[UR8][R4.64] ;  /* 0x0000000804188981 */ /* 0x000ea8000c1e1100 */
        /* <DEDUP_REMOVED lines=13> */
[----:B---3--:R-:W-:-:S03]  /*9d50*/  IADD3 R6, P1, PT, R0, R7, RZ ;  /* 0x0000000700067210 */ /* 0x008fc60007f3e0ff */
[----:B------:R-:W3:Y:S01]  /*9d60*/  LDL R7, [R1+0x538] ;  /* 0x0005380001077983 */ /* 0x000ee20000100800 */
[----:B------:R-:W-:Y:S02]  /*9d70*/  PRMT R25, RZ, 0x7610, R25 ;  /* 0x00007610ff197816 */ /* 0x000fe40000000019 */
[----:B------:R-:W-:Y:S02]  /*9d80*/  PRMT R24, RZ, 0x7610, R24 ;  /* 0x00007610ff187816 */ /* 0x000fe40000000018 */
[----:B------:R-:W-:Y:S01]  /*9d90*/  PRMT R26, RZ, 0x7610, R26 ;  /* 0x00007610ff1a7816 */ /* 0x000fe2000000001a */
[----:B----4-:R-:W-:-:S05]  /*9da0*/  IMAD.X R3, R17, 0x1, R3, P3 ;  /* 0x0000000111037824 */ /* 0x010fca00018e0603 */
[----:B------:R-:W4:Y:S01]  /*9db0*/  @!P0 LDG.E.U8 R25, desc[UR8][R2.64] ;  /* 0x0000000802198981 */ /* 0x000f22000c1e1100 */
[----:B--2---:R-:W-:-:S05]  /*9dc0*/  IMAD.X R5, R17, 0x1, R5, P2 ;  /* 0x0000000111057824 */ /* 0x004fca00010e0605 */
[----:B------:R-:W2:Y:S01]  /*9dd0*/  @!P0 LDG.E.U8 R24, desc[UR8][R4.64] ;  /* 0x0000000804188981 */ /* 0x000ea2000c1e1100 */
        /* <DEDUP_REMOVED lines=10> */
[----:B------:R-:W2:Y:S01]  /*9e80*/  LDL R7, [R1+0x524] ;  /* 0x0005240001077983 */ /* 0x000ea20000100800 */
[----:B----4-:R-:W-:-:S03]  /*9e90*/  IADD3 R2, P3, PT, R0, R3, RZ ;  /* 0x0000000300027210 */ /* 0x010fc60007f7e0ff */
[----:B------:R-:W4:Y:S01]  /*9ea0*/  LDL R3, [R1+0x530] ;  /* 0x0005300001037983 */ /* 0x000f220000100800 */
[----:B--2---:R-:W-:-:S03]  /*9eb0*/  IADD3 R6, P1, PT, R0, R7, RZ ;  /* 0x0000000700067210 */ /* 0x004fc60007f3e0ff */
[----:B------:R-:W2:Y:S01]  /*9ec0*/  LDL R7, [R1+0x520] ;  /* 0x0005200001077983 */ /* 0x000ea20000100800 */
[----:B------:R-:W-:Y:S02]  /*9ed0*/  IADD3 R4, P2, PT, R0, R5, RZ ;  /* 0x0000000500047210 */ /* 0x000fe40007f5e0ff */
[----:B------:R-:W-:Y:S02]  /*9ee0*/  PRMT R25, RZ, 0x7610, R25 ;  /* 0x00007610ff197816 */ /* 0x000fe40000000019 */
[----:B------:R-:W-:Y:S01]  /*9ef0*/  PRMT R24, RZ, 0x7610, R24 ;  /* 0x00007610ff187816 */ /* 0x000fe20000000018 */
[C---:B------:R-:W-:Y:S02]  /*9f00*/  IMAD.X R5, R17.reuse, 0x1, R29, P2 ;  /* 0x0000000111057824 */ /* 0x040fe400010e061d */
[C---:B----4-:R-:W-:Y:S01]  /*9f10*/  IMAD.X R3, R17.reuse, 0x1, R3, P3 ;  /* 0x0000000111037824 */ /* 0x050fe200018e0603 */
[----:B---3--:R-:W-:Y:S02]  /*9f20*/  PRMT R26, RZ, 0x7610, R26 ;  /* 0x00007610ff1a7816 */ /* 0x008fe4000000001a */
[----:B------:R-:W3:Y:S04]  /*9f30*/  @!P0 LDG.E.U8 R24, desc[UR8][R4.64] ;  /* 0x0000000804188981 */ /* 0x000ee8000c1e1100 */
[----:B------:R-:W4:Y:S01]  /*9f40*/  @!P0 LDG.E.U8 R25, desc[UR8][R2.64] ;  /* 0x0000000802198981 */ /* 0x000f22000c1e1100 */
[----:B--2---:R-:W-:-:S05]  /*9f50*/  IMAD.X R7, R17, 0x1, R7, P1 ;  /* 0x0000000111077824 */ /* 0x004fca00008e0607 */
[----:B------:R-:W2:Y:S04]  /*9f60*/  @!P0 LDG.E.U8 R26, desc[UR8][R6.64] ;  /* 0x00000008061a8981 */ /* 0x000ea8000c1e1100 */
[----:B------:R0:W-:Y:S04]  /*9f70*/  STL [R1+0x78c], R29 ;  /* 0x00078c1d01007387 */ /* 0x0001e80000100800 */
[----:B0-----:R-:W2:Y:S04]  /*9f80*/  LDL.LU R29, [R1+0x518] ;  /* 0x00051800011d7983 */ /* 0x001ea80000300800 */
[----:B----4-:R0:W-:Y:S04]  /*9f90*/  STL [R1+0xcc], R25 ;  /* 0x0000cc1901007387 */ /* 0x0101e80000100800 */
[----:B0-----:R-:W4:Y:S04]  /*9fa0*/  LDL.LU R25, [R1+0xecc] ;  /* 0x000ecc0001197983 */ /* 0x001f280000300800 */
[----:B------:R-:W4:Y:S04]  /*9fb0*/  LDL R3, [R1+0x51c] ;  /* 0x00051c0001037983 */ /* 0x000f280000100800 */
[----:B---3--:R0:W-:Y:S04]  /*9fc0*/  STL [R1+0xc8], R24 ;  /* 0x0000c81801007387 */ /* 0x0081e80000100800 */
[----:B0-----:R-:W3:Y:S04]  /*9fd0*/  LDL.LU R24, [R1+0xec8] ;  /* 0x000ec80001187983 */ /* 0x001ee80000300800 */
[----:B------:R-:W3:Y:S04]  /*9fe0*/  LDL R5, [R1+0x514] ;  /* 0x0005140001057983 */ /* 0x000ee80000100800 */
[----:B--2---:R0:W-:Y:S04]  /*9ff0*/  STL [R1+0xc4], R26 ;  /* 0x0000c41a01007387 */ /* 0x0041e80000100800 */
[----:B0-----:R-:W2:Y:S04]  /*a000*/  LDL.LU R26, [R1+0xec4] ;  /* 0x000ec400011a7983 */ /* 0x001ea80000300800 */
[----:B------:R-:W2:Y:S01]  /*a010*/  LDL R7, [R1+0x50c] ;  /* 0x00050c0001077983 */ /* 0x000ea20000100800 */
[----:B----4-:R-:W-:-:S02]  /*a020*/  IADD3 R2, P3, PT, R0, R3, RZ ;  /* 0x0000000300027210 */ /* 0x010fc40007f7e0ff */
[----:B------:R-:W-:-:S03]  /*a030*/  PRMT R25, RZ, 0x7610, R25 ;  /* 0x00007610ff197816 */ /* 0x000fc60000000019 */
[----:B------:R-:W-:-:S05]  /*a040*/  IMAD.X R3, R17, 0x1, R29, P3 ;  /* 0x0000000111037824 */ /* 0x000fca00018e061d */
[----:B------:R-:W4:Y:S01]  /*a050*/  @!P0 LDG.E.U8 R25, desc[UR8][R2.64] ;  /* 0x0000000802198981 */ /* 0x000f22000c1e1100 */
[----:B--2---:R-:W-:-:S03]  /*a060*/  IADD3 R6, P1, PT, R0, R7, RZ ;  /* 0x0000000700067210 */ /* 0x004fc60007f3e0ff */
[----:B------:R-:W2:Y:S04]  /*a070*/  LDL R7, [R1+0x508] ;  /* 0x0005080001077983 */ /* 0x000ea80000100800 */
[----:B------:R0:W-:Y:S04]  /*a080*/  STL [R1+0x790], R29 ;  /* 0x0007901d01007387 */ /* 0x0001e80000100800 */
[----:B0-----:R-:W4:Y:S01]  /*a090*/  LDL.LU R29, [R1+0x510] ;  /* 0x00051000011d7983 */ /* 0x001f220000300800 */
[----:B---3--:R-:W-:Y:S02]  /*a0a0*/  IADD3 R4, P2, PT, R0, R5, RZ ;  /* 0x0000000500047210 */ /* 0x008fe40007f5e0ff */
[----:B------:R-:W-:-:S02]  /*a0b0*/  PRMT R24, RZ, 0x7610, R24 ;  /* 0x00007610ff187816 */ /* 0x000fc40000000018 */
[----:B------:R-:W-:Y:S01]  /*a0c0*/  PRMT R26, RZ, 0x7610, R26 ;  /* 0x00007610ff1a7816 */ /* 0x000fe2000000001a */
[----:B--2---:R-:W-:-:S05]  /*a0d0*/  IMAD.X R7, R17, 0x1, R7, P1 ;  /* 0x0000000111077824 */ /* 0x004fca00008e0607 */
[----:B------:R-:W2:Y:S01]  /*a0e0*/  @!P0 LDG.E.U8 R26, desc[UR8][R6.64] ;  /* 0x00000008061a8981 */ /* 0x000ea2000c1e1100 */
[----:B----4-:R-:W-:-:S03]  /*a0f0*/  IMAD.X R5, R17, 0x1, R29, P2 ;  /* 0x0000000111057824 */ /* 0x010fc600010e061d */
[----:B------:R0:W-:Y:S04]  /*a100*/  STL [R1+0x794], R29 ;  /* 0x0007941d01007387 */ /* 0x0001e80000100800 */
[----:B------:R-:W3:Y:S04]  /*a110*/  @!P0 LDG.E.U8 R24, desc[UR8][R4.64] ;  /* 0x0000000804188981 */ /* 0x000ee8000c1e1100 */
[----:B0-----:R-:W4:Y:S04]  /*a120*/  LDL.LU R29, [R1+0x4f0] ;  /* 0x0004f000011d7983 */ /* 0x001f280000300800 */
[----:B------:R0:W-:Y:S04]  /*a130*/  STL [R1+0xc0], R25 ;  /* 0x0000c01901007387 */ /* 0x0001e80000100800 */
[----:B0-----:R-:W4:Y:S04]  /*a140*/  LDL.LU R25, [R1+0xec0] ;  /* 0x000ec00001197983 */ /* 0x001f280000300800 */
[----:B------:R-:W4:Y:S04]  /*a150*/  LDL R3, [R1+0x504] ;  /* 0x0005040001037983 */ /* 0x000f280000100800 */
[----:B---3--:R0:W-:Y:S04]  /*a160*/  STL [R1+0xbc], R24 ;  /* 0x0000bc1801007387 */ /* 0x0081e80000100800 */
[----:B0-----:R-:W3:Y:S04]  /*a170*/  LDL.LU R24, [R1+0xebc] ;  /* 0x000ebc0001187983 */ /* 0x001ee80000300800 */
[----:B------:R-:W3:Y:S04]  /*a180*/  LDL R5, [R1+0x4fc] ;  /* 0x0004fc0001057983 */ /* 0x000ee80000100800 */
[----:B--2---:R0:W-:Y:S01]  /*a190*/  STL [R1+0xb8], R26 ;  /* 0x0000b81a01007387 */ /* 0x0041e20000100800 */
[----:B----4-:R-:W-:-:S03]  /*a1a0*/  IADD3 R2, P3, PT, R0, R3, RZ ;  /* 0x0000000300027210 */ /* 0x010fc60007f7e0ff */
[----:B0-----:R-:W2:Y:S04]  /*a1b0*/  LDL.LU R26, [R1+0xeb8] ;  /* 0x000eb800011a7983 */ /* 0x001ea80000300800 */
[----:B------:R-:W4:Y:S01]  /*a1c0*/  LDL R3, [R1+0x500] ;  /* 0x0005000001037983 */ /* 0x000f220000100800 */
[----:B------:R-:W-:-:S03]  /*a1d0*/  PRMT R25, RZ, 0x7610, R25 ;  /* 0x00007610ff197816 */ /* 0x000fc60000000019 */
[----:B------:R-:W2:Y:S01]  /*a1e0*/  LDL R7, [R1+0x4f4] ;  /* 0x0004f40001077983 */ /* 0x000ea20000100800 */
[----:B---3--:R-:W-:-:S03]  /*a1f0*/  IADD3 R4, P2, PT, R0, R5, RZ ;  /* 0x0000000500047210 */ /* 0x008fc60007f5e0ff */
[----:B------:R-:W3:Y:S01]  /*a200*/  LDL R5, [R1+0x4f8] ;  /* 0x0004f80001057983 */ /* 0x000ee20000100800 */
[----:B----4-:R-:W-:-:S05]  /*a210*/  IMAD.X R3, R17, 0x1, R3, P3 ;  /* 0x0000000111037824 */ /* 0x010fca00018e0603 */
[----:B------:R-:W4:Y:S01]  /*a220*/  @!P0 LDG.E.U8 R25, desc[UR8][R2.64] ;  /* 0x0000000802198981 */ /* 0x000f22000c1e1100 */
[----:B--2---:R-:W-:Y:S02]  /*a230*/  IADD3 R6, P1, PT, R0, R7, RZ ;  /* 0x0000000700067210 */ /* 0x004fe40007f3e0ff */
[----:B------:R-:W-:Y:S02]  /*a240*/  PRMT R24, RZ, 0x7610, R24 ;  /* 0x00007610ff187816 */ /* 0x000fe40000000018 */
[----:B------:R-:W-:Y:S01]  /*a250*/  PRMT R26, RZ, 0x7610, R26 ;  /* 0x00007610ff1a7816 */ /* 0x000fe2000000001a */
[C---:B------:R-:W-:Y:S01]  /*a260*/  IMAD.X R7, R17.reuse, 0x1, R29, P1 ;  /* 0x0000000111077824 */ /* 0x040fe200008e061d */
[----:B------:R0:W-:Y:S04]  /*a270*/  STL [R1+0x798], R29 ;  /* 0x0007981d01007387 */ /* 0x0001e80000100800 */
[----:B------:R-:W2:Y:S04]  /*a280*/  @!P0 LDG.E.U8 R26, desc[UR8][R6.64] ;  /* 0x00000008061a8981 */ /* 0x000ea8000c1e1100 */
[----:B0-----:R-:W2:Y:S01]  /*a290*/  LDL.LU R29, [R1+0x4d8] ;  /* 0x0004d800011d7983 */ /* 0x001ea20000300800 */
[----:B---3--:R-:W-:-:S05]  /*a2a0*/  IMAD.X R5, R17, 0x1, R5, P2 ;  /* 0x0000000111057824 */ /* 0x008fca00010e0605 */
[----:B------:R-:W3:Y:S04]  /*a2b0*/  @!P0 LDG.E.U8 R24, desc[UR8][R4.64] ;  /* 0x0000000804188981 */ /* 0x000ee8000c1e1100 */
[----:B----4-:R0:W-:Y:S04]  /*a2c0*/  STL [R1+0xb4], R25 ;  /* 0x0000b41901007387 */ /* 0x0101e80000100800 */
[----:B0-----:R-:W4:Y:S04]  /*a2d0*/  LDL.LU R25, [R1+0xeb4] ;  /* 0x000eb40001197983 */ /* 0x001f280000300800 */
[----:B------:R-:W4:Y:S04]  /*a2e0*/  LDL R3, [R1+0x4ec] ;  /* 0x0004ec0001037983 */ /* 0x000f280000100800 */
[----:B---3--:R0:W-:Y:S04]  /*a2f0*/  STL [R1+0xb0], R24 ;  /* 0x0000b01801007387 */ /* 0x0081e80000100800 */
[----:B0-----:R-:W3:Y:S04]  /*a300*/  LDL.LU R24, [R1+0xeb0] ;  /* 0x000eb00001187983 */ /* 0x001ee80000300800 */
[----:B------:R-:W3:Y:S04]  /*a310*/  LDL R5, [R1+0x4e4] ;  /* 0x0004e40001057983 */ /* 0x000ee80000100800 */
[----:B--2---:R0:W-:Y:S04]  /*a320*/  STL [R1+0x7c], R26 ;  /* 0x00007c1a01007387 */ /* 0x0041e80000100800 */
[----:B0-----:R-:W2:Y:S01]  /*a330*/  LDL.LU R26, [R1+0xeac] ;  /* 0x000eac00011a7983 */ /* 0x001ea20000300800 */
[----:B----4-:R-:W-:-:S03]  /*a340*/  IADD3 R2, P3, PT, R0, R3, RZ ;  /* 0x0000000300027210 */ /* 0x010fc60007f7e0ff */
[----:B------:R-:W4:Y:S01]  /*a350*/  LDL R3, [R1+0x4e8] ;  /* 0x0004e80001037983 */ /* 0x000f220000100800 */
[----:B------:R-:W-:-:S03]  /*a360*/  PRMT R25, RZ, 0x7610, R25 ;  /* 0x00007610ff197816 */ /* 0x000fc60000000019 */
[----:B------:R-:W2:Y:S01]  /*a370*/  LDL R7, [R1+0x4dc] ;  /* 0x0004dc0001077983 */ /* 0x000ea20000100800 */
[----:B---3--:R-:W-:-:S03]  /*a380*/  IADD3 R4, P2, PT, R0, R5, RZ ;  /* 0x0000000500047210 */ /* 0x008fc60007f5e0ff */
[----:B------:R-:W3:Y:S01]  /*a390*/  LDL R5, [R1+0x4e0] ;  /* 0x0004e00001057983 */ /* 0x000ee20000100800 */
[----:B----4-:R-:W-:-:S05]  /*a3a0*/  IMAD.X R3, R17, 0x1, R3, P3 ;  /* 0x0000000111037824 */ /* 0x010fca00018e0603 */
[----:B------:R0:W4:Y:S01]  /*a3b0*/  @!P0 LDG.E.U8 R25, desc[UR8][R2.64] ;  /* 0x0000000802198981 */ /* 0x000122000c1e1100 */
[----:B--2---:R-:W-:Y:S02]  /*a3c0*/  PRMT R26, RZ, 0x7610, R26 ;  /* 0x00007610ff1a7816 */ /* 0x004fe4000000001a */
[----:B------:R-:W-:Y:S02]  /*a3d0*/  IADD3 R6, P1, PT, R0, R7, RZ ;  /* 0x0000000700067210 */ /* 0x000fe40007f3e0ff */
[----:B------:R-:W-:Y:S01]  /*a3e0*/  PRMT R18, RZ, 0x7610, R18 ;  /* 0x00007610ff127816 */ /* 0x000fe20000000012 */
[----:B------:R1:W-:Y:S02]  /*a3f0*/  STL [R1+0x79c], R29 ;  /* 0x00079c1d01007387 */ /* 0x0003e40000100800 */
[C---:B------:R-:W-:Y:S02]  /*a400*/  IMAD.X R7, R17.reuse, 0x1, R29, P1 ;  /* 0x0000000111077824 */ /* 0x040fe400008e061d */
[----:B0-----:R-:W-:Y:S01]  /*a410*/  IMAD.MOV.U32 R2, RZ, RZ, R26 ;  /* 0x000000ffff027224 */ /* 0x001fe200078e001a */
[----:B-1----:R-:W2:Y:S04]  /*a420*/  LDL.LU R29, [R1+0x4bc] ;  /* 0x0004bc00011d7983 */ /* 0x002ea80000300800 */
[----:B------:R-:W-:Y:S04]  /*a430*/  STL.S16 [R1+0x70], R26 ;  /* 0x0000701a01007387 */ /* 0x000fe80000100600 */
[----:B------:R-:W2:Y:S01]  /*a440*/  @!P0 LDG.E.U8 R2, desc[UR8][R6.64] ;  /* 0x0000000806028981 */ /* 0x000ea2000c1e1100 */
[----:B---3--:R-:W-:-:S05]  /*a450*/  IMAD.X R5, R17, 0x1, R5, P2 ;  /* 0x0000000111057824 */ /* 0x008fca00010e0605 */
[----:B------:R-:W3:Y:S04]  /*a460*/  @!P0 LDG.E.U8 R18, desc[UR8][R4.64] ;  /* 0x0000000804128981 */ /* 0x000ee8000c1e1100 */
[----:B----4-:R0:W-:Y:S04]  /*a470*/  STL [R1+0x78], R25 ;  /* 0x0000781901007387 */ /* 0x0101e80000100800 */
[----:B0-----:R-:W4:Y:S04]  /*a480*/  LDL.LU R25, [R1+0xea8] ;  /* 0x000ea80001197983 */ /* 0x001f280000300800 */
[----:B------:R-:W4:Y:S04]  /*a490*/  LDL.LU R26, [R1+0xea4] ;  /* 0x000ea400011a7983 */ /* 0x000f280000300800 */
[----:B------:R-:W4:Y:S04]  /*a4a0*/  LDL R3, [R1+0x4d4] ;  /* 0x0004d40001037983 */ /* 0x000f280000100800 */
[----:B------:R-:W4:Y:S04]  /*a4b0*/  LDL R5, [R1+0x4cc] ;  /* 0x0004cc0001057983 */ /* 0x000f280000100800 */
[----:B---3--:R0:W-:Y:S04]  /*a4c0*/  STL [R1+0x74], R18 ;  /* 0x0000741201007387 */ /* 0x0081e80000100800 */
[----:B------:R-:W3:Y:S04]  /*a4d0*/  LDL R7, [R1+0x4c4] ;  /* 0x0004c40001077983 */ /* 0x000ee80000100800 */
[----:B0-----:R-:W3:Y:S04]  /*a4e0*/  LDL R18, [R1+0x630] ;  /* 0x0006300001127983 */ /* 0x001ee80000100800 */
[----:B--2---:R4:W-:Y:S02]  /*a4f0*/  @!P0 STL [R1+0x70], R2 ;  /* 0x0000700201008387 */ /* 0x0049e40000100800 */
[----:B----4-:R-:W-:-:S02]  /*a500*/  IADD3 R2, P3, PT, R0, R3, RZ ;  /* 0x0000000300027210 */ /* 0x010fc40007f7e0ff */
[----:B------:R-:W2:Y:S01]  /*a510*/  LDL R3, [R1+0x4d0] ;  /* 0x0004d00001037983 */ /* 0x000ea20000100800 */
[----:B------:R-:W-:Y:S02]  /*a520*/  PRMT R26, RZ, 0x7610, R26 ;  /* 0x00007610ff1a7816 */ /* 0x000fe4000000001a */
[C---:B------:R-:W-:Y:S02]  /*a530*/  IADD3 R4, P2, PT, R0.reuse, R5, RZ ;  /* 0x0000000500047210 */ /* 0x040fe40007f5e0ff */
[----:B------:R-:W4:Y:S01]  /*a540*/  LDL R5, [R1+0x4c8] ;  /* 0x0004c80001057983 */ /* 0x000f220000100800 */
[----:B---3--:R-:W-:-:S03]  /*a550*/  IADD3 R6, P1, PT, R0, R7, RZ ;  /* 0x0000000700067210 */ /* 0x008fc60007f3e0ff */
[----:B------:R-:W3:Y:S01]  /*a560*/  LDL R7, [R1+0x4c0] ;  /* 0x0004c00001077983 */ /* 0x000ee20000100800 */
[----:B--2---:R-:W-:-:S05]  /*a570*/  IMAD.X R3, R17, 0x1, R3, P3 ;  /* 0x0000000111037824 */ /* 0x004fca00018e0603 */
[----:B------:R-:W2:Y:S01]  /*a580*/  @!P0 LDG.E.U8 R26, desc[UR8][R2.64] ;  /* 0x00000008021a8981 */ /* 0x000ea2000c1e1100 */
[----:B------:R-:W-:Y:S01]  /*a590*/  PRMT R24, RZ, 0x7610, R24 ;  /* 0x00007610ff187816 */ /* 0x000fe20000000018 */
[----:B----4-:R-:W-:Y:S01]  /*a5a0*/  IMAD.X R5, R17, 0x1, R5, P2 ;  /* 0x0000000111057824 */ /* 0x010fe200010e0605 */
[----:B------:R-:W-:-:S04]  /*a5b0*/  PRMT R19, RZ, 0x7610, R19 ;  /* 0x00007610ff137816 */ /* 0x000fc80000000013 */
[----:B------:R-:W4:Y:S01]  /*a5c0*/  @!P0 LDG.E.U8 R24, desc[UR8][R4.64] ;  /* 0x0000000804188981 */ /* 0x000f22000c1e1100 */
[----:B---3--:R-:W-:-:S05]  /*a5d0*/  IMAD.X R7, R17, 0x1, R7, P1 ;  /* 0x0000000111077824 */ /* 0x008fca00008e0607 */
[----:B------:R-:W3:Y:S04]  /*a5e0*/  @!P0 LDG.E.U8 R19, desc[UR8][R6.64] ;  /* 0x0000000806138981 */ /* 0x000ee8000c1e1100 */
[----:B--2---:R0:W-:Y:S04]  /*a5f0*/  STL [R1+0x4c], R26 ;  /* 0x00004c1a01007387 */ /* 0x0041e80000100800 */
[----:B0-----:R-:W2:Y:S04]  /*a600*/  LDL.LU R26, [R1+0xea0] ;  /* 0x000ea000011a7983 */ /* 0x001ea80000300800 */
[----:B------:R-:W2:Y:S04]  /*a610*/  LDL R5, [R1+0x4b8] ;  /* 0x0004b80001057983 */ /* 0x000ea80000100800 */
[----:B------:R-:W2:Y:S04]  /*a620*/  LDL R7, [R1+0x4b0] ;  /* 0x0004b00001077983 */ /* 0x000ea80000100800 */
[----:B----4-:R0:W-:Y:S04]  /*a630*/  STL [R1+0x48], R24 ;  /* 0x0000481801007387 */ /* 0x0101e80000100800 */
[----:B0-----:R-:W4:Y:S04]  /*a640*/  LDL R24, [R1+0x4a8] ;  /* 0x0004a80001187983 */ /* 0x001f280000100800 */
[----:B---3--:R0:W-:Y:S01]  /*a650*/  STL [R1+0x44], R19 ;  /* 0x0000441301007387 */ /* 0x0081e20000100800 */
[----:B------:R-:W-:-:S02]  /*a660*/  IADD3 R2, P3, PT, R0, R18, RZ ;  /* 0x0000001200027210 */ /* 0x000fc40007f7e0ff */
[----:B------:R-:W-:Y:S01]  /*a670*/  PRMT R16, RZ, 0x7610, R16 ;  /* 0x00007610ff107816 */ /* 0x000fe20000000010 */
[----:B------:R-:W3:Y:S01]  /*a680*/  LDL R18, [R1+0x498] ;  /* 0x0004980001127983 */ /* 0x000ee20000100800 */
[----:B--2---:R-:W-:-:S03]  /*a690*/  IADD3 R4, P2, PT, R0, R5, RZ ;  /* 0x0000000500047210 */ /* 0x004fc60007f5e0ff */
[----:B0-----:R-:W2:Y:S04]  /*a6a0*/  LDL R19, [R1+0x4a0] ;  /* 0x0004a00001137983 */ /* 0x001ea80000100800 */
[----:B------:R-:W2:Y:S01]  /*a6b0*/  LDL R5, [R1+0x4b4] ;  /* 0x0004b40001057983 */ /* 0x000ea20000100800 */
[----:B------:R-:W-:-:S03]  /*a6c0*/  IADD3 R6, P1, PT, R0, R7, RZ ;  /* 0x0000000700067210 */ /* 0x000fc60007f3e0ff */
[----:B------:R-:W3:Y:S01]  /*a6d0*/  LDL R7, [R1+0x4ac] ;  /* 0x0004ac0001077983 */ /* 0x000ee20000100800 */
[C---:B------:R-:W-:Y:S01]  /*a6e0*/  IMAD.X R3, R17.reuse, 0x1, R29, P3 ;  /* 0x0000000111037824 */ /* 0x040fe200018e061d */
[----:B------:R-:W-:Y:S02]  /*a6f0*/  PRMT R26, RZ, 0x7610, R26 ;  /* 0x00007610ff1a7816 */ /* 0x000fe4000000001a */
[----:B------:R-:W-:Y:S02]  /*a700*/  PRMT R25, RZ, 0x7610, R25 ;  /* 0x00007610ff197816 */ /* 0x000fe40000000019 */
[----:B------:R4:W4:Y:S04]  /*a710*/  @!P0 LDG.E.U8 R16, desc[UR8][R2.64] ;  /* 0x0000000802108981 */ /* 0x000928000c1e1100 */
[----:B------:R0:W-:Y:S04]  /*a720*/  STL [R1+0x7a0], R29 ;  /* 0x0007a01d01007387 */ /* 0x0001e80000100800 */
[----:B0-----:R-:W4:Y:S01]  /*a730*/  LDL.LU R29, [R1+0x4a4] ;  /* 0x0004a400011d7983 */ /* 0x001f220000300800 */
[----:B--2---:R-:W-:-:S02]  /*a740*/  IMAD.X R5, R17, 0x1, R5, P2 ;  /* 0x0000000111057824 */ /* 0x004fc400010e0605 */
[----:B---3--:R-:W-:-:S03]  /*a750*/  IMAD.X R7, R17, 0x1, R7, P1 ;  /* 0x0000000111077824 */ /* 0x008fc600008e0607 */
[----:B------:R0:W2:Y:S04]  /*a760*/  @!P0 LDG.E.U8 R26, desc[UR8][R4.64] ;  /* 0x00000008041a8981 */ /* 0x0000a8000c1e1100 */
[----:B------:R1:W3:Y:S01]  /*a770*/  @!P0 LDG.E.U8 R25, desc[UR8][R6.64] ;  /* 0x0000000806198981 */ /* 0x0002e2000c1e1100 */
[----:B----4-:R-:W-:-:S03]  /*a780*/  IADD3 R2, P3, PT, R0, R24, RZ ;  /* 0x0000001800027210 */ /* 0x010fc60007f7e0ff */
[----:B------:R4:W-:Y:S01]  /*a790*/  STL [R1+0x40], R16 ;  /* 0x0000401001007387 */ /* 0x0009e20000100800 */
[C---:B0-----:R-:W-:Y:S02]  /*a7a0*/  IADD3 R4, P2, PT, R0.reuse, R19, RZ ;  /* 0x0000001300047210 */ /* 0x041fe40007f5e0ff */
[----:B-1----:R-:W-:Y:S01]  /*a7b0*/  IADD3 R6, P1, PT, R0, R18, RZ ;  /* 0x0000001200067210 */ /* 0x002fe20007f3e0ff */
[----:B----4-:R-:W4:Y:S01]  /*a7c0*/  LDL.LU R16, [R1+0xe9c] ;  /* 0x000e9c0001107983 */ /* 0x010f220000300800 */
[----:B------:R-:W-:-:S03]  /*a7d0*/  IMAD.X R3, R17, 0x1, R29, P3 ;  /* 0x0000000111037824 */ /* 0x000fc600018e061d */
[----:B--2---:R0:W-:Y:S04]  /*a7e0*/  STL [R1+0x2c], R26 ;  /* 0x00002c1a01007387 */ /* 0x0041e80000100800 */
[----:B0-----:R-:W2:Y:S04]  /*a7f0*/  LDL.LU R26, [R1+0xe98] ;  /* 0x000e9800011a7983 */ /* 0x001ea80000300800 */
[----:B------:R-:W2:Y:S04]  /*a800*/  LDL R5, [R1+0x49c] ;  /* 0x00049c0001057983 */ /* 0x000ea80000100800 */
[----:B---3--:R0:W-:Y:S04]  /*a810*/  STL [R1+0x28], R25 ;  /* 0x0000281901007387 */ /* 0x0081e80000100800 */
[----:B------:R-:W3:Y:S04]  /*a820*/  LDL R24, [R1+0x488] ;  /* 0x0004880001187983 */ /* 0x000ee80000100800 */
[----:B------:R-:W3:Y:S04]  /*a830*/  LDL R19, [R1+0x480] ;  /* 0x0004800001137983 */ /* 0x000ee80000100800 */
[----:B0-----:R-:W3:Y:S04]  /*a840*/  LDL R25, [R1+0x490] ;  /* 0x0004900001197983 */ /* 0x001ee80000100800 */
[----:B------:R-:W3:Y:S04]  /*a850*/  LDL R18, [R1+0x48c] ;  /* 0x00048c0001127983 */ /* 0x000ee80000100800 */
[----:B------:R0:W-:Y:S04]  /*a860*/  STL [R1+0x7a4], R29 ;  /* 0x0007a41d01007387 */ /* 0x0001e80000100800 */
[----:B0-----:R-:W3:Y:S01]  /*a870*/  LDL.LU R29, [R1+0x494] ;  /* 0x00049400011d7983 */ /* 0x001ee20000300800 */
[----:B----4-:R-:W-:-:S02]  /*a880*/  PRMT R16, RZ, 0x7610, R16 ;  /* 0x00007610ff107816 */ /* 0x010fc40000000010 */
[----:B------:R-:W-:-:S04]  /*a890*/  PRMT R28, RZ, 0x7610, R28 ;  /* 0x00007610ff1c7816 */ /* 0x000fc8000000001c */
[----:B------:R-:W4:Y:S01]  /*a8a0*/  @!P0 LDG.E.U8 R16, desc[UR8][R2.64] ;  /* 0x0000000802108981 */ /* 0x000f22000c1e1100 */
[----:B--2---:R-:W-:Y:S01]  /*a8b0*/  PRMT R26, RZ, 0x7610, R26 ;  /* 0x00007610ff1a7816 */ /* 0x004fe2000000001a */
[----:B------:R-:W-:-:S05]  /*a8c0*/  IMAD.X R5, R17, 0x1, R5, P2 ;  /* 0x0000000111057824 */ /* 0x000fca00010e0605 */
[----:B------:R-:W2:Y:S01]  /*a8d0*/  @!P0 LDG.E.U8 R26, desc[UR8][R4.64] ;  /* 0x00000008041a8981 */ /* 0x000ea2000c1e1100 */
[----:B---3--:R-:W-:-:S05]  /*a8e0*/  IMAD.X R7, R17, 0x1, R29, P1 ;  /* 0x0000000111077824 */ /* 0x008fca00008e061d */
[----:B------:R0:W3:Y:S04]  /*a8f0*/  @!P0 LDG.E.U8 R28, desc[UR8][R6.64] ;  /* 0x00000008061c8981 */ /* 0x0000e8000c1e1100 */
[----:B------:R1:W-:Y:S04]  /*a900*/  STL [R1+0x7a8], R29 ;  /* 0x0007a81d01007387 */ /* 0x0003e80000100800 */
[----:B-1----:R-:W2:Y:S04]  /*a910*/  LDL.LU R29, [R1+0x484] ;  /* 0x00048400011d7983 */ /* 0x002ea80000300800 */
[----:B----4-:R1:W-:Y:S01]  /*a920*/  STL [R1+0x24], R16 ;  /* 0x0000241001007387 */ /* 0x0103e20000100800 */
[----:B0-----:R-:W-:-:S03]  /*a930*/  IADD3 R6, P1, PT, R0, R19, RZ ;  /* 0x0000001300067210 */ /* 0x001fc60007f3e0ff */
[----:B-1----:R-:W4:Y:S04]  /*a940*/  LDL.LU R16, [R1+0xe94] ;  /* 0x000e940001107983 */ /* 0x002f280000300800 */
[----:B---3--:R0:W-:Y:S04]  /*a950*/  STL [R1+0xe48], R28 ;  /* 0x000e481c01007387 */ /* 0x0081e80000100800 */
[----:B0-----:R-:W3:Y:S04]  /*a960*/  LDL R28, [R1+0x47c] ;  /* 0x00047c00011c7983 */ /* 0x001ee80000100800 */
[----:B--2---:R0:W-:Y:S04]  /*a970*/  STL [R1+0x20], R26 ;  /* 0x0000201a01007387 */ /* 0x0041e80000100800 */
[----:B------:R-:W2:Y:S04]  /*a980*/  LDL R19, [R1+0x474] ;  /* 0x0004740001137983 */ /* 0x000ea80000100800 */
[----:B0-----:R-:W2:Y:S01]  /*a990*/  LDL R26, [R1+0x478] ;  /* 0x00047800011a7983 */ /* 0x001ea20000100800 */
[----:B------:R-:W-:-:S02]  /*a9a0*/  IADD3 R2, P3, PT, R0, R25, RZ ;  /* 0x0000001900027210 */ /* 0x000fc40007f7e0ff */
[----:B------:R-:W-:Y:S01]  /*a9b0*/  PRMT R23, RZ, 0x7610, R23 ;  /* 0x00007610ff177816 */ /* 0x000fe20000000017 */
[----:B------:R-:W4:Y:S01]  /*a9c0*/  LDL R25, [R1+0x470] ;  /* 0x0004700001197983 */ /* 0x000f220000100800 */
[----:B------:R-:W-:Y:S01]  /*a9d0*/  IADD3 R4, P2, PT, R0, R24, RZ ;  /* 0x0000001800047210 */ /* 0x000fe20007f5e0ff */
[C---:B------:R-:W-:Y:S01]  /*a9e0*/  IMAD.X R3, R17.reuse, 0x1, R18, P3 ;  /* 0x0000000111037824 */ /* 0x040fe200018e0612 */
[----:B------:R-:W-:Y:S01]  /*a9f0*/  PRMT R22, RZ, 0x7610, R22 ;  /* 0x00007610ff167816 */ /* 0x000fe20000000016 */
[----:B------:R-:W4:Y:S01]  /*aa00*/  LDL R24, [R1+0x468] ;  /* 0x0004680001187983 */ /* 0x000f220000100800 */
[----:B------:R-:W-:Y:S01]  /*aa10*/  PRMT R21, RZ, 0x7610, R21 ;  /* 0x00007610ff157816 */ /* 0x000fe20000000015 */
[----:B------:R-:W-:Y:S02]  /*aa20*/  IMAD.X R5, R17, 0x1, R29, P2 ;  /* 0x0000000111057824 */ /* 0x000fe400010e061d */
[----:B------:R2:W4:Y:S01]  /*aa30*/  @!P0 LDG.E.U8 R23, desc[UR8][R2.64] ;  /* 0x0000000802178981 */ /* 0x000522000c1e1100 */
[----:B------:R-:W-:-:S03]  /*aa40*/  PRMT R14, RZ, 0x7610, R14 ;  /* 0x00007610ff0e7816 */ /* 0x000fc6000000000e */
[----:B------:R4:W4:Y:S04]  /*aa50*/  @!P0 LDG.E.U8 R22, desc[UR8][R4.64] ;  /* 0x0000000804168981 */ /* 0x000928000c1e1100 */
[----:B------:R-:W4:Y:S04]  /*aa60*/  LDL R18, [R1+0x46c] ;  /* 0x00046c0001127983 */ /* 0x000f280000100800 */
[----:B------:R0:W-:Y:S04]  /*aa70*/  STL [R1+0x7ac], R29 ;  /* 0x0007ac1d01007387 */ /* 0x0001e80000100800 */
[----:B0-----:R-:W4:Y:S01]  /*aa80*/  LDL.LU R29, [R1+0x464] ;  /* 0x00046400011d7983 */ /* 0x001f220000300800 */
[----:B---3--:R-:W-:-:S05]  /*aa90*/  IMAD.X R7, R17, 0x1, R28, P1 ;  /* 0x0000000111077824 */ /* 0x008fca00008e061c */
[----:B------:R0:W3:Y:S01]  /*aaa0*/  @!P0 LDG.E.U8 R21, desc[UR8][R6.64] ;  /* 0x0000000806158981 */ /* 0x0000e2000c1e1100 */
[----:B--2---:R-:W-:-:S05]  /*aab0*/  IADD3 R2, P3, PT, R0, R26, RZ ;  /* 0x0000001a00027210 */ /* 0x004fca0007f7e0ff */
[----:B------:R-:W-:-:S05]  /*aac0*/  IMAD.X R3, R17, 0x1, R19, P3 ;  /* 0x0000000111037824 */ /* 0x000fca00018e0613 */
[----:B------:R-:W2:Y:S01]  /*aad0*/  @!P0 LDG.E.U8 R14, desc[UR8][R2.64] ;  /* 0x00000008020e8981 */ /* 0x000ea2000c1e1100 */
[C---:B----4-:R-:W-:Y:S02]  /*aae0*/  IADD3 R4, P2, PT, R0.reuse, R25, RZ ;  /* 0x0000001900047210 */ /* 0x050fe40007f5e0ff */
[----:B0-----:R-:W-:Y:S01]  /*aaf0*/  IADD3 R6, P1, PT, R0, R24, RZ ;  /* 0x0000001800067210 */ /* 0x001fe20007f3e0ff */
[----:B------:R0:W-:Y:S04]  /*ab00*/  STL [R1+0xe4c], R23 ;  /* 0x000e4c1701007387 */ /* 0x0001e80000100800 */
[----:B------:R1:W-:Y:S01]  /*ab10*/  STL [R1+0xe50], R22 ;  /* 0x000e501601007387 */ /* 0x0003e20000100800 */
[C---:B------:R-:W-:Y:S02]  /*ab20*/  IMAD.X R5, R17.reuse, 0x1, R18, P2 ;  /* 0x0000000111057824 */ /* 0x040fe400010e0612 */
[----:B------:R-:W-:Y:S01]  /*ab30*/  IMAD.X R7, R17, 0x1, R29, P1 ;  /* 0x0000000111077824 */ /* 0x000fe200008e061d */
[----:B---3--:R3:W-:Y:S04]  /*ab40*/  STL [R1+0xe54], R21 ;  /* 0x000e541501007387 */ /* 0x0087e80000100800 */
[----:B------:R-:W4:Y:S04]  /*ab50*/  LDL R28, [R1+0x450] ;  /* 0x00045000011c7983 */ /* 0x000f280000100800 */
[----:B------:R-:W4:Y:S04]  /*ab60*/  LDL R26, [R1+0x45c] ;  /* 0x00045c00011a7983 */ /* 0x000f280000100800 */
[----:B------:R-:W4:Y:S04]  /*ab70*/  LDL R25, [R1+0x454] ;  /* 0x0004540001197983 */ /* 0x000f280000100800 */
[----:B------:R-:W4:Y:S04]  /*ab80*/  LDL R24, [R1+0x44c] ;  /* 0x00044c0001187983 */ /* 0x000f280000100800 */
[----:B0-----:R-:W4:Y:S04]  /*ab90*/  LDL R23, [R1+0x448] ;  /* 0x0004480001177983 */ /* 0x001f280000100800 */
[----:B-1----:R-:W4:Y:S04]  /*aba0*/  LDL R22, [R1+0x440] ;  /* 0x0004400001167983 */ /* 0x002f280000100800 */
[----:B---3--:R-:W3:Y:S04]  /*abb0*/  LDL R21, [R1+0x634] ;  /* 0x0006340001157983 */ /* 0x008ee80000100800 */
[----:B------:R-:W3:Y:S04]  /*abc0*/  LDL R19, [R1+0x43c] ;  /* 0x00043c0001137983 */ /* 0x000ee80000100800 */
[----:B------:R-:W3:Y:S04]  /*abd0*/  LDL R18, [R1+0x438] ;  /* 0x0004380001127983 */ /* 0x000ee80000100800 */
[----:B------:R0:W-:Y:S04]  /*abe0*/  STL [R1+0x7b0], R29 ;  /* 0x0007b01d01007387 */ /* 0x0001e80000100800 */
[----:B0-----:R-:W3:Y:S04]  /*abf0*/  LDL.LU R29, [R1+0x444] ;  /* 0x00044400011d7983 */ /* 0x001ee80000300800 */
[----:B------:R-:W3:Y:S04]  /*ac00*/  LDL R3, [R1+0x460] ;  /* 0x0004600001037983 */ /* 0x000ee80000100800 */
[----:B--2---:R0:W-:Y:S04]  /*ac10*/  STL [R1+0xe58], R14 ;  /* 0x000e580e01007387 */ /* 0x0041e80000100800 */
[----:B0-----:R-:W2:Y:S01]  /*ac20*/  LDL R14, [R1+0x458] ;  /* 0x00045800010e7983 */ /* 0x001ea20000100800 */
[----:B------:R-:W-:-:S02]  /*ac30*/  PRMT R20, RZ, 0x7610, R20 ;  /* 0x00007610ff147816 */ /* 0x000fc40000000014 */
[----:B------:R-:W-:-:S04]  /*ac40*/  PRMT R15, RZ, 0x7610, R15 ;  /* 0x00007610ff0f7816 */ /* 0x000fc8000000000f */
[----:B------:R-:W2:Y:S01]  /*ac50*/  @!P0 LDG.E.U8 R20, desc[UR8][R4.64] ;  /* 0x0000000804148981 */ /* 0x000ea2000c1e1100 */
[----:B------:R-:W-:-:S03]  /*ac60*/  PRMT R13, RZ, 0x7610, R13 ;  /* 0x00007610ff0d7816 */ /* 0x000fc6000000000d */
[----:B------:R4:W2:Y:S01]  /*ac70*/  @!P0 LDG.E.U8 R15, desc[UR8][R6.64] ;  /* 0x00000008060f8981 */ /* 0x0008a2000c1e1100 */
[----:B------:R-:W-:Y:S02]  /*ac80*/  PRMT R12, RZ, 0x7610, R12 ;  /* 0x00007610ff0c7816 */ /* 0x000fe4000000000c */
[----:B------:R-:W-:Y:S02]  /*ac90*/  PRMT R11, RZ, 0x7610, R11 ;  /* 0x00007610ff0b7816 */ /* 0x000fe4000000000b */
[----:B------:R-:W-:Y:S02]  /*aca0*/  PRMT R10, RZ, 0x7610, R10 ;  /* 0x00007610ff0a7816 */ /* 0x000fe4000000000a */
[----:B------:R-:W-:Y:S02]  /*acb0*/  PRMT R9, RZ, 0x7610, R9 ;  /* 0x00007610ff097816 */ /* 0x000fe40000000009 */
[----:B------:R-:W-:Y:S02]  /*acc0*/  PRMT R8, RZ, 0x7610, R8 ;  /* 0x00007610ff087816 */ /* 0x000fe40000000008 */
[----:B----4-:R-:W-:-:S05]  /*acd0*/  IADD3 R6, P1, PT, R0, R28, RZ ;  /* 0x0000001c00067210 */ /* 0x010fca0007f3e0ff */
[----:B------:R-:W-:-:S05]  /*ace0*/  IMAD.X R7, R17, 0x1, R24, P1 ;  /* 0x0000000111077824 */ /* 0x000fca00008e0618 */
[----:B------:R3:W4:Y:S02]  /*acf0*/  @!P0 LDG.E.U8 R11, desc[UR8][R6.64] ;  /* 0x00000008060b8981 */ /* 0x000724000c1e1100 */
[----:B---3--:R-:W-:-:S05]  /*ad00*/  IADD3 R6, P1, PT, R0, R21, RZ ;  /* 0x0000001500067210 */ /* 0x008fca0007f3e0ff */
[----:B------:R-:W-:-:S05]  /*ad10*/  IMAD.X R7, R17, 0x1, R18, P1 ;  /* 0x0000000111077824 */ /* 0x000fca00008e0612 */
[----:B------:R-:W3:Y:S01]  /*ad20*/  @!P0 LDG.E.U8 R8, desc[UR8][R6.64] ;  /* 0x0000000806088981 */ /* 0x000ee2000c1e1100 */
[----:B------:R-:W-:-:S05]  /*ad30*/  IADD3 R2, P3, PT, R0, R3, RZ ;  /* 0x0000000300027210 */ /* 0x000fca0007f7e0ff */
[----:B------:R-:W-:-:S05]  /*ad40*/  IMAD.X R3, R17, 0x1, R26, P3 ;  /* 0x0000000111037824 */ /* 0x000fca00018e061a */
[----:B------:R0:W3:Y:S01]  /*ad50*/  @!P0 LDG.E.U8 R13, desc[UR8][R2.64] ;  /* 0x00000008020d8981 */ /* 0x0000e2000c1e1100 */
[----:B--2---:R-:W-:-:S05]  /*ad60*/  IADD3 R4, P2, PT, R0, R14, RZ ;  /* 0x0000000e00047210 */ /* 0x004fca0007f5e0ff */
[----:B------:R-:W-:Y:S01]  /*ad70*/  IMAD.X R5, R17, 0x1, R25, P2 ;  /* 0x0000000111057824 */ /* 0x000fe200010e0619 */
[----:B0-----:R-:W-:-:S04]  /*ad80*/  IADD3 R2, P3, PT, R0, R23, RZ ;  /* 0x0000001700027210 */ /* 0x001fc80007f7e0ff */
[----:B------:R0:W2:Y:S01]  /*ad90*/  @!P0 LDG.E.U8 R12, desc[UR8][R4.64] ;  /* 0x00000008040c8981 */ /* 0x0000a2000c1e1100 */
[----:B------:R-:W-:-:S05]  /*ada0*/  IMAD.X R3, R17, 0x1, R29, P3 ;  /* 0x0000000111037824 */ /* 0x000fca00018e061d */
[----:B------:R1:W4:Y:S01]  /*adb0*/  @!P0 LDG.E.U8 R10, desc[UR8][R2.64] ;  /* 0x00000008020a8981 */ /* 0x000322000c1e1100 */
[----:B0-----:R-:W-:-:S05]  /*adc0*/  IADD3 R4, P2, PT, R0, R22, RZ ;  /* 0x0000001600047210 */ /* 0x001fca0007f5e0ff */
[----:B------:R-:W-:-:S05]  /*add0*/  IMAD.X R5, R17, 0x1, R19, P2 ;  /* 0x0000000111057824 */ /* 0x000fca00010e0613 */
[----:B------:R0:W4:Y:S01]  /*ade0*/  @!P0 LDG.E.U8 R9, desc[UR8][R4.64] ;  /* 0x0000000804098981 */ /* 0x000122000c1e1100 */
[----:B-1----:R-:W-:Y:S02]  /*adf0*/  SHF.R.U32.HI R2, RZ, 0x2, R27 ;  /* 0x00000002ff027819 */ /* 0x002fe4000001161b */
[----:B0-----:R-:W-:Y:S02]  /*ae00*/  LOP3.LUT R4, R27, 0x3, RZ, 0xc0, !PT ;  /* 0x000000031b047812 */ /* 0x001fe400078ec0ff */
[----:B------:R-:W-:-:S03]  /*ae10*/  SGXT.U32 R2, R2, 0x3 ;  /* 0x000000030202781a */ /* 0x000fc60000000000 */
[----:B------:R-:W-:-:S05]  /*ae20*/  IMAD R4, R4, 0x220, RZ ;  /* 0x0000022004047824 */ /* 0x000fca00078e02ff */
[----:B------:R-:W-:Y:S02]  /*ae30*/  LOP3.LUT R4, R4, R2, RZ, 0xfc, !PT ;  /* 0x0000000204047212 */ /* 0x000fe400078efcff */
[----:B------:R-:W-:Y:S01]  /*ae40*/  SHF.R.U32.HI R2, RZ, 0x4, R27 ;  /* 0x00000004ff027819 */ /* 0x000fe2000001161b */
[----:B------:R-:W-:Y:S03]  /*ae50*/  STL [R1+0xe5c], R20 ;  /* 0x000e5c1401007387 */ /* 0x000fe60000100800 */
[----:B------:R-:W-:Y:S01]  /*ae60*/  LOP3.LUT R4, R4, 0x10, R2, 0xf8, !PT ;  /* 0x0000001004047812 */ /* 0x000fe200078ef802 */
[----:B------:R-:W-:Y:S03]  /*ae70*/  STL [R1+0xe60], R15 ;  /* 0x000e600f01007387 */ /* 0x000fe60000100800 */
[----:B------:R-:W-:-:S02]  /*ae80*/  LOP3.LUT R3, R4, 0x110, RZ, 0x3c, !PT ;  /* 0x0000011004037812 */ /* 0x000fc400078e3cff */
[C---:B------:R-:W-:Y:S01]  /*ae90*/  LOP3.LUT R6, R4.reuse, 0x20, RZ, 0x3c, !PT ;  /* 0x0000002004067812 */ /* 0x040fe200078e3cff */
[----:B---3--:R-:W-:Y:S04]  /*aea0*/  STL [R1+0xe64], R13 ;  /* 0x000e640d01007387 */ /* 0x008fe80000100800 */
[----:B--2---:R-:W-:Y:S04]  /*aeb0*/  STL [R1+0xe68], R12 ;  /* 0x000e680c01007387 */ /* 0x004fe80000100800 */
[----:B----4-:R-:W-:Y:S04]  /*aec0*/  STL [R1+0xe6c], R11 ;  /* 0x000e6c0b01007387 */ /* 0x010fe80000100800 */
[----:B------:R-:W-:Y:S04]  /*aed0*/  STL [R1+0x778], R0 ;  /* 0x0007780001007387 */ /* 0x000fe80000100800 */
[----:B------:R-:W-:Y:S04]  /*aee0*/  STL [R1+0x7b8], R29 ;  /* 0x0007b81d01007387 */ /* 0x000fe80000100800 */
[----:B------:R-:W-:Y:S04]  /*aef0*/  STL [R1+0xe70], R10 ;  /* 0x000e700a01007387 */ /* 0x000fe80000100800 */
[----:B------:R-:W-:Y:S04]  /*af00*/  STL [R1+0xe74], R9 ;  /* 0x000e740901007387 */ /* 0x000fe80000100800 */
[----:B------:R-:W-:Y:S04]  /*af10*/  STL [R1+0xe78], R8 ;  /* 0x000e780801007387 */ /* 0x000fe80000100800 */
[----:B------:R-:W0:Y:S04]  /*af20*/  LDS.U8 R9, [R3+UR4] ;  /* 0x0000000403097984 */ /* 0x000e280008000000 */
[----:B------:R-:W1:Y:S04]  /*af30*/  LDS.U8 R8, [R3+UR4+0x88] ;  /* 0x0000880403087984 */ /* 0x000e680008000000 */
[----:B------:R-:W2:Y:S04]  /*af40*/  LDS.U8 R0, [R3+UR4+0x8] ;  /* 0x0000080403007984 */ /* 0x000ea80008000000 */
[----:B0-----:R-:W-:Y:S04]  /*af50*/  STL [R1+0x39c], R9 ;  /* 0x00039c0901007387 */ /* 0x001fe80000100800 */
[----:B------:R-:W0:Y:S04]  /*af60*/  LDS.U8 R9, [R3+UR4+0x80] ;  /* 0x0000800403097984 */ /* 0x000e280008000000 */
[----:B-1----:R-:W-:Y:S04]  /*af70*/  STL [R1+0x398], R8 ;  /* 0x0003980801007387 */ /* 0x002fe80000100800 */
[----:B------:R-:W1:Y:S04]  /*af80*/  LDS.U8 R8, [R3+UR4+0x800] ;  /* 0x0008000403087984 */ /* 0x000e680008000000 */
[----:B--2---:R-:W-:Y:S04]  /*af90*/  STL [R1+0x3a4], R0 ;  /* 0x0003a40001007387 */ /* 0x004fe80000100800 */
        /* <DEDUP_REMOVED lines=19> */
[----:B------:R-:W3:Y:S04]  /*b0d0*/  LDS.U8 R3, [R3+UR4+0x1880] ;  /* 0x0018800403037984 */ /* 0x000ee80008000000 */
[----:B0-----:R-:W-:Y:S04]  /*b0e0*/  STL [R1+0x6b0], R9 ;  /* 0x0006b00901007387 */ /* 0x001fe80000100800 */
[----:B-1----:R-:W-:Y:S04]  /*b0f0*/  STL [R1+0x6ac], R8 ;  /* 0x0006ac0801007387 */ /* 0x002fe80000100800 */
[----:B------:R-:W0:Y:S04]  /*b100*/  LDS.U8 R8, [R6+UR4] ;  /* 0x0000000406087984 */ /* 0x000e280008000000 */
[----:B--2---:R-:W-:Y:S04]  /*b110*/  STL [R1+0x6b4], R0 ;  /* 0x0006b40001007387 */ /* 0x004fe80000100800 */
[----:B------:R-:W1:Y:S04]  /*b120*/  LDS.U8 R0, [R6+UR4+0x88] ;  /* 0x0000880406007984 */ /* 0x000e680008000000 */
[----:B---3--:R-:W-:Y:S04]  /*b130*/  STL [R1+0x6a8], R3 ;  /* 0x0006a80301007387 */ /* 0x008fe80000100800 */
        /* <DEDUP_REMOVED lines=22> */
[----:B------:R-:W1:Y:S01]  /*b2a0*/  LDS.U8 R0, [R6+UR4+0x1888] ;  /* 0x0018880406007984 */ /* 0x000e620008000000 */
[----:B------:R-:W-:-:S03]  /*b2b0*/  LOP3.LUT R5, R4, 0x130, RZ, 0x3c, !PT ;  /* 0x0000013004057812 */ /* 0x000fc600078e3cff */
        /* <DEDUP_REMOVED lines=35> */
[----:B------:R-:W0:Y:S01]  /*b4f0*/  LDS.U8 R0, [R5+UR4+0x1880] ;  /* 0x0018800405007984 */ /* 0x000e220008000000 */
[----:B------:R-:W-:-:S03]  /*b500*/  LOP3.LUT R7, R4, 0x40, RZ, 0x3c, !PT ;  /* 0x0000004004077812 */ /* 0x000fc600078e3cff */
[----:B-1----:R-:W-:Y:S04]  /*b510*/  STL [R1+0x6cc], R3 ;  /* 0x0006cc0301007387 */ /* 0x002fe80000100800 */
[----:B------:R-:W1:Y:S04]  /*b520*/  LDS.U8 R5, [R7+UR4] ;  /* 0x0000000407057984 */ /* 0x000e680008000000 */
[----:B--2---:R-:W-:Y:S04]  /*b530*/  STL [R1+0x6d4], R6 ;  /* 0x0006d40601007387 */ /* 0x004fe80000100800 */
[----:B------:R-:W-:Y:S04]  /*b540*/  LDS.U8 R6, [R7+UR4+0x8] ;  /* 0x0000080407067984 */ /* 0x000fe80008000000 */
[----:B0-----:R-:W-:Y:S04]  /*b550*/  STL [R1+0x6c8], R0 ;  /* 0x0006c80001007387 */ /* 0x001fe80000100800 */
[----:B------:R-:W0:Y:S04]  /*b560*/  LDS.U8 R0, [R7+UR4+0x88] ;  /* 0x0000880407007984 */ /* 0x000e280008000000 */
[----:B-1----:R-:W-:Y:S04]  /*b570*/  STL [R1+0x1e4], R5 ;  /* 0x0001e40501007387 */ /* 0x002fe80000100800 */
[----:B------:R-:W1:Y:S04]  /*b580*/  LDS.U8 R5, [R7+UR4+0x80] ;  /* 0x0000800407057984 */ /* 0x000e680008000000 */
[----:B0-----:R-:W-:Y:S04]  /*b590*/  STL [R1+0x1e0], R0 ;  /* 0x0001e00001007387 */ /* 0x001fe80000100800 */
[----:B------:R-:W0:Y:S04]  /*b5a0*/  LDS.U8 R0, [R7+UR4+0x800] ;  /* 0x0008000407007984 */ /* 0x000e280008000000 */
[----:B------:R-:W-:Y:S04]  /*b5b0*/  STL [R1+0x1ec], R6 ;  /* 0x0001ec0601007387 */ /* 0x000fe80000100800 */
[----:B------:R-:W2:Y:S04]  /*b5c0*/  LDS.U8 R6, [R7+UR4+0x888] ;  /* 0x0008880407067984 */ /* 0x000ea80008000000 */
[----:B-1----:R-:W-:Y:S04]  /*b5d0*/  STL [R1+0x1e8], R5 ;  /* 0x0001e80501007387 */ /* 0x002fe80000100800 */
[----:B------:R-:W1:Y:S04]  /*b5e0*/  LDS.U8 R5, [R7+UR4+0x808] ;  /* 0x0008080407057984 */ /* 0x000e680008000000 */
[----:B0-----:R-:W-:Y:S04]  /*b5f0*/  STL [R1+0x1f4], R0 ;  /* 0x0001f40001007387 */ /* 0x001fe80000100800 */
[----:B------:R-:W0:Y:S04]  /*b600*/  LDS.U8 R0, [R7+UR4+0x880] ;  /* 0x0008800407007984 */ /* 0x000e280008000000 */
[----:B--2---:R-:W-:Y:S04]  /*b610*/  STL [R1+0x1f0], R6 ;  /* 0x0001f00601007387 */ /* 0x004fe80000100800 */
        /* <DEDUP_REMOVED lines=12> */
[----:B------:R-:W2:Y:S01]  /*b6e0*/  LDS.U8 R6, [R7+UR4+0x1808] ;  /* 0x0018080407067984 */ /* 0x000ea20008000000 */
[----:B------:R-:W-:-:S03]  /*b6f0*/  LOP3.LUT R3, R4, 0x150, RZ, 0x3c, !PT ;  /* 0x0000015004037812 */ /* 0x000fc600078e3cff */
[----:B-1----:R-:W-:Y:S04]  /*b700*/  STL [R1+0x670], R5 ;  /* 0x0006700501007387 */ /* 0x002fe80000100800 */
[----:B------:R-:W1:Y:S04]  /*b710*/  LDS.U8 R5, [R7+UR4+0x1880] ;  /* 0x0018800407057984 */ /* 0x000e680008000000 */
[----:B------:R-:W-:Y:S04]  /*b720*/  LDS.U8 R7, [R4+UR4+0x80] ;  /* 0x0000800404077984 */ /* 0x000fe80008000000 */
[----:B0-----:R-:W-:Y:S04]  /*b730*/  STL [R1+0x66c], R0 ;  /* 0x00066c0001007387 */ /* 0x001fe80000100800 */
[----:B------:R-:W0:Y:S04]  /*b740*/  LDS.U8 R0, [R3+UR4] ;  /* 0x0000000403007984 */ /* 0x000e280008000000 */
        /* <DEDUP_REMOVED lines=29> */
[----:B------:R-:W-:Y:S04]  /*b920*/  LDS.U8 R0, [R3+UR4+0x1880] ;  /* 0x0018800403007984 */ /* 0x000fe80008000000 */
[----:B--2---:R-:W-:Y:S04]  /*b930*/  STL [R1+0x6ec], R6 ;  /* 0x0006ec0601007387 */ /* 0x004fe80000100800 */
[----:B------:R-:W0:Y:S04]  /*b940*/  LDS.U8 R6, [R4+UR4] ;  /* 0x0000000404067984 */ /* 0x000e280008000000 */
[----:B-1----:R-:W-:Y:S04]  /*b950*/  STL [R1+0x6f4], R5 ;  /* 0x0006f40501007387 */ /* 0x002fe80000100800 */
[----:B------:R-:W1:Y:S04]  /*b960*/  LDS.U8 R5, [R4+UR4+0x88] ;  /* 0x0000880404057984 */ /* 0x000e680008000000 */
[----:B------:R-:W-:Y:S04]  /*b970*/  LDS.U8 R3, [R4+UR4+0x800] ;  /* 0x0008000404037984 */ /* 0x000fe80008000000 */
[----:B0-----:R-:W-:Y:S04]  /*b980*/  STL [R1+0xe7c], R6 ;  /* 0x000e7c0601007387 */ /* 0x001fe80000100800 */
[----:B------:R-:W-:Y:S04]  /*b990*/  STL [R1+0x6e8], R0 ;  /* 0x0006e80001007387 */ /* 0x000fe80000100800 */
[----:B------:R-:W0:Y:S04]  /*b9a0*/  LDS.U8 R0, [R4+UR4+0x8] ;  /* 0x0000080404007984 */ /* 0x000e280008000000 */
[----:B-1----:R-:W-:Y:S04]  /*b9b0*/  STL [R1+0xe80], R5 ;  /* 0x000e800501007387 */ /* 0x002fe80000100800 */
[----:B------:R-:W-:Y:S04]  /*b9c0*/  STL [R1+0xe84], R7 ;  /* 0x000e840701007387 */ /* 0x000fe80000100800 */
        /* <DEDUP_REMOVED lines=20> */
[----:B------:R-:W0:Y:S01]  /*bb10*/  LDS.U8 R0, [R4+UR4+0x1880] ;  /* 0x0018800404007984 */ /* 0x000e220008000000 */
[----:B------:R-:W-:-:S03]  /*bb20*/  SHF.R.U32.HI R2, RZ, 0x3, R16 ;  /* 0x00000003ff027819 */ /* 0x000fc60000011610 */
[----:B--2---:R2:W-:Y:S01]  /*bb30*/  STL [R1+0x428], R3 ;  /* 0x0004280301007387 */ /* 0x0045e20000100800 */
[----:B------:R-:W-:Y:S02]  /*bb40*/  LOP3.LUT R2, R2, 0x1ff, R27, 0x78, !PT ;  /* 0x000001ff02027812 */ /* 0x000fe400078e781b */
[C---:B--2---:R-:W-:Y:S01]  /*bb50*/  LOP3.LUT R3, R4.reuse, 0x60, RZ, 0x3c, !PT ;  /* 0x0000006004037812 */ /* 0x044fe200078e3cff */
[----:B-1----:R-:W-:Y:S04]  /*bb60*/  STL [R1+0x434], R5 ;  /* 0x0004340501007387 */ /* 0x002fe80000100800 */
[----:B------:R-:W-:Y:S04]  /*bb70*/  LDS.U8 R27, [R3+UR4] ;  /* 0x00000004031b7984 */ /* 0x000fe80008000000 */
[----:B------:R-:W1:Y:S04]  /*bb80*/  LDS.U8 R26, [R3+UR4+0x88] ;  /* 0x00008804031a7984 */ /* 0x000e680008000000 */
[----:B------:R-:W-:Y:S04]  /*bb90*/  LDS.U8 R25, [R3+UR4+0x8] ;  /* 0x0000080403197984 */ /* 0x000fe80008000000 */
[----:B------:R-:W2:Y:S04]  /*bba0*/  LDS.U8 R24, [R3+UR4+0x80] ;  /* 0x0000800403187984 */ /* 0x000ea80008000000 */
[----:B------:R-:W-:Y:S04]  /*bbb0*/  LDS.U8 R19, [R3+UR4+0x800] ;  /* 0x0008000403137984 */ /* 0x000fe80008000000 */
[----:B------:R-:W3:Y:S04]  /*bbc0*/  LDS.U8 R18, [R3+UR4+0x888] ;  /* 0x0008880403127984 */ /* 0x000ee80008000000 */
[----:B------:R-:W-:Y:S04]  /*bbd0*/  LDS.U8 R17, [R3+UR4+0x808] ;  /* 0x0008080403117984 */ /* 0x000fe80008000000 */
[----:B------:R-:W4:Y:S04]  /*bbe0*/  LDS.U8 R16, [R3+UR4+0x880] ;  /* 0x0008800403107984 */ /* 0x000f280008000000 */
[----:B------:R-:W4:Y:S04]  /*bbf0*/  LDS.U8 R6, [R3+UR4+0x1000] ;  /* 0x0010000403067984 */ /* 0x000f280008000000 */
[----:B------:R-:W4:Y:S04]  /*bc00*/  LDS.U8 R5, [R3+UR4+0x1088] ;  /* 0x0010880403057984 */ /* 0x000f280008000000 */
[----:B0-----:R-:W-:Y:S04]  /*bc10*/  STL [R1+0x430], R0 ;  /* 0x0004300001007387 */ /* 0x001fe80000100800 */
[----:B------:R-:W0:Y:S04]  /*bc20*/  LDS.U8 R0, [R3+UR4+0x1008] ;  /* 0x0010080403007984 */ /* 0x000e280008000000 */
[----:B-1----:R-:W-:Y:S04]  /*bc30*/  STL.64 [R1+0xe40], R26 ;  /* 0x000e401a01007387 */ /* 0x002fe80000100a00 */
[----:B--2---:R-:W-:Y:S04]  /*bc40*/  STL.64 [R1+0xe38], R24 ;  /* 0x000e381801007387 */ /* 0x004fe80000100a00 */
[----:B------:R-:W-:Y:S04]  /*bc50*/  LDS.U8 R29, [R3+UR4+0x1808] ;  /* 0x00180804031d7984 */ /* 0x000fe80008000000 */
[----:B---3--:R-:W-:Y:S04]  /*bc60*/  STL.64 [R1+0xe30], R18 ;  /* 0x000e301201007387 */ /* 0x008fe80000100a00 */
[----:B----4-:R-:W-:Y:S04]  /*bc70*/  STL.64 [R1+0xe28], R16 ;  /* 0x000e281001007387 */ /* 0x010fe80000100a00 */
[----:B------:R-:W-:Y:S04]  /*bc80*/  STL [R1+0x67c], R6 ;  /* 0x00067c0601007387 */ /* 0x000fe80000100800 */
[----:B------:R-:W1:Y:S04]  /*bc90*/  LDS.U8 R6, [R3+UR4+0x1080] ;  /* 0x0010800403067984 */ /* 0x000e680008000000 */
[----:B------:R-:W-:Y:S04]  /*bca0*/  STL [R1+0x678], R5 ;  /* 0x0006780501007387 */ /* 0x000fe80000100800 */
[----:B------:R-:W2:Y:S04]  /*bcb0*/  LDS.U8 R5, [R3+UR4+0x1800] ;  /* 0x0018000403057984 */ /* 0x000ea80008000000 */
[----:B0-----:R-:W-:Y:S04]  /*bcc0*/  STL [R1+0x684], R0 ;  /* 0x0006840001007387 */ /* 0x001fe80000100800 */
[----:B------:R-:W0:Y:S04]  /*bcd0*/  LDS.U8 R0, [R3+UR4+0x1888] ;  /* 0x0018880403007984 */ /* 0x000e280008000000 */
[----:B-1----:R-:W-:Y:S04]  /*bce0*/  STL [R1+0x680], R6 ;  /* 0x0006800601007387 */ /* 0x002fe80000100800 */
[----:B--2---:R-:W-:Y:S04]  /*bcf0*/  STL [R1+0x690], R5 ;  /* 0x0006900501007387 */ /* 0x004fe80000100800 */
[----:B------:R-:W-:Y:S04]  /*bd00*/  STL [R1+0x9e8], R29 ;  /* 0x0009e81d01007387 */ /* 0x000fe80000100800 */
[----:B0-----:R-:W-:Y:S04]  /*bd10*/  STL [R1+0x68c], R0 ;  /* 0x00068c0001007387 */ /* 0x001fe80000100800 */
[----:B------:R-:W0:Y:S01]  /*bd20*/  LDS.U8 R0, [R3+UR4+0x1880] ;  /* 0x0018800403007984 */ /* 0x000e220008000000 */
[----:B------:R-:W-:-:S05]  /*bd30*/  LOP3.LUT R4, R4, 0x170, RZ, 0x3c, !PT ;  /* 0x0000017004047812 */ /* 0x000fca00078e3cff */
[----:B------:R-:W1:Y:S04]  /*bd40*/  LDS.U8 R5, [R4+UR4] ;  /* 0x0000000404057984 */ /* 0x000e680008000000 */
[----:B------:R-:W2:Y:S04]  /*bd50*/  LDS.U8 R3, [R4+UR4+0x88] ;  /* 0x0000880404037984 */ /* 0x000ea80008000000 */
[----:B------:R-:W-:Y:S04]  /*bd60*/  LDS.U8 R16, [R4+UR4+0x880] ;  /* 0x0008800404107984 */ /* 0x000fe80008000000 */
        /* <DEDUP_REMOVED lines=8> */
[----:B-1----:R1:W-:Y:S04]  /*bdf0*/  STL [R1+0x400], R5 ;  /* 0x0004000501007387 */ /* 0x0023e80000100800 */
[----:B------:R-:W3:Y:S04]  /*be00*/  LDL.LU R24, [R1+0x1dc] ;  /* 0x0001dc0001187983 */ /* 0x000ee80000300800 */
[----:B--2---:R-:W-:Y:S04]  /*be10*/  STL [R1+0x40c], R3 ;  /* 0x00040c0301007387 */ /* 0x004fe80000100800 */
[----:B------:R-:W2:Y:S04]  /*be20*/  LDL.LU R25, [R1+0x1d8] ;  /* 0x0001d80001197983 */ /* 0x000ea80000300800 */
[----:B------:R-:W-:Y:S04]  /*be30*/  LDS.U8 R3, [R4+UR4+0x1000] ;  /* 0x0010000404037984 */ /* 0x000fe80008000000 */
[----:B0-----:R-:W-:Y:S04]  /*be40*/  STL [R1+0x408], R0 ;  /* 0x0004080001007387 */ /* 0x001fe80000100800 */
[----:B------:R-:W4:Y:S04]  /*be50*/  LDL.LU R26, [R1+0x1d4] ;  /* 0x0001d400011a7983 */ /* 0x000f280000300800 */
[----:B------:R-:W2:Y:S04]  /*be60*/  LDL.LU R27, [R1+0x1d0] ;  /* 0x0001d000011b7983 */ /* 0x000ea80000300800 */
[----:B------:R-:W2:Y:S04]  /*be70*/  LDL.LU R7, [R1+0x1bc] ;  /* 0x0001bc0001077983 */ /* 0x000ea80000300800 */
[----:B------:R-:W0:Y:S04]  /*be80*/  LDS.U8 R0, [R4+UR4+0x808] ;  /* 0x0008080404007984 */ /* 0x000e280008000000 */
[----:B-1----:R-:W3:Y:S04]  /*be90*/  LDL.LU R5, [R1+0x1b8] ;  /* 0x0001b80001057983 */ /* 0x002ee80000300800 */
        /* <DEDUP_REMOVED lines=14> */
[----:B0-----:R-:W-:Y:S04]  /*bf80*/  STL [R1+0x414], R0 ;  /* 0x0004140001007387 */ /* 0x001fe80000100800 */
[----:B------:R-:W0:Y:S04]  /*bf90*/  LDS.U8 R0, [R4+UR4+0x1088] ;  /* 0x0010880404007984 */ /* 0x000e280008000000 */
[----:B------:R-:W-:Y:S04]  /*bfa0*/  STL [R1+0x410], R16 ;  /* 0x0004101001007387 */ /* 0x000fe80000100800 */
[----:B------:R-:W1:Y:S04]  /*bfb0*/  LDS.U8 R16, [R4+UR4+0x1008] ;  /* 0x0010080404107984 */ /* 0x000e680008000000 */
[----:B------:R-:W-:Y:S04]  /*bfc0*/  STL [R1+0x6fc], R3 ;  /* 0x0006fc0301007387 */ /* 0x000fe80000100800 */
[----:B------:R-:W1:Y:S04]  /*bfd0*/  LDS.U8 R3, [R4+UR4+0x1080] ;  /* 0x0010800404037984 */ /* 0x000e680008000000 */
[----:B0-----:R-:W-:Y:S04]  /*bfe0*/  STL [R1+0x6f8], R0 ;  /* 0x0006f80001007387 */ /* 0x001fe80000100800 */
[----:B------:R-:W0:Y:S04]  /*bff0*/  LDS.U8 R0, [R4+UR4+0x1800] ;  /* 0x0018000404007984 */ /* 0x000e280008000000 */
[----:B-1----:R-:W-:Y:S04]  /*c000*/  STL [R1+0x704], R16 ;  /* 0x0007041001007387 */ /* 0x002fe80000100800 */
[----:B------:R-:W1:Y:S04]  /*c010*/  LDS.U8 R16, [R4+UR4+0x1888] ;  /* 0x0018880404107984 */ /* 0x000e680008000000 */
[----:B------:R-:W-:Y:S04]  /*c020*/  STL [R1+0x700], R3 ;  /* 0x0007000301007387 */ /* 0x000fe80000100800 */
[----:B------:R-:W1:Y:S04]  /*c030*/  LDS.U8 R3, [R4+UR4+0x1808] ;  /* 0x0018080404037984 */ /* 0x000e680008000000 */
[----:B0-----:R-:W-:Y:S04]  /*c040*/  STL [R1+0x710], R0 ;  /* 0x0007100001007387 */ /* 0x001fe80000100800 */
[----:B------:R-:W0:Y:S01]  /*c050*/  LDS.U8 R0, [R4+UR4+0x1880] ;  /* 0x0018800404007984 */ /* 0x000e220008000000 */
[----:B------:R-:W-:Y:S06]  /*c060*/  BAR.SYNC.DEFER_BLOCKING 0x0 ;  /* 0x0000000000007b1d */ /* 0x000fec0000010000 */
[----:B-1----:R-:W-:Y:S04]  /*c070*/  STL [R1+0x70c], R16 ;  /* 0x00070c1001007387 */ /* 0x002fe80000100800 */
[----:B------:R-:W-:Y:S04]  /*c080*/  STL [R1+0x714], R3 ;  /* 0x0007140301007387 */ /* 0x000fe80000100800 */
[----:B0-----:R-:W-:Y:S04]  /*c090*/  STL [R1+0x708], R0 ;  /* 0x0007080001007387 */ /* 0x001fe80000100800 */
[----:B--2---:R0:W-:Y:S04]  /*c0a0*/  STS.U8 [R2+UR4+0x800], R7 ;  /* 0x0008000702007988 */ /* 0x0041e80008000004 */
[----:B0-----:R-:W2:Y:S04]  /*c0b0*/  LDL.LU R7, [R1+0xec] ;  /* 0x0000ec0001077983 */ /* 0x001ea80000300800 */
[----:B--2---:R0:W-:Y:S04]  /*c0c0*/  STL [R1+0xe88], R7 ;  /* 0x000e880701007387 */ /* 0x0041e80000100800 */
[----:B0-----:R-:W2:Y:S04]  /*c0d0*/  LDL.LU R7, [R1+0xf0] ;  /* 0x0000f00001077983 */ /* 0x001ea80000300800 */
[----:B--2---:R0:W-:Y:S04]  /*c0e0*/  STL [R1+0xe8c], R7 ;  /* 0x000e8c0701007387 */ /* 0x0041e80000100800 */
[----:B0-----:R-:W2:Y:S04]  /*c0f0*/  LDL.LU R7, [R1+0xf4] ;  /* 0x0000f40001077983 */ /* 0x001ea80000300800 */
[----:B---3--:R-:W-:Y:S04]  /*c100*/  STS.U8 [R2+UR4+0xa00], R5 ;  /* 0x000a000502007988 */ /* 0x008fe80008000004 */
[----:B------:R-:W-:Y:S04]  /*c110*/  STS.U8 [R2+UR4+0xc00], R6 ;  /* 0x000c000602007988 */ /* 0x000fe80008000004 */
[----:B------:R-:W-:Y:S04]  /*c120*/  STS.U8 [R2+UR4+0xe00], R8 ;  /* 0x000e000802007988 */ /* 0x000fe80008000004 */
[----:B------:R-:W-:Y:S04]  /*c130*/  STS.U8 [R2+UR4+0x1000], R9 ;  /* 0x0010000902007988 */ /* 0x000fe80008000004 */
[----:B------:R-:W-:Y:S04]  /*c140*/  STS.U8 [R2+UR4+0x1200], R10 ;  /* 0x0012000a02007988 */ /* 0x000fe80008000004 */
[----:B--2---:R0:W-:Y:S04]  /*c150*/  STL [R1+0xe90], R7 ;  /* 0x000e900701007387 */ /* 0x0041e80000100800 */
[----:B0-----:R-:W2:Y:S04]  /*c160*/  LDL.LU R7, [R1+0xf8] ;  /* 0x0000f80001077983 */ /* 0x001ea80000300800 */
[----:B------:R-:W3:Y:S04]  /*c170*/  LDL.LU R5, [R1+0xe8] ;  /* 0x0000e80001057983 */ /* 0x000ee80000300800 */
[----:B------:R-:W3:Y:S04]  /*c180*/  LDL.LU R6, [R1+0xe4] ;  /* 0x0000e40001067983 */ /* 0x000ee80000300800 */
[----:B------:R-:W3:Y:S04]  /*c190*/  LDL.LU R8, [R1+0xe0] ;  /* 0x0000e00001087983 */ /* 0x000ee80000300800 */
[----:B------:R-:W3:Y:S04]  /*c1a0*/  LDL.LU R9, [R1+0xdc] ;  /* 0x0000dc0001097983 */ /* 0x000ee80000300800 */
[----:B------:R0:W-:Y:S04]  /*c1b0*/  STS.U8 [R2+UR4+0x1400], R11 ;  /* 0x0014000b02007988 */ /* 0x0001e80008000004 */
[----:B------:R-:W3:Y:S04]  /*c1c0*/  LDL.LU R10, [R1+0xd8] ;  /* 0x0000d800010a7983 */ /* 0x000ee80000300800 */
[----:B------:R1:W-:Y:S04]  /*c1d0*/  STS.U8 [R2+UR4+0x1600], R12 ;  /* 0x0016000c02007988 */ /* 0x0003e80008000004 */
[----:B0-----:R-:W3:Y:S04]  /*c1e0*/  LDL.LU R11, [R1+0xd4] ;  /* 0x0000d400010b7983 */ /* 0x001ee80000300800 */
[----:B------:R0:W-:Y:S04]  /*c1f0*/  STS.U8 [R2+UR4+0x1800], R13 ;  /* 0x0018000d02007988 */ /* 0x0001e80008000004 */
[----:B-1----:R-:W3:Y:S04]  /*c200*/  LDL.LU R12, [R1+0xd0] ;  /* 0x0000d000010c7983 */ /* 0x002ee80000300800 */
        /* <DEDUP_REMOVED lines=22> */
[----:B------:R0:W-:Y:S04]  /*c370*/  STS.U8 [R2+UR4], R24 ;  /* 0x0000001802007988 */ /* 0x0001e80008000004 */
[----:B------:R-:W3:Y:S04]  /*c380*/  LDL.LU R19, [R1+0x40] ;  /* 0x0000400001137983 */ /* 0x000ee80000300800 */
[----:B------:R1:W-:Y:S04]  /*c390*/  STS.U8 [R2+UR4+0x200], R25 ;  /* 0x0002001902007988 */ /* 0x0003e80008000004 */
[----:B0-----:R-:W3:Y:S04]  /*c3a0*/  LDL.LU R24, [R1+0x2c] ;  /* 0x00002c0001187983 */ /* 0x001ee80000300800 */
[----:B----4-:R0:W-:Y:S04]  /*c3b0*/  STS.U8 [R2+UR4+0x400], R26 ;  /* 0x0004001a02007988 */ /* 0x0101e80008000004 */
[----:B-1----:R-:W4:Y:S04]  /*c3c0*/  LDL.LU R25, [R1+0x28] ;  /* 0x0000280001197983 */ /* 0x002f280000300800 */
[----:B------:R1:W-:Y:S04]  /*c3d0*/  STS.U8 [R2+UR4+0x600], R27 ;  /* 0x0006001b02007988 */ /* 0x0003e80008000004 */
[----:B0-----:R-:W3:Y:S04]  /*c3e0*/  LDL.LU R26, [R1+0x24] ;  /* 0x00002400011a7983 */ /* 0x001ee80000300800 */
[----:B-1----:R-:W3:Y:S04]  /*c3f0*/  LDL.LU R27, [R1+0x20] ;  /* 0x00002000011b7983 */ /* 0x002ee80000300800 */
[----:B--2---:R0:W-:Y:S04]  /*c400*/  STS.U8 [R2+UR4+0x2800], R7 ;  /* 0x0028000702007988 */ /* 0x0041e80008000004 */
[----:B0-----:R-:W2:Y:S04]  /*c410*/  LDL.LU R7, [R1+0xe90] ;  /* 0x000e900001077983 */ /* 0x001ea80000300800 */
[----:B--2---:R0:W-:Y:S04]  /*c420*/  STS.U8 [R2+UR4+0x2a00], R7 ;  /* 0x002a000702007988 */ /* 0x0041e80008000004 */
[----:B0-----:R-:W2:Y:S04]  /*c430*/  LDL.LU R7, [R1+0xe8c] ;  /* 0x000e8c0001077983 */ /* 0x001ea80000300800 */
[----:B--2---:R0:W-:Y:S04]  /*c440*/  STS.U8 [R2+UR4+0x2c00], R7 ;  /* 0x002c000702007988 */ /* 0x0041e80008000004 */
[----:B0-----:R-:W2:Y:S04]  /*c450*/  LDL.LU R7, [R1+0xe88] ;  /* 0x000e880001077983 */ /* 0x001ea80000300800 */
[----:B---3--:R-:W-:Y:S04]  /*c460*/  STS.U8 [R2+UR4+0x3000], R5 ;  /* 0x0030000502007988 */ /* 0x008fe80008000004 */
[----:B------:R-:W-:Y:S04]  /*c470*/  STS.U8 [R2+UR4+0x3200], R6 ;  /* 0x0032000602007988 */ /* 0x000fe80008000004 */
        /* <DEDUP_REMOVED lines=13> */
[----:B--2---:R0:W-:Y:S04]  /*c550*/  STS.U8 [R2+UR4+0x2e00], R7 ;  /* 0x002e000702007988 */ /* 0x0041e80008000004 */
[----:B0-----:R-:W2:Y:S04]  /*c560*/  LDL.LU R7, [R1+0xe84] ;  /* 0x000e840001077983 */ /* 0x001ea80000300800 */
[----:B------:R-:W3:Y:S04]  /*c570*/  LDL.LU R5, [R1+0xe80] ;  /* 0x000e800001057983 */ /* 0x000ee80000300800 */
[----:B------:R-:W3:Y:S04]  /*c580*/  LDL.LU R6, [R1+0xe7c] ;  /* 0x000e7c0001067983 */ /* 0x000ee80000300800 */
[----:B------:R-:W2:Y:S04]  /*c590*/  LDL.LU R8, [R1+0xe78] ;  /* 0x000e780001087983 */ /* 0x000ea80000300800 */
        /* <DEDUP_REMOVED lines=12> */
[----:B------:R0:W-:Y:S02]  /*c660*/  STS.U8 [R2+UR4+0x6400], R27 ;  /* 0x0064001b02007988 */ /* 0x0001e40008000004 */
[----:B0-----:R-:W0:Y:S02]  /*c670*/  S2R R27, SR_TID.X ;  /* 0x00000000001b7919 */ /* 0x001e240000002100 */
[----:B------:R0:W-:Y:S04]  /*c680*/  STS.U8 [R2+UR4+0x4e00], R4 ;  /* 0x004e000402007988 */ /* 0x0001e80008000004 */
[----:B------:R-:W-:Y:S04]  /*c690*/  STS.U8 [R2+UR4+0x5000], R0 ;  /* 0x0050000002007988 */ /* 0x000fe80008000004 */
[----:B------:R1:W-:Y:S04]  /*c6a0*/  STS.U8 [R2+UR4+0x5200], R3 ;  /* 0x0052000302007988 */ /* 0x0003e80008000004 */
[----:B------:R0:W-:Y:S04]  /*c6b0*/  STS.U8 [R2+UR4+0x5400], R29 ;  /* 0x0054001d02007988 */ /* 0x0001e80008000004 */
[----:B------:R0:W-:Y:S04]  /*c6c0*/  STS.U8 [R2+UR4+0x5600], R16 ;  /* 0x0056001002007988 */ /* 0x0001e80008000004 */
[----:B------:R0:W-:Y:S04]  /*c6d0*/  STS.U8 [R2+UR4+0x5800], R17 ;  /* 0x0058001102007988 */ /* 0x0001e80008000004 */
[----:B------:R0:W-:Y:S04]  /*c6e0*/  STS.U8 [R2+UR4+0x5a00], R18 ;  /* 0x005a001202007988 */ /* 0x0001e80008000004 */
[----:B------:R0:W-:Y:S04]  /*c6f0*/  STS.U8 [R2+UR4+0x5c00], R19 ;  /* 0x005c001302007988 */ /* 0x0001e80008000004 */
[----:B------:R-:W-:Y:S04]  /*c700*/  STS.U8 [R2+UR4+0x5e00], R24 ;  /* 0x005e001802007988 */ /* 0x000fe80008000004 */
[----:B----4-:R-:W-:Y:S04]  /*c710*/  STS.U8 [R2+UR4+0x6000], R25 ;  /* 0x0060001902007988 */ /* 0x010fe80008000004 */
[----:B------:R-:W-:Y:S01]  /*c720*/  STS.U8 [R2+UR4+0x6200], R26 ;  /* 0x0062001a02007988 */ /* 0x000fe20008000004 */
[----:B0-----:R-:W-:-:S02]  /*c730*/  IMAD.SHL.U32 R4, R27, 0x40, RZ ;  /* 0x000000401b047824 */ /* 0x001fc400078e00ff */
[C---:B-1----:R-:W-:Y:S01]  /*c740*/  IMAD.SHL.U32 R3, R27.reuse, 0x2, RZ ;  /* 0x000000021b037824 */ /* 0x042fe200078e00ff */
[----:B------:R-:W4:Y:S02]  /*c750*/  LDL.LU R0, [R1+0x1ec] ;  /* 0x0001ec0001007983 */ /* 0x000f240000300800 */
[----:B------:R-:W-:Y:S02]  /*c760*/  LOP3.LUT R4, R4, 0x1c0, RZ, 0xc0, !PT ;  /* 0x000001c004047812 */ /* 0x000fe400078ec0ff */
[----:B------:R-:W4:Y:S04]  /*c770*/  LDL.LU R29, [R1+0x1e8] ;  /* 0x0001e800011d7983 */ /* 0x000f280000300800 */
[----:B------:R-:W4:Y:S04]  /*c780*/  LDL.LU R16, [R1+0x1f4] ;  /* 0x0001f40001107983 */ /* 0x000f280000300800 */
[----:B------:R-:W4:Y:S04]  /*c790*/  LDL.LU R17, [R1+0x1f0] ;  /* 0x0001f00001117983 */ /* 0x000f280000300800 */
[----:B------:R-:W4:Y:S04]  /*c7a0*/  LDL.LU R18, [R1+0x204] ;  /* 0x0002040001127983 */ /* 0x000f280000300800 */
[----:B------:R-:W4:Y:S04]  /*c7b0*/  LDL.LU R19, [R1+0x200] ;  /* 0x0002000001137983 */ /* 0x000f280000300800 */
[----:B--2---:R-:W-:Y:S04]  /*c7c0*/  STS.U8 [R2+UR4+0x7e00], R8 ;  /* 0x007e000802007988 */ /* 0x004fe80008000004 */
[----:B---3--:R-:W-:Y:S04]  /*c7d0*/  STS.U8 [R2+UR4+0x7c00], R9 ;  /* 0x007c000902007988 */ /* 0x008fe80008000004 */
[----:B------:R-:W-:Y:S04]  /*c7e0*/  STS.U8 [R2+UR4+0x7a00], R10 ;  /* 0x007a000a02007988 */ /* 0x000fe80008000004 */
[----:B------:R-:W-:Y:S04]  /*c7f0*/  STS.U8 [R2+UR4+0x7800], R11 ;  /* 0x0078000b02007988 */ /* 0x000fe80008000004 */
[----:B------:R-:W-:Y:S04]  /*c800*/  STS.U8 [R2+UR4+0x7600], R12 ;  /* 0x0076000c02007988 */ /* 0x000fe80008000004 */
[----:B------:R-:W-:Y:S04]  /*c810*/  STS.U8 [R2+UR4+0x7400], R13 ;  /* 0x0074000d02007988 */ /* 0x000fe80008000004 */
[----:B------:R-:W-:Y:S04]  /*c820*/  STS.U8 [R2+UR4+0x7200], R15 ;  /* 0x0072000f02007988 */ /* 0x000fe80008000004 */
[----:B------:R-:W-:Y:S04]  /*c830*/  STS.U8 [R2+UR4+0x7000], R20 ;  /* 0x0070001402007988 */ /* 0x000fe80008000004 */
[----:B------:R0:W-:Y:S04]  /*c840*/  STS.U8 [R2+UR4+0x6e00], R14 ;  /* 0x006e000e02007988 */ /* 0x0001e80008000004 */
[----:B------:R-:W-:Y:S04]  /*c850*/  STS.U8 [R2+UR4+0x6c00], R21 ;  /* 0x006c001502007988 */ /* 0x000fe80008000004 */
[----:B------:R-:W-:Y:S04]  /*c860*/  STS.U8 [R2+UR4+0x6a00], R22 ;  /* 0x006a001602007988 */ /* 0x000fe80008000004 */
[----:B------:R1:W-:Y:S04]  /*c870*/  STS.U8 [R2+UR4+0x6800], R23 ;  /* 0x0068001702007988 */ /* 0x0003e80008000004 */
[----:B------:R2:W-:Y:S01]  /*c880*/  STS.U8 [R2+UR4+0x6600], R28 ;  /* 0x0066001c02007988 */ /* 0x0005e20008000004 */
[----:B0-----:R-:W-:-:S03]  /*c890*/  IMAD.SHL.U32 R14, R27, 0x8, RZ ;  /* 0x000000081b0e7824 */ /* 0x001fc600078e00ff */
[----:B-1----:R-:W3:Y:S01]  /*c8a0*/  LDL.LU R23, [R1+0x1e0] ;  /* 0x0001e00001177983 */ /* 0x002ee20000300800 */
[----:B--2---:R-:W-:Y:S01]  /*c8b0*/  IMAD.SHL.U32 R28, R27, 0x10, RZ ;  /* 0x000000101b1c7824 */ /* 0x004fe200078e00ff */
[----:B------:R-:W-:Y:S02]  /*c8c0*/  LOP3.LUT R3, R14, 0x30, R3, 0x48, !PT ;  /* 0x000000300e037812 */ /* 0x000fe400078e4803 */
[----:B------:R-:W3:Y:S02]  /*c8d0*/  LDL.LU R22, [R1+0x1e4] ;  /* 0x0001e40001167983 */ /* 0x000ee40000300800 */
[----:B------:R-:W-:Y:S02]  /*c8e0*/  LOP3.LUT R28, R28, 0xe00, RZ, 0xc0, !PT ;  /* 0x00000e001c1c7812 */ /* 0x000fe400078ec0ff */
[----:B------:R-:W2:Y:S02]  /*c8f0*/  LDL.LU R21, [R1+0x1c8] ;  /* 0x0001c80001157983 */ /* 0x000ea40000300800 */
[----:B------:R-:W-:-:S02]  /*c900*/  IADD3 R28, PT, PT, R28, UR4, R4 ;  /* 0x000000041c1c7c10 */ /* 0x000fc4000fffe004 */
[----:B------:R-:W2:Y:S03]  /*c910*/  LDL.LU R14, [R1+0x1cc] ;  /* 0x0001cc00010e7983 */ /* 0x000ea60000300800 */
[----:B------:R-:W-:Y:S01]  /*c920*/  IMAD.IADD R28, R3, 0x1, R28 ;  /* 0x00000001031c7824 */ /* 0x000fe200078e021c */
[----:B------:R-:W-:Y:S06]  /*c930*/  BAR.SYNC.DEFER_BLOCKING 0x0 ;  /* 0x0000000000007b1d */ /* 0x000fec0000010000 */
[----:B------:R-:W2:Y:S04]  /*c940*/  LDL.LU R20, [R1+0x1c0] ;  /* 0x0001c00001147983 */ /* 0x000ea80000300800 */
[----:B------:R-:W2:Y:S04]  /*c950*/  LDL.LU R15, [R1+0x1c4] ;  /* 0x0001c400010f7983 */ /* 0x000ea80000300800 */
[----:B------:R-:W2:Y:S04]  /*c960*/  LDL.LU R13, [R1+0x1ac] ;  /* 0x0001ac00010d7983 */ /* 0x000ea80000300800 */
[----:B------:R-:W2:Y:S04]  /*c970*/  LDL.LU R12, [R1+0x1b0] ;  /* 0x0001b000010c7983 */ /* 0x000ea80000300800 */
[----:B------:R-:W0:Y:S04]  /*c980*/  LDSM.16.M88.4 R24, [R28] ;  /* 0x000000001c18783b */ /* 0x000e280000000200 */
[----:B------:R-:W2:Y:S04]  /*c990*/  LDL.LU R11, [R1+0x1a4] ;  /* 0x0001a400010b7983 */ /* 0x000ea80000300800 */
[----:B------:R-:W2:Y:S04]  /*c9a0*/  LDL.LU R10, [R1+0x1a8] ;  /* 0x0001a800010a7983 */ /* 0x000ea80000300800 */
[----:B------:R-:W2:Y:S04]  /*c9b0*/  LDL.LU R9, [R1+0x190] ;  /* 0x0001900001097983 */ /* 0x000ea80000300800 */
[----:B------:R-:W2:Y:S01]  /*c9c0*/  LDL.LU R8, [R1+0x194] ;  /* 0x0001940001087983 */ /* 0x000ea20000300800 */
[----:B------:R-:W-:-:S03]  /*c9d0*/  IMAD R4, R5, 0x100, R6 ;  /* 0x0000010005047824 */ /* 0x000fc600078e0206 */
[----:B0-----:R-:W-:Y:S01]  /*c9e0*/  STL.64 [R1+0x310], R24 ;  /* 0x0003101801007387 */ /* 0x001fe20000100a00 */
[----:B------:R-:W-:Y:S02]  /*c9f0*/  IMAD.MOV.U32 R2, RZ, RZ, R24 ;  /* 0x000000ffff027224 */ /* 0x000fe400078e0018 */
[----:B------:R-:W-:Y:S01]  /*ca00*/  IMAD.MOV.U32 R3, RZ, RZ, R25 ;  /* 0x000000ffff037224 */ /* 0x000fe200078e0019 */
[----:B------:R0:W-:Y:S04]  /*ca10*/  STL.64 [R1+0x318], R26 ;  /* 0x0003181a01007387 */ /* 0x0001e80000100a00 */
[----:B0-----:R-:W2:Y:S04]  /*ca20*/  LDL.LU.64 R26, [R1+0xe40] ;  /* 0x000e4000011a7983 */ /* 0x001ea80000300a00 */
[----:B------:R-:W2:Y:S04]  /*ca30*/  LDL.LU.64 R24, [R1+0xe38] ;  /* 0x000e380001187983 */ /* 0x000ea80000300a00 */
[----:B------:R-:W2:Y:S04]  /*ca40*/  LDL.LU R5, [R1+0x148] ;  /* 0x0001480001057983 */ /* 0x000ea80000300800 */
[----:B------:R-:W3:Y:S01]  /*ca50*/  LDL.LU R6, [R1+0x188] ;  /* 0x0001880001067983 */ /* 0x000ee20000300800 */
[----:B--2---:R-:W-:-:S03]  /*ca60*/  IMAD R5, R7, 0x100, R5 ;  /* 0x0000010007057824 */ /* 0x004fc600078e0205 */
[----:B------:R-:W3:Y:S01]  /*ca70*/  LDL.LU R7, [R1+0x18c] ;  /* 0x00018c0001077983 */ /* 0x000ee20000300800 */
[----:B------:R-:W-:Y:S01]  /*ca80*/  F2FP.F16.E5M2.UNPACK_B R4, R4 ;  /* 0x00000004ff04723e */ /* 0x000fe200020004ff */
[----:B---3--:R-:W-:Y:S02]  /*ca90*/  IMAD R6, R6, 0x100, R7 ;  /* 0x0000010006067824 */ /* 0x008fe400078e0207 */
[----:B------:R-:W-:Y:S02]  /*caa0*/  IMAD R7, R9, 0x100, R8 ;  /* 0x0000010009077824 */ /* 0x000fe400078e0208 */
[----:B------:R-:W-:Y:S02]  /*cab0*/  IMAD R8, R11, 0x100, R10 ;  /* 0x000001000b087824 */ /* 0x000fe400078e020a */
[----:B------:R-:W-:Y:S02]  /*cac0*/  IMAD R11, R21, 0x100, R14 ;  /* 0x00000100150b7824 */ /* 0x000fe400078e020e */
[----:B------:R-:W-:-:S02]  /*cad0*/  IMAD R10, R20, 0x100, R15 ;  /* 0x00000100140a7824 */ /* 0x000fc400078e020f */
[----:B----4-:R-:W-:Y:S02]  /*cae0*/  IMAD R14, R17, 0x100, R16 ;  /* 0x00000100110e7824 */ /* 0x010fe400078e0210 */
[----:B------:R-:W-:Y:S01]  /*caf0*/  IMAD R15, R19, 0x100, R18 ;  /* 0x00000100130f7824 */ /* 0x000fe200078e0212 */
[----:B------:R-:W2:Y:S04]  /*cb00*/  LDL.LU.64 R16, [R1+0x220] ;  /* 0x0002200001107983 */ /* 0x000ea80000300a00 */
[----:B------:R-:W2:Y:S01]  /*cb10*/  LDL.LU.64 R18, [R1+0x228] ;  /* 0x0002280001127983 */ /* 0x000ea20000300a00 */
[----:B------:R-:W-:Y:S02]  /*cb20*/  IMAD R20, R26, 0x100, R27 ;  /* 0x000001001a147824 */ /* 0x000fe400078e021b */
[----:B------:R-:W-:-:S02]  /*cb30*/  IMAD R21, R24, 0x100, R25 ;  /* 0x0000010018157824 */ /* 0x000fc400078e0219 */
[----:B------:R-:W0:Y:S01]  /*cb40*/  LDSM.16.M88.4 R24, [R28+0x1000] ;  /* 0x001000001c18783b */ /* 0x000e220000000200 */
[----:B------:R-:W-:Y:S02]  /*cb50*/  F2FP.F16.E5M2.UNPACK_B R5, R5 ;  /* 0x00000005ff05723e */ /* 0x000fe400020004ff */
[----:B------:R-:W-:Y:S02]  /*cb60*/  F2FP.F16.E5M2.UNPACK_B R6, R6 ;  /* 0x00000006ff06723e */ /* 0x000fe400020004ff */
[----:B------:R-:W-:Y:S02]  /*cb70*/  F2FP.F16.E5M2.UNPACK_B R7, R7 ;  /* 0x00000007ff07723e */ /* 0x000fe400020004ff */
[----:B------:R-:W-:Y:S02]  /*cb80*/  F2FP.F16.E5M2.UNPACK_B R2, R2 ;  /* 0x00000002ff02723e */ /* 0x000fe400020004ff */
[----:B------:R-:W-:Y:S01]  /*cb90*/  F2FP.F16.E5M2.UNPACK_B R3, R3 ;  /* 0x00000003ff03723e */ /* 0x000fe200020004ff */
[----:B------:R-:W-:-:S02]  /*cba0*/  IMAD R9, R13, 0x100, R12 ;  /* 0x000001000d097824 */ /* 0x000fc400078e020c */
[----:B------:R-:W-:Y:S01]  /*cbb0*/  IMAD R13, R29, 0x100, R0 ;  /* 0x000001001d0d7824 */ /* 0x000fe200078e0200 */
[----:B0-----:R0:W-:Y:S01]  /*cbc0*/  STL.64 [R1+0x340], R24 ;  /* 0x0003401801007387 */ /* 0x0011e20000100a00 */
[----:B------:R-:W-:Y:S02]  /*cbd0*/  IMAD.MOV.U32 R29, RZ, RZ, R24 ;  /* 0x000000ffff1d7224 */ /* 0x000fe400078e0018 */
[----:B------:R-:W-:Y:S01]  /*cbe0*/  IMAD.MOV.U32 R0, RZ, RZ, R25 ;  /* 0x000000ffff007224 */ /* 0x000fe200078e0019 */
[----:B------:R1:W-:Y:S04]  /*cbf0*/  STL.64 [R1+0x348], R26 ;  /* 0x0003481a01007387 */ /* 0x0003e80000100a00 */
[----:B0-----:R-:W3:Y:S04]  /*cc00*/  LDL.LU.64 R24, [R1+0x80] ;  /* 0x0000800001187983 */ /* 0x001ee80000300a00 */
[----:B-1----:R-:W3:Y:S01]  /*cc10*/  LDL.LU.64 R26, [R1+0x88] ;  /* 0x00008800011a7983 */ /* 0x002ee20000300a00 */
[----:B--2---:R-:W-:-:S15]  /*cc20*/  HMMA.16816.F32 R16, R4, R2, R16 ;  /* 0x000000020410723c */ /* 0x004fde0000001810 */
[----:B------:R-:W-:-:S04]  /*cc30*/  NOP ;  /* 0x0000000000007918 */ /* 0x000fc80000000000 */
[----:B------:R-:W-:Y:S04]  /*cc40*/  STL.64 [R1+0xd0], R16 ;  /* 0x0000d01001007387 */ /* 0x000fe80000100a00 */
[----:B------:R0:W-:Y:S04]  /*cc50*/  STL.64 [R1+0xd8], R18 ;  /* 0x0000d81201007387 */ /* 0x0001e80000100a00 */
[----:B0-----:R-:W2:Y:S04]  /*cc60*/  LDL.LU.64 R18, [R1+0xe30] ;  /* 0x000e300001127983 */ /* 0x001ea80000300a00 */
[----:B------:R-:W4:Y:S04]  /*cc70*/  LDL.LU.64 R16, [R1+0xe28] ;  /* 0x000e280001107983 */ /* 0x000f280000300a00 */
[----:B------:R-:W-:Y:S04]  /*cc80*/  STL.64 [R1+0xe10], R6 ;  /* 0x000e100601007387 */ /* 0x000fe80000100a00 */
[----:B------:R0:W-:Y:S04]  /*cc90*/  STL.64 [R1+0xe08], R4 ;  /* 0x000e080401007387 */ /* 0x0001e80000100a00 */
[----:B0-----:R-:W2:Y:S04]  /*cca0*/  LDL.LU.64 R4, [R1+0x10] ;  /* 0x0000100001047983 */ /* 0x001ea80000300a00 */
[----:B------:R-:W2:Y:S01]  /*ccb0*/  LDL.LU.64 R6, [R1+0x18] ;  /* 0x0000180001067983 */ /* 0x000ea20000300a00 */
[----:B------:R-:W-:Y:S01]  /*ccc0*/  F2FP.F16.E5M2.UNPACK_B R8, R8 ;  /* 0x00000008ff08723e */ /* 0x000fe200020004ff */
[----:B------:R-:W-:Y:S01]  /*ccd0*/  IMAD R12, R23, 0x100, R22 ;  /* 0x00000100170c7824 */ /* 0x000fe200078e0216 */
[----:B------:R-:W-:-:S02]  /*cce0*/  F2FP.F16.E5M2.UNPACK_B R9, R9 ;  /* 0x00000009ff09723e */ /* 0x000fc400020004ff */
[----:B------:R-:W-:Y:S02]  /*ccf0*/  F2FP.F16.E5M2.UNPACK_B R10, R10 ;  /* 0x0000000aff0a723e */ /* 0x000fe400020004ff */
[----:B------:R-:W-:Y:S01]  /*cd00*/  F2FP.F16.E5M2.UNPACK_B R11, R11 ;  /* 0x0000000bff0b723e */ /* 0x000fe200020004ff */
[----:B--2---:R-:W-:Y:S04]  /*cd10*/  STL.64 [R1+0xe20], R6 ;  /* 0x000e200601007387 */ /* 0x004fe80000100a00 */
[----:B------:R0:W-:Y:S04]  /*cd20*/  STL.64 [R1+0xe18], R4 ;  /* 0x000e180401007387 */ /* 0x0001e80000100a00 */
[----:B0-----:R-:W2:Y:S04]  /*cd30*/  LDL.LU.64 R4, [R1+0x30] ;  /* 0x0000300001047983 */ /* 0x001ea80000300a00 */
[----:B------:R-:W2:Y:S01]  /*cd40*/  LDL.LU.64 R6, [R1+0x38] ;  /* 0x0000380001067983 */ /* 0x000ea20000300a00 */
[----:B------:R-:W-:Y:S01]  /*cd50*/  F2FP.F16.E5M2.UNPACK_B R12, R12 ;  /* 0x0000000cff0c723e */ /* 0x000fe200020004ff */
[----:B---3--:R-:W-:Y:S01]  /*cd60*/  HMMA.16816.F32 R24, R8, R2, R24 ;  /* 0x000000020818723c */ /* 0x008fe20000001818 */
[----:B------:R-:W-:-:S02]  /*cd70*/  F2FP.F16.E5M2.UNPACK_B R13, R13 ;  /* 0x0000000dff0d723e */ /* 0x000fc400020004ff */
[----:B------:R-:W-:Y:S02]  /*cd80*/  F2FP.F16.E5M2.UNPACK_B R14, R14 ;  /* 0x0000000eff0e723e */ /* 0x000fe400020004ff */
[----:B------:R-:W-:Y:S01]  /*cd90*/  F2FP.F16.E5M2.UNPACK_B R15, R15 ;  /* 0x0000000fff0f723e */ /* 0x000fe200020004ff */
[----:B----4-:R-:W-:Y:S02]  /*cda0*/  IMAD R23, R16, 0x100, R17 ;  /* 0x0000010010177824 */ /* 0x010fe400078e0211 */
[----:B------:R-:W-:-:S11]  /*cdb0*/  IMAD R22, R18, 0x100, R19 ;  /* 0x0000010012167824 */ /* 0x000fd600078e0213 */
[----:B------:R0:W-:Y:S04]  /*cdc0*/  STL.64 [R1+0x1f0], R24 ;  /* 0x0001f01801007387 */ /* 0x0001e80000100a00 */
[----:B------:R1:W-:Y:S04]  /*cdd0*/  STL.64 [R1+0x1f8], R26 ;  /* 0x0001f81a01007387 */ /* 0x0003e80000100a00 */
[----:B0-----:R-:W3:Y:S04]  /*cde0*/  LDL.LU.64 R24, [R1+0xa0] ;  /* 0x0000a00001187983 */ /* 0x001ee80000300a00 */
[----:B-1----:R-:W3:Y:S04]  /*cdf0*/  LDL.LU.64 R26, [R1+0xa8] ;  /* 0x0000a800011a7983 */ /* 0x002ee80000300a00 */
[----:B------:R-:W4:Y:S04]  /*ce00*/  LDL.LU.64 R16, [R1+0x60] ;  /* 0x0000600001107983 */ /* 0x000f280000300a00 */
[----:B------:R-:W4:Y:S01]  /*ce10*/  LDL.LU.64 R18, [R1+0x68] ;  /* 0x0000680001127983 */ /* 0x000f220000300a00 */
[----:B--2---:R-:W-:-:S15]  /*ce20*/  HMMA.16816.F32 R4, R12, R2, R4 ;  /* 0x000000020c04723c */ /* 0x004fde0000001804 */
[----:B------:R-:W-:-:S04]  /*ce30*/  NOP ;  /* 0x0000000000007918 */ /* 0x000fc80000000000 */
[----:B------:R-:W-:Y:S04]  /*ce40*/  STL.64 [R1+0x200], R4 ;  /* 0x0002000401007387 */ /* 0x000fe80000100a00 */
[----:B------:R0:W-:Y:S04]  /*ce50*/  STL.64 [R1+0x208], R6 ;  /* 0x0002080601007387 */ /* 0x0001e80000100a00 */
[----:B0-----:R-:W2:Y:S04]  /*ce60*/  LDL.LU.64 R6, [R1+0xe20] ;  /* 0x000e200001067983 */ /* 0x001ea80000300a00 */
[----:B------:R-:W2:Y:S01]  /*ce70*/  LDL.LU.64 R4, [R1+0xe18] ;  /* 0x000e180001047983 */ /* 0x000ea20000300a00 */
[----:B------:R-:W-:-:S02]  /*ce80*/  F2FP.F16.E5M2.UNPACK_B R20, R20 ;  /* 0x00000014ff14723e */ /* 0x000fc400020004ff */
[----:B------:R-:W-:Y:S02]  /*ce90*/  F2FP.F16.E5M2.UNPACK_B R21, R21 ;  /* 0x00000015ff15723e */ /* 0x000fe400020004ff */
[----:B------:R-:W-:Y:S02]  /*cea0*/  F2FP.F16.E5M2.UNPACK_B R22, R22 ;  /* 0x00000016ff16723e */ /* 0x000fe400020004ff */
[----:B------:R-:W-:-:S07]  /*ceb0*/  F2FP.F16.E5M2.UNPACK_B R23, R23 ;  /* 0x00000017ff17723e */ /* 0x000fce00020004ff */
[----:B--2---:R-:W-:-:S15]  /*cec0*/  HMMA.16816.F32 R4, R20, R2, R4 ;  /* 0x000000021404723c */ /* 0x004fde0000001804 */
[----:B------:R-:W-:-:S04]  /*ced0*/  NOP ;  /* 0x0000000000007918 */ /* 0x000fc80000000000 */
[----:B------:R-:W-:Y:S04]  /*cee0*/  STL.64 [R1+0x1e0], R4 ;  /* 0x0001e00401007387 */ /* 0x000fe80000100a00 */
[----:B------:R0:W-:Y:S04]  /*cef0*/  STL.64 [R1+0x1e8], R6 ;  /* 0x0001e80601007387 */ /* 0x0001e80000100a00 */
[----:B0-----:R-:W2:Y:S04]  /*cf00*/  LDL.LU.64 R6, [R1+0xe10] ;  /* 0x000e100001067983 */ /* 0x001ea80000300a00 */
[----:B------:R-:W3:Y:S04]  /*cf10*/  LDL.LU.64 R4, [R1+0xe08] ;  /* 0x000e080001047983 */ /* 0x000ee80000300a00 */
[----:B------:R-:W-:Y:S04]  /*cf20*/  STL.64 [R1+0xe00], R22 ;  /* 0x000e001601007387 */ /* 0x000fe80000100a00 */
[----:B------:R0:W-:Y:S04]  /*cf30*/  STL.64 [R1+0xdf8], R20 ;  /* 0x000df81401007387 */ /* 0x0001e80000100a00 */
[----:B0-----:R-:W4:Y:S04]  /*cf40*/  LDL.LU.64 R20, [R1+0x230] ;  /* 0x0002300001147983 */ /* 0x001f280000300a00 */
[----:B------:R-:W4:Y:S01]  /*cf50*/  LDL.LU.64 R22, [R1+0x238] ;  /* 0x0002380001167983 */ /* 0x000f220000300a00 */
[----:B------:R-:W-:-:S02]  /*cf60*/  F2FP.F16.E5M2.UNPACK_B R2, R29 ;  /* 0x0000001dff02723e */ /* 0x000fc400020004ff */
[----:B------:R-:W-:Y:S01]  /*cf70*/  F2FP.F16.E5M2.UNPACK_B R3, R0 ;  /* 0x00000000ff03723e */ /* 0x000fe200020004ff */
[----:B--2---:R-:W-:Y:S04]  /*cf80*/  STL.64 [R1+0xdf0], R6 ;  /* 0x000df00601007387 */ /* 0x004fe80000100a00 */
[----:B---3--:R0:W-:Y:S02]  /*cf90*/  STL.64 [R1+0xde8], R4 ;  /* 0x000de80401007387 */ /* 0x0081e40000100a00 */
[----:B----4-:R-:W-:-:S15]  /*cfa0*/  HMMA.16816.F32 R20, R4, R2, R20 ;  /* 0x000000020414723c */ /* 0x010fde0000001814 */
[----:B------:R-:W-:-:S04]  /*cfb0*/  NOP ;  /* 0x0000000000007918 */ /* 0x000fc80000000000 */
[----:B------:R-:W-:Y:S04]  /*cfc0*/  STL.64 [R1+0xf0], R20 ;  /* 0x0000f01401007387 */ /* 0x000fe80000100a00 */
[----:B------:R-:W-:Y:S04]  /*cfd0*/  STL.64 [R1+0xf8], R22 ;  /* 0x0000f81601007387 */ /* 0x000fe80000100a00 */
[----:B------:R-:W1:Y:S04]  /*cfe0*/  LDSM.16.M88.4 R20, [R28+0x2000] ;  /* 0x002000001c14783b */ /* 0x000e680000000200 */
[----:B------:R-:W-:Y:S01]  /*cff0*/  STL.64 [R1+0xde0], R10 ;  /* 0x000de00a01007387 */ /* 0x000fe20000100a00 */
[-C--:B0-----:R-:W-:Y:S03]  /*d000*/  HMMA.16816.F32 R4, R8, R2.reuse, R24 ;  /* 0x000000020804723c */ /* 0x081fe60000001818 */
[----:B-1----:R-:W-:Y:S04]  /*d010*/  STL.64 [R1+0x300], R20 ;  /* 0x0003001401007387 */ /* 0x002fe80000100a00 */
[----:B------:R-:W-:Y:S04]  /*d020*/  STL.64 [R1+0x308], R22 ;  /* 0x0003081601007387 */ /* 0x000fe80000100a00 */
[----:B------:R-:W0:Y:S04]  /*d030*/  LDSM.16.M88.4 R20, [R28+0x3000] ;  /* 0x003000001c14783b */ /* 0x000e280000000200 */
[----:B------:R1:W-:Y:S02]  /*d040*/  STL.64 [R1+0xdd8], R8 ;  /* 0x000dd80801007387 */ /* 0x0003e40000100a00 */
[----:B-1----:R-:W-:Y:S02]  /*d050*/  HMMA.16816.F32 R8, R12, R2, R16 ;  /* 0x000000020c08723c */ /* 0x002fe40000001810 */
[----:B------:R1:W-:Y:S04]  /*d060*/  STL.64 [R1+0x1b0], R4 ;  /* 0x0001b00401007387 */ /* 0x0003e80000100a00 */
[----:B------:R2:W-:Y:S04]  /*d070*/  STL.64 [R1+0x1b8], R6 ;  /* 0x0001b80601007387 */ /* 0x0005e80000100a00 */
[----:B-1----:R-:W3:Y:S04]  /*d080*/  LDL.LU.64 R4, [R1] ;  /* 0x0000000001047983 */ /* 0x002ee80000300a00 */
[----:B0-----:R-:W-:Y:S04]  /*d090*/  STL.64 [R1+0x320], R20 ;  /* 0x0003201401007387 */ /* 0x001fe80000100a00 */
[----:B------:R-:W-:Y:S04]  /*d0a0*/  STL.64 [R1+0x328], R22 ;  /* 0x0003281601007387 */ /* 0x000fe80000100a00 */
[----:B--2---:R-:W3:Y:S04]  /*d0b0*/  LDL.LU.64 R6, [R1+0x8] ;  /* 0x0000080001067983 */ /* 0x004ee80000300a00 */
[----:B------:R0:W-:Y:S04]  /*d0c0*/  STL.64 [R1+0x1d0], R8 ;  /* 0x0001d00801007387 */ /* 0x0001e80000100a00 */
[----:B------:R1:W-:Y:S04]  /*d0d0*/  STL.64 [R1+0x1d8], R10 ;  /* 0x0001d80a01007387 */ /* 0x0003e80000100a00 */
[----:B------:R-:W2:Y:S04]  /*d0e0*/  LDSM.16.M88.4 R20, [R28+0x4000] ;  /* 0x004000001c14783b */ /* 0x000ea80000000200 */
[----:B0-----:R-:W4:Y:S04]  /*d0f0*/  LDL.LU.64 R8, [R1+0x250] ;  /* 0x0002500001087983 */ /* 0x001f280000300a00 */
[----:B-1----:R-:W4:Y:S04]  /*d100*/  LDL.LU.64 R10, [R1+0x258] ;  /* 0x00025800010a7983 */ /* 0x002f280000300a00 */
[----:B------:R-:W-:Y:S04]  /*d110*/  STL.64 [R1+0xdd0], R14 ;  /* 0x000dd00e01007387 */ /* 0x000fe80000100a00 */
[----:B------:R0:W-:Y:S04]  /*d120*/  STL.64 [R1+0xdc8], R12 ;  /* 0x000dc80c01007387 */ /* 0x0001e80000100a00 */
[----:B0-----:R-:W2:Y:S04]  /*d130*/  LDL.LU.64 R12, [R1+0x170] ;  /* 0x00017000010c7983 */ /* 0x001ea80000300a00 */
[----:B------:R-:W2:Y:S04]  /*d140*/  LDL.LU.64 R14, [R1+0x178] ;  /* 0x00017800010e7983 */ /* 0x000ea80000300a00 */
[----:B------:R-:W2:Y:S04]  /*d150*/  LDL.LU.64 R24, [R1+0x90] ;  /* 0x0000900001187983 */ /* 0x000ea80000300a00 */
[----:B------:R-:W2:Y:S04]  /*d160*/  LDL.LU.64 R26, [R1+0x98] ;  /* 0x00009800011a7983 */ /* 0x000ea80000300a00 */
[----:B------:R-:W2:Y:S04]  /*d170*/  LDL.LU.64 R16, [R1+0x110] ;  /* 0x0001100001107983 */ /* 0x000ea80000300a00 */
[----:B------:R-:W2:Y:S04]  /*d180*/  LDL.LU.64 R18, [R1+0x118] ;  /* 0x0001180001127983 */ /* 0x000ea80000300a00 */
[----:B--2---:R-:W-:Y:S04]  /*d190*/  STL.64 [R1+0xda0], R18 ;  /* 0x000da01201007387 */ /* 0x004fe80000100a00 */
[----:B------:R0:W-:Y:S04]  /*d1a0*/  STL.64 [R1+0xd98], R16 ;  /* 0x000d981001007387 */ /* 0x0001e80000100a00 */
[----:B0-----:R-:W2:Y:S04]  /*d1b0*/  LDL.LU.64 R16, [R1+0x150] ;  /* 0x0001500001107983 */ /* 0x001ea80000300a00 */
[----:B------:R-:W2:Y:S01]  /*d1c0*/  LDL.LU.64 R18, [R1+0x158] ;  /* 0x0001580001127983 */ /* 0x000ea20000300a00 */
[----:B------:R-:W-:-:S02]  /*d1d0*/  IMAD.MOV.U32 R29, RZ, RZ, R20 ;  /* 0x000000ffff1d7224 */ /* 0x000fc400078e0014 */
[----:B------:R-:W-:Y:S01]  /*d1e0*/  IMAD.MOV.U32 R0, RZ, RZ, R21 ;  /* 0x000000ffff007224 */ /* 0x000fe200078e0015 */
[----:B--2---:R-:W-:Y:S04]  /*d1f0*/  STL.64 [R1+0xdb0], R18 ;  /* 0x000db01201007387 */ /* 0x004fe80000100a00 */
[----:B------:R0:W-:Y:S04]  /*d200*/  STL.64 [R1+0xda8], R16 ;  /* 0x000da81001007387 */ /* 0x0001e80000100a00 */
[----:B0-----:R-:W2:Y:S04]  /*d210*/  LDL.LU.64 R16, [R1+0x290] ;  /* 0x0002900001107983 */ /* 0x001ea80000300a00 */
[----:B------:R-:W2:Y:S04]  /*d220*/  LDL.LU.64 R18, [R1+0x298] ;  /* 0x0002980001127983 */ /* 0x000ea80000300a00 */
[----:B------:R-:W-:Y:S04]  /*d230*/  STL.64 [R1+0x330], R20 ;  /* 0x0003301401007387 */ /* 0x000fe80000100a00 */
[----:B------:R0:W-:Y:S04]  /*d240*/  STL.64 [R1+0x338], R22 ;  /* 0x0003381601007387 */ /* 0x0001e80000100a00 */
[----:B0-----:R-:W3:Y:S04]  /*d250*/  LDL.LU.64 R22, [R1+0xe00] ;  /* 0x000e000001167983 */ /* 0x001ee80000300a00 */
[----:B------:R-:W3:Y:S02]  /*d260*/  LDL.LU.64 R20, [R1+0xdf8] ;  /* 0x000df80001147983 */ /* 0x000ee40000300a00 */
[----:B---3--:R-:W-:-:S15]  /*d270*/  HMMA.16816.F32 R4, R20, R2, R4 ;  /* 0x000000021404723c */ /* 0x008fde0000001804 */
[----:B------:R-:W-:-:S04]  /*d280*/  NOP ;  /* 0x0000000000007918 */ /* 0x000fc80000000000 */
[----:B------:R-:W-:Y:S04]  /*d290*/  STL.64 [R1+0x1c0], R4 ;  /* 0x0001c00401007387 */ /* 0x000fe80000100a00 */
[----:B------:R0:W-:Y:S04]  /*d2a0*/  STL.64 [R1+0x1c8], R6 ;  /* 0x0001c80601007387 */ /* 0x0001e80000100a00 */
[----:B0-----:R-:W4:Y:S04]  /*d2b0*/  LDL.LU.64 R6, [R1+0xdf0] ;  /* 0x000df00001067983 */ /* 0x001f280000300a00 */
[----:B------:R-:W4:Y:S04]  /*d2c0*/  LDL.LU.64 R4, [R1+0xde8] ;  /* 0x000de80001047983 */ /* 0x000f280000300a00 */
[----:B------:R-:W3:Y:S04]  /*d2d0*/  LDL R2, [R1+0x300] ;  /* 0x0003000001027983 */ /* 0x000ee80000100800 */
[----:B------:R-:W2:Y:S01]  /*d2e0*/  LDL R3, [R1+0x304] ;  /* 0x0003040001037983 */ /* 0x000ea20000100800 */
[----:B---3--:R-:W-:-:S02]  /*d2f0*/  F2FP.F16.E5M2.UNPACK_B R2, R2 ;  /* 0x00000002ff02723e */ /* 0x008fc400020004ff */
[----:B--2---:R-:W-:-:S07]  /*d300*/  F2FP.F16.E5M2.UNPACK_B R3, R3 ;  /* 0x00000003ff03723e */ /* 0x004fce00020004ff */
[----:B----4-:R-:W-:-:S15]  /*d310*/  HMMA.16816.F32 R8, R4, R2, R8 ;  /* 0x000000020408723c */ /* 0x010fde0000001808 */
[----:B------:R-:W-:-:S04]  /*d320*/  NOP ;  /* 0x0000000000007918 */ /* 0x000fc80000000000 */
[----:B------:R-:W-:Y:S04]  /*d330*/  STL.64 [R1+0xe0], R8 ;  /* 0x0000e00801007387 */ /* 0x000fe80000100a00 */
[----:B------:R0:W-:Y:S04]  /*d340*/  STL.64 [R1+0xe8], R10 ;  /* 0x0000e80a01007387 */ /* 0x0001e80000100a00 */
[----:B0-----:R-:W2:Y:S04]  /*d350*/  LDL.LU.64 R10, [R1+0xde0] ;  /* 0x000de000010a7983 */ /* 0x001ea80000300a00 */
[----:B------:R-:W2:Y:S02]  /*d360*/  LDL.LU.64 R8, [R1+0xdd8] ;  /* 0x000dd80001087983 */ /* 0x000ea40000300a00 */
[----:B--2---:R-:W-:-:S15]  /*d370*/  HMMA.16816.F32 R12, R8, R2, R12 ;  /* 0x00000002080c723c */ /* 0x004fde000000180c */
        /* <DEDUP_REMOVED lines=11> */
[----:B--2---:R-:W-:Y:S02]  /*d430*/  HMMA.16816.F32 R24, R20, R2, R24 ;  /* 0x000000021418723c */ /* 0x004fe40000001818 */
[----:B------:R-:W2:Y:S04]  /*d440*/  LDL R2, [R1+0x320] ;  /* 0x0003200001027983 */ /* 0x000ea80000100800 */
[----:B------:R-:W3:-:S13]  /*d450*/  LDL R3, [R1+0x324] ;  /* 0x0003240001037983 */ /* 0x000eda0000100800 */
[----:B------:R0:W-:Y:S04]  /*d460*/  STL.64 [R1+0x180], R24 ;  /* 0x0001801801007387 */ /* 0x0001e80000100a00 */
[----:B------:R1:W-:Y:S04]  /*d470*/  STL.64 [R1+0x188], R26 ;  /* 0x0001881a01007387 */ /* 0x0003e80000100a00 */
[----:B0-----:R-:W4:Y:S04]  /*d480*/  LDL.LU.64 R24, [R1+0x350] ;  /* 0x0003500001187983 */ /* 0x001f280000300a00 */
[----:B-1----:R-:W4:Y:S01]  /*d490*/  LDL.LU.64 R26, [R1+0x358] ;  /* 0x00035800011a7983 */ /* 0x002f220000300a00 */
[----:B--2---:R-:W-:-:S02]  /*d4a0*/  F2FP.F16.E5M2.UNPACK_B R2, R2 ;  /* 0x00000002ff02723e */ /* 0x004fc400020004ff */
[----:B---3--:R-:W-:-:S07]  /*d4b0*/  F2FP.F16.E5M2.UNPACK_B R3, R3 ;  /* 0x00000003ff03723e */ /* 0x008fce00020004ff */
[----:B------:R-:W-:-:S15]  /*d4c0*/  HMMA.16816.F32 R16, R4, R2, R16 ;  /* 0x000000020410723c */ /* 0x000fde0000001810 */
        /* <DEDUP_REMOVED lines=16> */
[----:B------:R-:W2:Y:S04]  /*d5d0*/  LDL.LU.64 R16, [R1+0xd88] ;  /* 0x000d880001107983 */ /* 0x000ea80000300a00 */
[----:B------:R-:W-:Y:S04]  /*d5e0*/  STL.64 [R1+0xd80], R14 ;  /* 0x000d800e01007387 */ /* 0x000fe80000100a00 */
[----:B------:R0:W-:Y:S04]  /*d5f0*/  STL.64 [R1+0xd78], R12 ;  /* 0x000d780c01007387 */ /* 0x0001e80000100a00 */
[----:B0-----:R-:W3:Y:S04]  /*d600*/  LDL.LU.64 R12, [R1+0x240] ;  /* 0x00024000010c7983 */ /* 0x001ee80000300a00 */
[----:B------:R-:W3:Y:S01]  /*d610*/  LDL.LU.64 R14, [R1+0x248] ;  /* 0x00024800010e7983 */ /* 0x000ee20000300a00 */
[----:B--2---:R-:W-:Y:S01]  /*d620*/  HMMA.16816.F32 R16, R20, R2, R16 ;  /* 0x000000021410723c */ /* 0x004fe20000001810 */
[----:B------:R-:W-:-:S02]  /*d630*/  F2FP.F16.E5M2.UNPACK_B R2, R29 ;  /* 0x0000001dff02723e */ /* 0x000fc400020004ff */
[----:B------:R-:W-:-:S07]  /*d640*/  F2FP.F16.E5M2.UNPACK_B R3, R0 ;  /* 0x00000000ff03723e */ /* 0x000fce00020004ff */
[-C--:B----4-:R-:W-:Y:S08]  /*d650*/  HMMA.16816.F32 R24, R4, R2.reuse, R24 ;  /* 0x000000020418723c */ /* 0x090ff00000001818 */
[-C--:B---3--:R-:W-:Y:S01]  /*d660*/  HMMA.16816.F32 R12, R8, R2.reuse, R12 ;  /* 0x00000002080c723c */ /* 0x088fe2000000180c */
[----:B------:R0:W-:Y:S04]  /*d670*/  STL.64 [R1+0x140], R16 ;  /* 0x0001401001007387 */ /* 0x0001e80000100a00 */
[----:B------:R1:W-:Y:S04]  /*d680*/  STL.64 [R1+0x148], R18 ;  /* 0x0001481201007387 */ /* 0x0003e80000100a00 */
[----:B0-----:R-:W2:Y:S04]  /*d690*/  LDL.LU.64 R16, [R1+0x50] ;  /* 0x0000500001107983 */ /* 0x001ea80000300a00 */
[----:B-1----:R-:W2:Y:S04]  /*d6a0*/  LDL.LU.64 R18, [R1+0x58] ;  /* 0x0000580001127983 */ /* 0x002ea80000300a00 */
[----:B------:R-:W-:Y:S04]  /*d6b0*/  STL.64 [R1+0xce0], R26 ;  /* 0x000ce01a01007387 */ /* 0x000fe80000100a00 */
[----:B------:R0:W-:Y:S04]  /*d6c0*/  STL.64 [R1+0xcd8], R24 ;  /* 0x000cd81801007387 */ /* 0x0001e80000100a00 */
[----:B0-----:R-:W3:Y:S04]  /*d6d0*/  LDL.LU.64 R24, [R1+0x360] ;  /* 0x0003600001187983 */ /* 0x001ee80000300a00 */
[----:B------:R-:W3:Y:S04]  /*d6e0*/  LDL.LU.64 R26, [R1+0x368] ;  /* 0x00036800011a7983 */ /* 0x000ee80000300a00 */
[----:B------:R-:W-:Y:S04]  /*d6f0*/  STL.64 [R1+0x100], R12 ;  /* 0x0001000c01007387 */ /* 0x000fe80000100a00 */
[----:B------:R0:W-:Y:S04]  /*d700*/  STL.64 [R1+0x108], R14 ;  /* 0x0001080e01007387 */ /* 0x0001e80000100a00 */
[----:B0-----:R-:W4:Y:S04]  /*d710*/  LDL.LU.64 R14, [R1+0xd80] ;  /* 0x000d8000010e7983 */ /* 0x001f280000300a00 */
[----:B------:R-:W2:Y:S04]  /*d720*/  LDL.LU.64 R12, [R1+0xd78] ;  /* 0x000d7800010c7983 */ /* 0x000ea80000300a00 */
[----:B------:R-:W-:Y:S04]  /*d730*/  STL.64 [R1+0xd58], R10 ;  /* 0x000d580a01007387 */ /* 0x000fe80000100a00 */
[----:B------:R0:W-:Y:S04]  /*d740*/  STL.64 [R1+0xd50], R8 ;  /* 0x000d500801007387 */ /* 0x0001e80000100a00 */
[----:B0-----:R-:W3:Y:S04]  /*d750*/  LDL.LU.64 R8, [R1+0x120] ;  /* 0x0001200001087983 */ /* 0x001ee80000300a00 */
[----:B------:R-:W3:Y:S04]  /*d760*/  LDL.LU.64 R10, [R1+0x128] ;  /* 0x00012800010a7983 */ /* 0x000ee80000300a00 */
[----:B----4-:R-:W-:Y:S04]  /*d770*/  STL.64 [R1+0xd38], R14 ;  /* 0x000d380e01007387 */ /* 0x010fe80000100a00 */
[----:B--2---:R-:W-:Y:S01]  /*d780*/  STL.64 [R1+0xd30], R12 ;  /* 0x000d300c01007387 */ /* 0x004fe20000100a00 */
[----:B---3--:R-:W-:-:S15]  /*d790*/  HMMA.16816.F32 R8, R12, R2, R8 ;  /* 0x000000020c08723c */ /* 0x008fde0000001808 */
[----:B------:R-:W-:-:S04]  /*d7a0*/  NOP ;  /* 0x0000000000007918 */ /* 0x000fc80000000000 */
[----:B------:R-:W-:Y:S04]  /*d7b0*/  STL.64 [R1+0x120], R8 ;  /* 0x0001200801007387 */ /* 0x000fe80000100a00 */
[----:B------:R0:W-:Y:S02]  /*d7c0*/  STL.64 [R1+0x128], R10 ;  /* 0x0001280a01007387 */ /* 0x0001e40000100a00 */
[----:B0-----:R-:W-:Y:S02]  /*d7d0*/  HMMA.16816.F32 R8, R20, R2, R16 ;  /* 0x000000021408723c */ /* 0x001fe40000001810 */
[----:B------:R-:W-:Y:S04]  /*d7e0*/  STL.64 [R1+0xd18], R22 ;  /* 0x000d181601007387 */ /* 0x000fe80000100a00 */
[----:B------:R-:W-:-:S13]  /*d7f0*/  STL.64 [R1+0xd10], R20 ;  /* 0x000d101401007387 */ /* 0x000fda0000100a00 */
[----:B------:R-:W-:Y:S04]  /*d800*/  STL.64 [R1+0x110], R8 ;  /* 0x0001100801007387 */ /* 0x000fe80000100a00 */
[----:B------:R-:W-:Y:S04]  /*d810*/  STL.64 [R1+0x118], R10 ;  /* 0x0001180a01007387 */ /* 0x000fe80000100a00 */
[----:B------:R-:W0:Y:S02]  /*d820*/  LDSM.16.M88.4 R8, [R28+0x5000] ;  /* 0x005000001c08783b */ /* 0x000e240000000200 */
[----:B0-----:R-:W-:-:S02]  /*d830*/  IMAD.MOV.U32 R2, RZ, RZ, R8 ;  /* 0x000000ffff027224 */ /* 0x001fc400078e0008 */
[----:B------:R-:W-:-:S03]  /*d840*/  IMAD.MOV.U32 R0, RZ, RZ, R9 ;  /* 0x000000ffff007224 */ /* 0x000fc600078e0009 */
[----:B------:R-:W-:Y:S02]  /*d850*/  F2FP.F16.E5M2.UNPACK_B R18, R2 ;  /* 0x00000002ff12723e */ /* 0x000fe400020004ff */
[----:B------:R-:W-:-:S07]  /*d860*/  F2FP.F16.E5M2.UNPACK_B R19, R0 ;  /* 0x00000000ff13723e */ /* 0x000fce00020004ff */
[----:B------:R-:W-:Y:S01]  /*d870*/  HMMA.16816.F32 R12, R4, R18, R24 ;  /* 0x00000012040c723c */ /* 0x000fe20000001818 */
[----:B------:R0:W-:Y:S04]  /*d880*/  STL.64 [R1+0x2d0], R8 ;  /* 0x0002d00801007387 */ /* 0x0001e80000100a00 */
[----:B------:R1:W-:Y:S04]  /*d890*/  STL.64 [R1+0x2d8], R10 ;  /* 0x0002d80a01007387 */ /* 0x0003e80000100a00 */
[----:B------:R-:W-:Y:S04]  /*d8a0*/  STL.64 [R1+0xd70], R18 ;  /* 0x000d701201007387 */ /* 0x000fe80000100a00 */
[----:B0-----:R-:W2:Y:S04]  /*d8b0*/  LDL.LU.64 R8, [R1+0x370] ;  /* 0x0003700001087983 */ /* 0x001ea80000300a00 */
[----:B------:R-:W0:Y:S04]  /*d8c0*/  LDSM.16.M88.4 R16, [R28+0x6000] ;  /* 0x006000001c10783b */ /* 0x000e280000000200 */
[----:B------:R-:W-:Y:S04]  /*d8d0*/  STL.64 [R1+0xa0], R12 ;  /* 0x0000a00c01007387 */ /* 0x000fe80000100a00 */
[----:B------:R-:W-:Y:S04]  /*d8e0*/  STL.64 [R1+0xa8], R14 ;  /* 0x0000a80e01007387 */ /* 0x000fe80000100a00 */
[----:B-1----:R-:W3:Y:S04]  /*d8f0*/  LDL.LU.64 R10, [R1+0x378] ;  /* 0x00037800010a7983 */ /* 0x002ee80000300a00 */
[----:B---3--:R-:W-:Y:S04]  /*d900*/  STL.64 [R1+0xd68], R10 ;  /* 0x000d680a01007387 */ /* 0x008fe80000100a00 */
[----:B--2---:R1:W-:Y:S04]  /*d910*/  STL.64 [R1+0xd60], R8 ;  /* 0x000d600801007387 */ /* 0x0043e80000100a00 */
[----:B-1----:R-:W2:Y:S04]  /*d920*/  LDL.LU.64 R8, [R1+0x380] ;  /* 0x0003800001087983 */ /* 0x002ea80000300a00 */
[----:B------:R-:W2:Y:S04]  /*d930*/  LDL.LU.64 R10, [R1+0x388] ;  /* 0x00038800010a7983 */ /* 0x000ea80000300a00 */
[----:B------:R-:W3:Y:S04]  /*d940*/  LDL.LU.64 R24, [R1+0x2b0] ;  /* 0x0002b00001187983 */ /* 0x000ee80000300a00 */
[----:B------:R-:W4:Y:S04]  /*d950*/  LDL.LU.64 R26, [R1+0x2b8] ;  /* 0x0002b800011a7983 */ /* 0x000f280000300a00 */
[----:B----4-:R-:W-:Y:S04]  /*d960*/  STL.64 [R1+0xd48], R26 ;  /* 0x000d481a01007387 */ /* 0x010fe80000100a00 */
[----:B---3--:R1:W-:Y:S04]  /*d970*/  STL.64 [R1+0xd40], R24 ;  /* 0x000d401801007387 */ /* 0x0083e80000100a00 */
[----:B-1----:R-:W3:Y:S04]  /*d980*/  LDL.LU.64 R24, [R1+0x2c0] ;  /* 0x0002c00001187983 */ /* 0x002ee80000300a00 */
[----:B------:R-:W3:Y:S04]  /*d990*/  LDL.LU.64 R26, [R1+0x2c8] ;  /* 0x0002c800011a7983 */ /* 0x000ee80000300a00 */
[----:B------:R-:W4:Y:S04]  /*d9a0*/  LDL.LU.64 R12, [R1+0x2a0] ;  /* 0x0002a000010c7983 */ /* 0x000f280000300a00 */
[----:B------:R-:W4:Y:S04]  /*d9b0*/  LDL.LU.64 R14, [R1+0x2a8] ;  /* 0x0002a800010e7983 */ /* 0x000f280000300a00 */
[----:B------:R-:W2:Y:S04]  /*d9c0*/  LDL.LU.64 R20, [R1+0x270] ;  /* 0x0002700001147983 */ /* 0x000ea80000300a00 */
[----:B------:R-:W2:Y:S01]  /*d9d0*/  LDL.LU.64 R22, [R1+0x278] ;  /* 0x0002780001167983 */ /* 0x000ea20000300a00 */
[----:B0-----:R-:W-:-:S02]  /*d9e0*/  IMAD.MOV.U32 R2, RZ, RZ, R16 ;  /* 0x000000ffff027224 */ /* 0x001fc400078e0010 */
[----:B------:R-:W-:Y:S01]  /*d9f0*/  IMAD.MOV.U32 R0, RZ, RZ, R17 ;  /* 0x000000ffff007224 */ /* 0x000fe200078e0011 */
[----:B--2---:R-:W-:Y:S04]  /*da00*/  STL.64 [R1+0xd28], R22 ;  /* 0x000d281601007387 */ /* 0x004fe80000100a00 */
[----:B------:R0:W-:Y:S04]  /*da10*/  STL.64 [R1+0xd20], R20 ;  /* 0x000d201401007387 */ /* 0x0001e80000100a00 */
[----:B0-----:R-:W2:Y:S04]  /*da20*/  LDL.LU.64 R20, [R1+0x280] ;  /* 0x0002800001147983 */ /* 0x001ea80000300a00 */
[----:B------:R-:W2:Y:S04]  /*da30*/  LDL.LU.64 R22, [R1+0x288] ;  /* 0x0002880001167983 */ /* 0x000ea80000300a00 */
[----:B------:R0:W-:Y:S02]  /*da40*/  STL.64 [R1+0x2f0], R16 ;  /* 0x0002f01001007387 */ /* 0x0001e40000100a00 */
[----:B0-----:R-:W-:-:S02]  /*da50*/  F2FP.F16.E5M2.UNPACK_B R16, R2 ;  /* 0x00000002ff10723e */ /* 0x001fc400020004ff */
[----:B------:R-:W-:-:S07]  /*da60*/  F2FP.F16.E5M2.UNPACK_B R17, R0 ;  /* 0x00000000ff11723e */ /* 0x000fce00020004ff */
[----:B------:R-:W-:Y:S01]  /*da70*/  HMMA.16816.F32 R8, R4, R16, R8 ;  /* 0x000000100408723c */ /* 0x000fe20000001808 */
[----:B------:R0:W-:Y:S04]  /*da80*/  STL.64 [R1+0x2f8], R18 ;  /* 0x0002f81201007387 */ /* 0x0001e80000100a00 */
[----:B0-----:R-:W3:-:S14]  /*da90*/  LDL.LU.64 R18, [R1+0xd70] ;  /* 0x000d700001127983 */ /* 0x001edc0000300a00 */
[----:B------:R-:W-:Y:S04]  /*daa0*/  STL.64 [R1+0xb0], R8 ;  /* 0x0000b00801007387 */ /* 0x000fe80000100a00 */
[----:B------:R-:W-:Y:S04]  /*dab0*/  STL.64 [R1+0xb8], R10 ;  /* 0x0000b80a01007387 */ /* 0x000fe80000100a00 */
[----:B------:R-:W0:Y:S04]  /*dac0*/  LDSM.16.M88.4 R8, [R28+0x7000] ;  /* 0x007000001c08783b */ /* 0x000e280000000200 */
[----:B0-----:R-:W-:Y:S01]  /*dad0*/  STL.64 [R1+0x2e0], R8 ;  /* 0x0002e00801007387 */ /* 0x001fe20000100a00 */
[----:B------:R-:W-:-:S02]  /*dae0*/  IMAD.MOV.U32 R2, RZ, RZ, R8 ;  /* 0x000000ffff027224 */ /* 0x000fc400078e0008 */
[----:B------:R-:W-:Y:S01]  /*daf0*/  IMAD.MOV.U32 R0, RZ, RZ, R9 ;  /* 0x000000ffff007224 */ /* 0x000fe200078e0009 */
[----:B------:R0:W-:Y:S04]  /*db00*/  STL.64 [R1+0x2e8], R10 ;  /* 0x0002e80a01007387 */ /* 0x0001e80000100a00 */
[----:B0-----:R-:W2:Y:S04]  /*db10*/  LDL.LU.64 R10, [R1+0xd68] ;  /* 0x000d6800010a7983 */ /* 0x001ea80000300a00 */
[----:B------:R-:W2:Y:S01]  /*db20*/  LDL.LU.64 R8, [R1+0xd60] ;  /* 0x000d600001087983 */ /* 0x000ea20000300a00 */
[----:B------:R-:W-:-:S02]  /*db30*/  F2FP.F16.E5M2.UNPACK_B R2, R2 ;  /* 0x00000002ff02723e */ /* 0x000fc400020004ff */
[----:B------:R-:W-:-:S07]  /*db40*/  F2FP.F16.E5M2.UNPACK_B R3, R0 ;  /* 0x00000000ff03723e */ /* 0x000fce00020004ff */
[----:B--2---:R-:W-:Y:S01]  /*db50*/  HMMA.16816.F32 R4, R4, R2, R8 ;  /* 0x000000020404723c */ /* 0x004fe20000001808 */
[----:B------:R-:W3:Y:S04]  /*db60*/  LDL.LU.64 R10, [R1+0xd58] ;  /* 0x000d5800010a7983 */ /* 0x000ee80000300a00 */
[----:B------:R-:W3:-:S14]  /*db70*/  LDL.LU.64 R8, [R1+0xd50] ;  /* 0x000d500001087983 */ /* 0x000edc0000300a00 */
[----:B------:R0:W-:Y:S04]  /*db80*/  STL.64 [R1+0x50], R4 ;  /* 0x0000500401007387 */ /* 0x0001e80000100a00 */
[----:B------:R1:W-:Y:S04]  /*db90*/  STL.64 [R1+0x58], R6 ;  /* 0x0000580601007387 */ /* 0x0003e80000100a00 */
[----:B0-----:R-:W2:Y:S04]  /*dba0*/  LDL.LU.64 R4, [R1+0x260] ;  /* 0x0002600001047983 */ /* 0x001ea80000300a00 */
[----:B-1----:R-:W2:Y:S01]  /*dbb0*/  LDL.LU.64 R6, [R1+0x268] ;  /* 0x0002680001067983 */ /* 0x002ea20000300a00 */
[----:B---3--:R-:W-:-:S15]  /*dbc0*/  HMMA.16816.F32 R24, R8, R18, R24 ;  /* 0x000000120818723c */ /* 0x008fde0000001818 */
[----:B------:R-:W-:-:S04]  /*dbd0*/  NOP ;  /* 0x0000000000007918 */ /* 0x000fc80000000000 */
[----:B------:R-:W-:Y:S04]  /*dbe0*/  STL.64 [R1+0x90], R24 ;  /* 0x0000901801007387 */ /* 0x000fe80000100a00 */
[----:B------:R0:W-:Y:S04]  /*dbf0*/  STL.64 [R1+0x98], R26 ;  /* 0x0000981a01007387 */ /* 0x0001e80000100a00 */
[----:B0-----:R-:W3:Y:S04]  /*dc00*/  LDL.LU.64 R26, [R1+0xd48] ;  /* 0x000d4800011a7983 */ /* 0x001ee80000300a00 */
[----:B------:R-:W3:Y:S02]  /*dc10*/  LDL.LU.64 R24, [R1+0xd40] ;  /* 0x000d400001187983 */ /* 0x000ee40000300a00 */
[C---:B---3--:R-:W-:Y:S08]  /*dc20*/  HMMA.16816.F32 R24, R8.reuse, R16, R24 ;  /* 0x000000100818723c */ /* 0x048ff00000001818 */
[----:B----4-:R-:W-:Y:S11]  /*dc30*/  HMMA.16816.F32 R8, R8, R2, R12 ;  /* 0x000000020808723c */ /* 0x010ff6000000180c */
[----:B------:R0:W-:Y:S04]  /*dc40*/  STL.64 [R1+0x80], R24 ;  /* 0x0000801801007387 */ /* 0x0001e80000100a00 */
[----:B------:R1:W-:Y:S04]  /*dc50*/  STL.64 [R1+0x88], R26 ;  /* 0x0000881a01007387 */ /* 0x0003e80000100a00 */
[----:B0-----:R-:W3:Y:S04]  /*dc60*/  LDL.LU.64 R24, [R1+0x160] ;  /* 0x0001600001187983 */ /* 0x001ee80000300a00 */
[----:B-1----:R-:W3:Y:S04]  /*dc70*/  LDL.LU.64 R26, [R1+0x168] ;  /* 0x00016800011a7983 */ /* 0x002ee80000300a00 */
[----:B------:R-:W4:Y:S04]  /*dc80*/  LDL.LU.64 R14, [R1+0xd38] ;  /* 0x000d3800010e7983 */ /* 0x000f280000300a00 */
[----:B------:R-:W4:Y:S04]  /*dc90*/  LDL.LU.64 R12, [R1+0xd30] ;  /* 0x000d3000010c7983 */ /* 0x000f280000300a00 */
[----:B------:R0:W-:Y:S04]  /*dca0*/  STL.64 [R1+0x40], R8 ;  /* 0x0000400801007387 */ /* 0x0001e80000100a00 */
[----:B------:R1:W-:Y:S04]  /*dcb0*/  STL.64 [R1+0x48], R10 ;  /* 0x0000480a01007387 */ /* 0x0003e80000100a00 */
[----:B0-----:R-:W2:Y:S04]  /*dcc0*/  LDL.LU.64 R8, [R1+0x210] ;  /* 0x0002100001087983 */ /* 0x001ea80000300a00 */
[----:B-1----:R-:W2:Y:S01]  /*dcd0*/  LDL.LU.64 R10, [R1+0x218] ;  /* 0x00021800010a7983 */ /* 0x002ea20000300a00 */
[----:B----4-:R-:W-:-:S15]  /*dce0*/  HMMA.16816.F32 R20, R12, R18, R20 ;  /* 0x000000120c14723c */ /* 0x010fde0000001814 */
[----:B------:R-:W-:-:S04]  /*dcf0*/  NOP ;  /* 0x0000000000007918 */ /* 0x000fc80000000000 */
[----:B------:R-:W-:Y:S04]  /*dd00*/  STL.64 [R1+0x70], R20 ;  /* 0x0000701401007387 */ /* 0x000fe80000100a00 */
[----:B------:R0:W-:Y:S04]  /*dd10*/  STL.64 [R1+0x78], R22 ;  /* 0x0000781601007387 */ /* 0x0001e80000100a00 */
[----:B0-----:R-:W4:Y:S04]  /*dd20*/  LDL.LU.64 R22, [R1+0xd28] ;  /* 0x000d280001167983 */ /* 0x001f280000300a00 */
[----:B------:R-:W4:Y:S01]  /*dd30*/  LDL.LU.64 R20, [R1+0xd20] ;  /* 0x000d200001147983 */ /* 0x000f220000300a00 */
[C---:B--2---:R-:W-:Y:S08]  /*dd40*/  HMMA.16816.F32 R4, R12.reuse, R2, R4 ;  /* 0x000000020c04723c */ /* 0x044ff00000001804 */
[----:B----4-:R-:W-:-:S15]  /*dd50*/  HMMA.16816.F32 R20, R12, R16, R20 ;  /* 0x000000100c14723c */ /* 0x010fde0000001814 */
[----:B------:R-:W-:-:S04]  /*dd60*/  NOP ;  /* 0x0000000000007918 */ /* 0x000fc80000000000 */
[----:B------:R-:W-:Y:S04]  /*dd70*/  STL.64 [R1+0x60], R20 ;  /* 0x0000601401007387 */ /* 0x000fe80000100a00 */
[----:B------:R0:W-:Y:S04]  /*dd80*/  STL.64 [R1+0x68], R22 ;  /* 0x0000681601007387 */ /* 0x0001e80000100a00 */
[----:B0-----:R-:W2:Y:S04]  /*dd90*/  LDL.LU.64 R22, [R1+0xd18] ;  /* 0x000d180001167983 */ /* 0x001ea80000300a00 */
[----:B------:R-:W2:Y:S04]  /*dda0*/  LDL.LU.64 R20, [R1+0xd10] ;  /* 0x000d100001147983 */ /* 0x000ea80000300a00 */
[----:B------:R0:W-:Y:S04]  /*ddb0*/  STL.64 [R1+0x30], R4 ;  /* 0x0000300401007387 */ /* 0x0001e80000100a00 */
[----:B------:R-:W4:Y:S04]  /*ddc0*/  LDL.LU R14, [R1+0x39c] ;  /* 0x00039c00010e7983 */ /* 0x000f280000300800 */
[----:B------:R-:W4:Y:S01]  /*ddd0*/  LDL.LU R15, [R1+0x398] ;  /* 0x00039800010f7983 */ /* 0x000f220000300800 */
[----:B------:R-:W-:-:S02]  /*dde0*/  IMAD.MOV.U32 R0, RZ, RZ, R7 ;  /* 0x000000ffff007224 */ /* 0x000fc400078e0007 */
[----:B------:R-:W-:Y:S01]  /*ddf0*/  IMAD.MOV.U32 R29, RZ, RZ, R6 ;  /* 0x000000ffff1d7224 */ /* 0x000fe200078e0006 */
[----:B----4-:R2:W-:Y:S04]  /*de00*/  STL.64 [R1+0xd08], R14 ;  /* 0x000d080e01007387 */ /* 0x0105e80000100a00 */
[----:B0-----:R-:W4:Y:S04]  /*de10*/  LDL.LU R4, [R1+0x3a4] ;  /* 0x0003a40001047983 */ /* 0x001f280000300800 */
[----:B------:R-:W4:Y:S01]  /*de20*/  LDL.LU R5, [R1+0x3a0] ;  /* 0x0003a00001057983 */ /* 0x000f220000300800 */
[C---:B--2---:R-:W-:Y:S03]  /*de30*/  HMMA.16816.F32 R12, R20.reuse, R18, R8 ;  /* 0x00000012140c723c */ /* 0x044fe60000001808 */
[----:B------:R-:W2:Y:S04]  /*de40*/  LDL.LU R6, [R1+0x3ac] ;  /* 0x0003ac0001067983 */ /* 0x000ea80000300800 */
[----:B------:R-:W2:Y:S01]  /*de50*/  LDL.LU R28, [R1+0x3a8] ;  /* 0x0003a800011c7983 */ /* 0x000ea20000300800 */
[C---:B---3--:R-:W-:Y:S03]  /*de60*/  HMMA.16816.F32 R8, R20.reuse, R16, R24 ;  /* 0x000000101408723c */ /* 0x048fe60000001818 */
[----:B------:R-:W-:Y:S04]  /*de70*/  STL [R1+0xcac], R0 ;  /* 0x000cac0001007387 */ /* 0x000fe80000100800 */
[----:B------:R-:W-:Y:S04]  /*de80*/  STL [R1+0xca8], R29 ;  /* 0x000ca81d01007387 */ /* 0x000fe80000100800 */
[----:B------:R0:W-:Y:S04]  /*de90*/  STL.64 [R1+0x20], R12 ;  /* 0x0000200c01007387 */ /* 0x0001e80000100a00 */
[----:B------:R1:W-:Y:S04]  /*dea0*/  STL.64 [R1+0x28], R14 ;  /* 0x0000280e01007387 */ /* 0x0003e80000100a00 */
[----:B0-----:R-:W3:Y:S04]  /*deb0*/  LDL.LU.64 R12, [R1+0x130] ;  /* 0x00013000010c7983 */ /* 0x001ee80000300a00 */
[----:B-1----:R-:W3:Y:S04]  /*dec0*/  LDL.LU.64 R14, [R1+0x138] ;  /* 0x00013800010e7983 */ /* 0x002ee80000300a00 */
[----:B------:R-:W-:Y:S04]  /*ded0*/  STL.64 [R1+0x10], R8 ;  /* 0x0000100801007387 */ /* 0x000fe80000100a00 */
[----:B------:R0:W-:Y:S04]  /*dee0*/  STL.64 [R1+0x18], R10 ;  /* 0x0000180a01007387 */ /* 0x0001e80000100a00 */
[----:B0-----:R-:W2:Y:S04]  /*def0*/  LDL.LU R11, [R1+0x3b4] ;  /* 0x0003b400010b7983 */ /* 0x001ea80000300800 */
[----:B------:R-:W2:Y:S04]  /*df00*/  LDL.LU R7, [R1+0x3b0] ;  /* 0x0003b00001077983 */ /* 0x000ea80000300800 */
[----:B------:R-:W2:Y:S04]  /*df10*/  LDL.LU R9, [R1+0x304] ;  /* 0x0003040001097983 */ /* 0x000ea80000300800 */
[----:B------:R-:W2:Y:S04]  /*df20*/  LDL.LU R10, [R1+0x320] ;  /* 0x00032000010a7983 */ /* 0x000ea80000300800 */
[----:B------:R-:W2:Y:S04]  /*df30*/  LDL.LU R24, [R1+0xe0] ;  /* 0x0000e00001187983 */ /* 0x000ea80000300800 */
[----:B------:R-:W2:Y:S04]  /*df40*/  LDL.LU R25, [R1+0xe4] ;  /* 0x0000e40001197983 */ /* 0x000ea80000300800 */
[----:B------:R-:W2:Y:S04]  /*df50*/  LDL.LU R26, [R1+0xe8] ;  /* 0x0000e800011a7983 */ /* 0x000ea80000300800 */
[----:B------:R-:W2:Y:S04]  /*df60*/  LDL.LU R27, [R1+0xec] ;  /* 0x0000ec00011b7983 */ /* 0x000ea80000300800 */
[----:B------:R-:W3:Y:S04]  /*df70*/  LDL.LU R18, [R1+0x310] ;  /* 0x0003100001127983 */ /* 0x000ee80000300800 */
[----:B------:R-:W3:Y:S04]  /*df80*/  LDL.LU R19, [R1+0x314] ;  /* 0x0003140001137983 */ /* 0x000ee80000300800 */
[----:B------:R-:W3:Y:S04]  /*df90*/  LDL.LU R29, [R1+0x340] ;  /* 0x00034000011d7983 */ /* 0x000ee80000300800 */
[----:B------:R-:W3:Y:S04]  /*dfa0*/  LDL.LU R0, [R1+0x344] ;  /* 0x0003440001007983 */ /* 0x000ee80000300800 */
[----:B------:R-:W3:Y:S04]  /*dfb0*/  LDL.LU R8, [R1+0x300] ;  /* 0x0003000001087983 */ /* 0x000ee80000300800 */
[----:B--2---:R-:W-:Y:S04]  /*dfc0*/  STL.64 [R1+0xcf0], R26 ;  /* 0x000cf01a01007387 */ /* 0x004fe80000100a00 */
[----:B------:R0:W-:Y:S04]  /*dfd0*/  STL.64 [R1+0xce8], R24 ;  /* 0x000ce81801007387 */ /* 0x0001e80000100a00 */
[----:B0-----:R-:W2:Y:S04]  /*dfe0*/  LDL.LU R24, [R1+0xf0] ;  /* 0x0000f00001187983 */ /* 0x001ea80000300800 */
[----:B------:R-:W2:Y:S04]  /*dff0*/  LDL.LU R25, [R1+0xf4] ;  /* 0x0000f40001197983 */ /* 0x000ea80000300800 */
[----:B------:R-:W2:Y:S04]  /*e000*/  LDL.LU R26, [R1+0xf8] ;  /* 0x0000f800011a7983 */ /* 0x000ea80000300800 */
[----:B------:R-:W2:Y:S01]  /*e010*/  LDL.LU R27, [R1+0xfc] ;  /* 0x0000fc00011b7983 */ /* 0x000ea20000300800 */
[----:B---3--:R-:W-:Y:S03]  /*e020*/  HMMA.16816.F32 R20, R20, R2, R12 ;  /* 0x000000021414723c */ /* 0x008fe6000000180c */
[----:B--2---:R-:W-:Y:S04]  /*e030*/  STL.64 [R1+0xd00], R26 ;  /* 0x000d001a01007387 */ /* 0x004fe80000100a00 */
[----:B------:R0:W-:Y:S04]  /*e040*/  STL.64 [R1+0xcf8], R24 ;  /* 0x000cf81801007387 */ /* 0x0001e80000100a00 */
[----:B0-----:R-:W2:Y:S04]  /*e050*/  LDL.LU R24, [R1+0xd0] ;  /* 0x0000d00001187983 */ /* 0x001ea80000300800 */
[----:B------:R-:W2:Y:S04]  /*e060*/  LDL.LU R25, [R1+0xd4] ;  /* 0x0000d40001197983 */ /* 0x000ea80000300800 */
[----:B------:R-:W2:Y:S04]  /*e070*/  LDL.LU R26, [R1+0xd8] ;  /* 0x0000d800011a7983 */ /* 0x000ea80000300800 */
[----:B------:R-:W2:Y:S04]  /*e080*/  LDL.LU R27, [R1+0xdc] ;  /* 0x0000dc00011b7983 */ /* 0x000ea80000300800 */
[----:B------:R-:W3:Y:S01]  /*e090*/  LDL.LU.64 R14, [R1+0xd08] ;  /* 0x000d0800010e7983 */ /* 0x000ee20000300a00 */
[----:B----4-:R-:W-:-:S03]  /*e0a0*/  IMAD R13, R5, 0x100, R4 ;  /* 0x00000100050d7824 */ /* 0x010fc600078e0204 */
[----:B------:R0:W-:Y:S02]  /*e0b0*/  STL.64 [R1], R20 ;  /* 0x0000001401007387 */ /* 0x0001e40000100a00 */
[----:B------:R-:W-:Y:S02]  /*e0c0*/  F2FP.F16.E5M2.UNPACK_B R13, R13 ;  /* 0x0000000dff0d723e */ /* 0x000fe400020004ff */
[----:B0-----:R-:W-:Y:S02]  /*e0d0*/  F2FP.F16.E5M2.UNPACK_B R20, R18.H1 ;  /* 0x00000012ff14723e */ /* 0x001fe400030004ff */
[----:B------:R-:W-:Y:S01]  /*e0e0*/  F2FP.F16.E5M2.UNPACK_B R21, R19.H1 ;  /* 0x00000013ff15723e */ /* 0x000fe200030004ff */
[----:B------:R-:W-:Y:S04]  /*e0f0*/  STL.64 [R1+0x8], R22 ;  /* 0x0000081601007387 */ /* 0x000fe80000100a00 */
[----:B------:R-:W4:Y:S01]  /*e100*/  LDL.LU R4, [R1+0x324] ;  /* 0x0003240001047983 */ /* 0x000f220000300800 */
[----:B---3--:R-:W-:-:S02]  /*e110*/  IMAD R12, R15, 0x100, R14 ;  /* 0x000001000f0c7824 */ /* 0x008fc400078e020e */
[----:B------:R-:W-:Y:S02]  /*e120*/  IMAD R14, R28, 0x100, R6 ;  /* 0x000001001c0e7824 */ /* 0x000fe400078e0206 */
[----:B------:R-:W-:Y:S01]  /*e130*/  IMAD R15, R7, 0x100, R11 ;  /* 0x00000100070f7824 */ /* 0x000fe200078e020b */
[----:B------:R-:W-:Y:S01]  /*e140*/  F2FP.F16.E5M2.UNPACK_B R12, R12 ;  /* 0x0000000cff0c723e */ /* 0x000fe200020004ff */
[----:B------:R-:W3:Y:S01]  /*e150*/  LDL.LU R28, [R1+0x330] ;  /* 0x00033000011c7983 */ /* 0x000ee20000300800 */
[----:B------:R-:W-:Y:S02]  /*e160*/  F2FP.F16.E5M2.UNPACK_B R14, R14 ;  /* 0x0000000eff0e723e */ /* 0x000fe400020004ff */
[----:B------:R-:W-:Y:S01]  /*e170*/  F2FP.F16.E5M2.UNPACK_B R15, R15 ;  /* 0x0000000fff0f723e */ /* 0x000fe200020004ff */
[----:B------:R-:W3:Y:S04]  /*e180*/  LDL.LU R5, [R1+0x334] ;  /* 0x0003340001057983 */ /* 0x000ee80000300800 */
[----:B------:R-:W3:Y:S02]  /*e190*/  LDL.LU R6, [R1+0x2d0] ;  /* 0x0002d00001067983 */ /* 0x000ee40000300800 */
[----:B--2---:R-:W-:Y:S02]  /*e1a0*/  HMMA.16816.F32 R24, R12, R20, R24 ;  /* 0x000000140c18723c */ /* 0x004fe40000001818 */
[----:B------:R-:W2:Y:S04]  /*e1b0*/  LDL.LU R7, [R1+0x2d4] ;  /* 0x0002d40001077983 */ /* 0x000ea80000300800 */
[----:B------:R-:W2:-:S13]  /*e1c0*/  LDL.LU R11, [R1+0x2f0] ;  /* 0x0002f000010b7983 */ /* 0x000e9a0000300800 */
[----:B------:R-:W-:Y:S04]  /*e1d0*/  STL.64 [R1+0xd0], R24 ;  /* 0x0000d01801007387 */ /* 0x000fe80000100a00 */
[----:B------:R0:W-:Y:S04]  /*e1e0*/  STL.64 [R1+0xd8], R26 ;  /* 0x0000d81a01007387 */ /* 0x0001e80000100a00 */
[----:B0-----:R-:W2:Y:S04]  /*e1f0*/  LDL.LU.64 R26, [R1+0xd00] ;  /* 0x000d0000011a7983 */ /* 0x001ea80000300a00 */
[----:B------:R-:W2:Y:S01]  /*e200*/  LDL.LU.64 R24, [R1+0xcf8] ;  /* 0x000cf80001187983 */ /* 0x000ea20000300a00 */
[----:B------:R-:W-:-:S02]  /*e210*/  F2FP.F16.E5M2.UNPACK_B R18, R29.H1 ;  /* 0x0000001dff12723e */ /* 0x000fc400030004ff */
[----:B------:R-:W-:Y:S01]  /*e220*/  F2FP.F16.E5M2.UNPACK_B R19, R0.H1 ;  /* 0x00000000ff13723e */ /* 0x000fe200030004ff */
[----:B------:R0:W-:Y:S04]  /*e230*/  STL [R1+0xcb4], R20 ;  /* 0x000cb41401007387 */ /* 0x0001e80000100800 */
[----:B------:R1:W-:Y:S04]  /*e240*/  STL [R1+0xcb0], R21 ;  /* 0x000cb01501007387 */ /* 0x0003e80000100800 */
[----:B0-----:R-:W3:Y:S04]  /*e250*/  LDL.LU R20, [R1+0xa0] ;  /* 0x0000a00001147983 */ /* 0x001ee80000300800 */
[----:B-1----:R-:W3:Y:S04]  /*e260*/  LDL.LU R21, [R1+0xa4] ;  /* 0x0000a40001157983 */ /* 0x002ee80000300800 */
[----:B------:R-:W3:Y:S04]  /*e270*/  LDL.LU R22, [R1+0xa8] ;  /* 0x0000a80001167983 */ /* 0x000ee80000300800 */
[----:B------:R-:W3:Y:S01]  /*e280*/  LDL.LU R23, [R1+0xac] ;  /* 0x0000ac0001177983 */ /* 0x000ee20000300800 */
[----:B--2---:R-:W-:-:S15]  /*e290*/  HMMA.16816.F32 R24, R12, R18, R24 ;  /* 0x000000120c18723c */ /* 0x004fde0000001818 */
[----:B------:R-:W-:-:S04]  /*e2a0*/  NOP ;  /* 0x0000000000007918 */ /* 0x000fc80000000000 */
[----:B------:R-:W-:Y:S04]  /*e2b0*/  STL.64 [R1+0xf0], R24 ;  /* 0x0000f01801007387 */ /* 0x000fe80000100a00 */
[----:B------:R0:W-:Y:S04]  /*e2c0*/  STL.64 [R1+0xf8], R26 ;  /* 0x0000f81a01007387 */ /* 0x0001e80000100a00 */
[----:B0-----:R-:W2:Y:S04]  /*e2d0*/  LDL.LU.64 R26, [R1+0xcf0] ;  /* 0x000cf000011a7983 */ /* 0x001ea80000300a00 */
[----:B------:R-:W2:Y:S01]  /*e2e0*/  LDL.LU.64 R24, [R1+0xce8] ;  /* 0x000ce80001187983 */ /* 0x000ea20000300a00 */
[----:B------:R-:W-:-:S02]  /*e2f0*/  F2FP.F16.E5M2.UNPACK_B R16, R8.H1 ;  /* 0x00000008ff10723e */ /* 0x000fc400030004ff */
[----:B------:R-:W-:-:S07]  /*e300*/  F2FP.F16.E5M2.UNPACK_B R17, R9.H1 ;  /* 0x00000009ff11723e */ /* 0x000fce00030004ff */
        /* <DEDUP_REMOVED lines=8> */
[----:B0-----:R-:W2:Y:S04]  /*e390*/  LDL.LU R16, [R1+0xc0] ;  /* 0x0000c00001107983 */ /* 0x001ea80000300800 */
[----:B------:R-:W2:Y:S04]  /*e3a0*/  LDL.LU R17, [R1+0xc4] ;  /* 0x0000c40001117983 */ /* 0x000ea80000300800 */
[----:B------:R-:W2:Y:S04]  /*e3b0*/  LDL.LU R18, [R1+0xc8] ;  /* 0x0000c80001127983 */ /* 0x000ea80000300800 */
[----:B------:R-:W2:Y:S01]  /*e3c0*/  LDL.LU R19, [R1+0xcc] ;  /* 0x0000cc0001137983 */ /* 0x000ea20000300800 */
[----:B------:R-:W-:-:S02]  /*e3d0*/  F2FP.F16.E5M2.UNPACK_B R2, R10.H1 ;  /* 0x0000000aff02723e */ /* 0x000fc400030004ff */
[----:B----4-:R-:W-:Y:S02]  /*e3e0*/  F2FP.F16.E5M2.UNPACK_B R3, R4.H1 ;  /* 0x00000004ff03723e */ /* 0x010fe400030004ff */
[----:B---3--:R-:W-:Y:S02]  /*e3f0*/  F2FP.F16.E5M2.UNPACK_B R4, R28.H1 ;  /* 0x0000001cff04723e */ /* 0x008fe400030004ff */
[----:B------:R-:W-:Y:S02]  /*e400*/  F2FP.F16.E5M2.UNPACK_B R5, R5.H1 ;  /* 0x00000005ff05723e */ /* 0x000fe400030004ff */
[----:B------:R-:W-:Y:S02]  /*e410*/  F2FP.F16.E5M2.UNPACK_B R6, R6.H1 ;  /* 0x00000006ff06723e */ /* 0x000fe400030004ff */
[----:B------:R-:W-:Y:S01]  /*e420*/  F2FP.F16.E5M2.UNPACK_B R7, R7.H1 ;  /* 0x00000007ff07723e */ /* 0x000fe200030004ff */
[----:B--2---:R-:W-:-:S15]  /*e430*/  HMMA.16816.F32 R16, R12, R2, R16 ;  /* 0x000000020c10723c */ /* 0x004fde0000001810 */
[----:B------:R-:W-:-:S04]  /*e440*/  NOP ;  /* 0x0000000000007918 */ /* 0x000fc80000000000 */
[----:B------:R-:W-:Y:S01]  /*e450*/  STL.64 [R1+0xc0], R16 ;  /* 0x0000c01001007387 */ /* 0x000fe20000100a00 */
[----:B------:R-:W-:-:S03]  /*e460*/  IMAD.MOV.U32 R28, RZ, RZ, R19 ;  /* 0x000000ffff1c7224 */ /* 0x000fc600078e0013 */
[----:B------:R0:W-:Y:S02]  /*e470*/  STL [R1+0xc8], R18 ;  /* 0x0000c81201007387 */ /* 0x0001e40000100800 */
[----:B0-----:R-:W-:-:S15]  /*e480*/  HMMA.16816.F32 R16, R12, R4, R24 ;  /* 0x000000040c10723c */ /* 0x001fde0000001818 */
        /* <DEDUP_REMOVED lines=8> */
[----:B------:R-:W2:Y:S04]  /*e510*/  LDL.LU R24, [R1+0x3e4] ;  /* 0x0003e40001187983 */ /* 0x000ea80000300800 */
[----:B------:R-:W2:Y:S04]  /*e520*/  LDL.LU R25, [R1+0x3e0] ;  /* 0x0003e00001197983 */ /* 0x000ea80000300800 */
[----:B------:R-:W3:Y:S04]  /*e530*/  LDL.LU R26, [R1+0x3ec] ;  /* 0x0003ec00011a7983 */ /* 0x000ee80000300800 */
[----:B------:R-:W3:Y:S04]  /*e540*/  LDL.LU R27, [R1+0x3e8] ;  /* 0x0003e800011b7983 */ /* 0x000ee80000300800 */
[----:B---3--:R-:W-:Y:S04]  /*e550*/  STL.64 [R1+0xc40], R26 ;  /* 0x000c401a01007387 */ /* 0x008fe80000100a00 */
[----:B--2---:R0:W-:Y:S04]  /*e560*/  STL.64 [R1+0xc38], R24 ;  /* 0x000c381801007387 */ /* 0x0041e80000100a00 */
[----:B0-----:R-:W2:Y:S04]  /*e570*/  LDL.LU R24, [R1+0x80] ;  /* 0x0000800001187983 */ /* 0x001ea80000300800 */
[----:B------:R-:W2:Y:S04]  /*e580*/  LDL.LU R25, [R1+0x84] ;  /* 0x0000840001197983 */ /* 0x000ea80000300800 */
[----:B------:R-:W3:Y:S04]  /*e590*/  LDL.LU R26, [R1+0x88] ;  /* 0x00008800011a7983 */ /* 0x000ee80000300800 */
[----:B------:R-:W3:Y:S04]  /*e5a0*/  LDL.LU R27, [R1+0x8c] ;  /* 0x00008c00011b7983 */ /* 0x000ee80000300800 */
[----:B------:R-:W4:Y:S04]  /*e5b0*/  LDL.LU R4, [R1+0x150] ;  /* 0x0001500001047983 */ /* 0x000f280000300800 */
[----:B------:R-:W4:Y:S04]  /*e5c0*/  LDL.LU R5, [R1+0x154] ;  /* 0x0001540001057983 */ /* 0x000f280000300800 */
[----:B------:R-:W2:Y:S04]  /*e5d0*/  LDL.LU R6, [R1+0x158] ;  /* 0x0001580001067983 */ /* 0x000ea80000300800 */
[----:B------:R-:W2:Y:S01]  /*e5e0*/  LDL.LU R7, [R1+0x15c] ;  /* 0x00015c0001077983 */ /* 0x000ea20000300800 */
[----:B------:R-:W-:-:S03]  /*e5f0*/  F2FP.F16.E5M2.UNPACK_B R8, R11.H1 ;  /* 0x0000000bff08723e */ /* 0x000fc600030004ff */
[----:B--2---:R-:W-:Y:S04]  /*e600*/  STL.64 [R1+0xc80], R6 ;  /* 0x000c800601007387 */ /* 0x004fe80000100a00 */
[----:B----4-:R0:W-:Y:S04]  /*e610*/  STL.64 [R1+0xc78], R4 ;  /* 0x000c780401007387 */ /* 0x0101e80000100a00 */
[----:B0-----:R-:W2:Y:S04]  /*e620*/  LDL.LU R4, [R1+0x190] ;  /* 0x0001900001047983 */ /* 0x001ea80000300800 */
[----:B------:R-:W2:Y:S04]  /*e630*/  LDL.LU R5, [R1+0x194] ;  /* 0x0001940001057983 */ /* 0x000ea80000300800 */
[----:B------:R-:W4:Y:S04]  /*e640*/  LDL.LU R6, [R1+0x198] ;  /* 0x0001980001067983 */ /* 0x000f280000300800 */
[----:B------:R-:W4:Y:S04]  /*e650*/  LDL.LU R7, [R1+0x19c] ;  /* 0x00019c0001077983 */ /* 0x000f280000300800 */
[----:B------:R-:W2:Y:S04]  /*e660*/  LDL.LU R11, [R1+0x2e4] ;  /* 0x0002e400010b7983 */ /* 0x000ea80000300800 */
        /* <DEDUP_REMOVED lines=16> */
[----:B---3--:R-:W-:-:S03]  /*e770*/  F2FP.F16.E5M2.UNPACK_B R9, R9.H1 ;  /* 0x00000009ff09723e */ /* 0x008fc600030004ff */
[----:B--2---:R-:W-:Y:S04]  /*e780*/  STL.64 [R1+0xcd0], R18 ;  /* 0x000cd01201007387 */ /* 0x004fe80000100a00 */
[----:B------:R0:W-:Y:S04]  /*e790*/  STL.64 [R1+0xcc8], R16 ;  /* 0x000cc81001007387 */ /* 0x0001e80000100a00 */
[----:B0-----:R-:W2:Y:S04]  /*e7a0*/  LDL.LU R16, [R1+0xb0] ;  /* 0x0000b00001107983 */ /* 0x001ea80000300800 */
[----:B------:R-:W2:Y:S04]  /*e7b0*/  LDL.LU R17, [R1+0xb4] ;  /* 0x0000b40001117983 */ /* 0x000ea80000300800 */
[----:B------:R-:W2:Y:S04]  /*e7c0*/  LDL.LU R18, [R1+0xb8] ;  /* 0x0000b80001127983 */ /* 0x000ea80000300800 */
[----:B------:R-:W2:Y:S04]  /*e7d0*/  LDL.LU R19, [R1+0xbc] ;  /* 0x0000bc0001137983 */ /* 0x000ea80000300800 */
[----:B----4-:R-:W-:Y:S04]  /*e7e0*/  STL.64 [R1+0xc90], R6 ;  /* 0x000c900601007387 */ /* 0x010fe80000100a00 */
[----:B------:R0:W-:Y:S04]  /*e7f0*/  STL.64 [R1+0xc88], R4 ;  /* 0x000c880401007387 */ /* 0x0001e80000100a00 */
[----:B0-----:R-:W3:Y:S04]  /*e800*/  LDL.LU R4, [R1+0x1b0] ;  /* 0x0001b00001047983 */ /* 0x001ee80000300800 */
[----:B------:R-:W3:Y:S04]  /*e810*/  LDL.LU R5, [R1+0x1b4] ;  /* 0x0001b40001057983 */ /* 0x000ee80000300800 */
[----:B------:R-:W3:Y:S04]  /*e820*/  LDL.LU R6, [R1+0x1b8] ;  /* 0x0001b80001067983 */ /* 0x000ee80000300800 */
[----:B------:R-:W3:Y:S04]  /*e830*/  LDL.LU R7, [R1+0x1bc] ;  /* 0x0001bc0001077983 */ /* 0x000ee80000300800 */
[----:B------:R-:W-:Y:S04]  /*e840*/  STL.64 [R1+0xc50], R26 ;  /* 0x000c501a01007387 */ /* 0x000fe80000100a00 */
[----:B------:R0:W-:Y:S04]  /*e850*/  STL.64 [R1+0xc48], R24 ;  /* 0x000c481801007387 */ /* 0x0001e80000100a00 */
[----:B0-----:R-:W4:Y:S04]  /*e860*/  LDL.LU R24, [R1+0x90] ;  /* 0x0000900001187983 */ /* 0x001f280000300800 */
[----:B------:R-:W4:Y:S04]  /*e870*/  LDL.LU R25, [R1+0x94] ;  /* 0x0000940001197983 */ /* 0x000f280000300800 */
[----:B------:R-:W3:Y:S04]  /*e880*/  LDL.LU R26, [R1+0x98] ;  /* 0x00009800011a7983 */ /* 0x000ee80000300800 */
[----:B------:R-:W3:Y:S01]  /*e890*/  LDL.LU R27, [R1+0x9c] ;  /* 0x00009c00011b7983 */ /* 0x000ee20000300800 */
[----:B--2---:R-:W-:Y:S03]  /*e8a0*/  HMMA.16816.F32 R16, R12, R8, R16 ;  /* 0x000000080c10723c */ /* 0x004fe60000001810 */
[----:B---3--:R-:W-:Y:S04]  /*e8b0*/  STL.64 [R1+0xc60], R26 ;  /* 0x000c601a01007387 */ /* 0x008fe80000100a00 */
[----:B----4-:R0:W-:Y:S04]  /*e8c0*/  STL.64 [R1+0xc58], R24 ;  /* 0x000c581801007387 */ /* 0x0101e80000100a00 */
[----:B0-----:R-:W2:Y:S04]  /*e8d0*/  LDL.LU R24, [R1+0x100] ;  /* 0x0001000001187983 */ /* 0x001ea80000300800 */
[----:B------:R-:W2:Y:S04]  /*e8e0*/  LDL.LU R25, [R1+0x104] ;  /* 0x0001040001197983 */ /* 0x000ea80000300800 */
[----:B------:R-:W2:Y:S04]  /*e8f0*/  LDL.LU R26, [R1+0x108] ;  /* 0x00010800011a7983 */ /* 0x000ea80000300800 */
[----:B------:R-:W2:Y:S04]  /*e900*/  LDL.LU R27, [R1+0x10c] ;  /* 0x00010c00011b7983 */ /* 0x000ea80000300800 */
[----:B------:R-:W3:Y:S04]  /*e910*/  LDL.LU R22, [R1+0x3f4] ;  /* 0x0003f40001167983 */ /* 0x000ee80000300800 */
[----:B------:R-:W3:Y:S04]  /*e920*/  LDL.LU R23, [R1+0x3f0] ;  /* 0x0003f00001177983 */ /* 0x000ee80000300800 */
[----:B------:R-:W-:Y:S04]  /*e930*/  STL.64 [R1+0x2c0], R16 ;  /* 0x0002c01001007387 */ /* 0x000fe80000100a00 */
[----:B------:R0:W-:Y:S04]  /*e940*/  STL.64 [R1+0x2c8], R18 ;  /* 0x0002c81201007387 */ /* 0x0001e80000100a00 */
[----:B0-----:R-:W4:Y:S04]  /*e950*/  LDL.LU.64 R18, [R1+0xcd0] ;  /* 0x000cd00001127983 */ /* 0x001f280000300a00 */
[----:B------:R-:W4:Y:S01]  /*e960*/  LDL.LU.64 R16, [R1+0xcc8] ;  /* 0x000cc80001107983 */ /* 0x000f220000300a00 */
[----:B------:R-:W-:-:S02]  /*e970*/  F2FP.F16.E5M2.UNPACK_B R10, R10.H1 ;  /* 0x0000000aff0a723e */ /* 0x000fc400030004ff */
[----:B------:R-:W-:-:S07]  /*e980*/  F2FP.F16.E5M2.UNPACK_B R11, R11.H1 ;  /* 0x0000000bff0b723e */ /* 0x000fce00030004ff */
[----:B----4-:R-:W-:Y:S01]  /*e990*/  HMMA.16816.F32 R12, R12, R10, R16 ;  /* 0x0000000a0c0c723c */ /* 0x010fe20000001810 */
[----:B------:R-:W4:Y:S04]  /*e9a0*/  LDL.LU.64 R18, [R1+0xcc0] ;  /* 0x000cc00001127983 */ /* 0x000f280000300a00 */
[----:B------:R-:W4:-:S14]  /*e9b0*/  LDL.LU.64 R16, [R1+0xcb8] ;  /* 0x000cb80001107983 */ /* 0x000f1c0000300a00 */
[----:B------:R0:W-:Y:S04]  /*e9c0*/  STL.64 [R1+0xa0], R12 ;  /* 0x0000a00c01007387 */ /* 0x0001e80000100a00 */
[----:B------:R1:W-:Y:S04]  /*e9d0*/  STL.64 [R1+0xa8], R14 ;  /* 0x0000a80e01007387 */ /* 0x0003e80000100a00 */
[----:B0-----:R-:W2:Y:S04]  /*e9e0*/  LDL.LU R12, [R1+0x3b8] ;  /* 0x0003b800010c7983 */ /* 0x001ea80000300800 */
[----:B------:R-:W3:Y:S04]  /*e9f0*/  LDL.LU R13, [R1+0x3c0] ;  /* 0x0003c000010d7983 */ /* 0x000ee80000300800 */
[----:B-1----:R-:W4:Y:S04]  /*ea00*/  LDL.LU R14, [R1+0x3c8] ;  /* 0x0003c800010e7983 */ /* 0x002f280000300800 */
[----:B------:R-:W4:Y:S01]  /*ea10*/  LDL.LU R15, [R1+0x3d0] ;  /* 0x0003d000010f7983 */ /* 0x000f220000300800 */
[----:B--2---:R-:W-:-:S03]  /*ea20*/  IMAD R12, R12, 0x100, R20 ;  /* 0x000001000c0c7824 */ /* 0x004fc600078e0214 */
[----:B------:R-:W2:Y:S01]  /*ea30*/  LDL.LU R20, [R1+0xcb4] ;  /* 0x000cb40001147983 */ /* 0x000ea20000300800 */
[----:B---3--:R-:W-:-:S03]  /*ea40*/  IMAD R13, R13, 0x100, R21 ;  /* 0x000001000d0d7824 */ /* 0x008fc600078e0215 */
[----:B------:R-:W2:Y:S01]  /*ea50*/  LDL.LU R21, [R1+0xcb0] ;  /* 0x000cb00001157983 */ /* 0x000ea20000300800 */
[----:B----4-:R-:W-:Y:S02]  /*ea60*/  IMAD R14, R14, 0x100, R0 ;  /* 0x000001000e0e7824 */ /* 0x010fe400078e0200 */
[----:B------:R-:W-:Y:S01]  /*ea70*/  IMAD R15, R15, 0x100, R29 ;  /* 0x000001000f0f7824 */ /* 0x000fe200078e021d */
[----:B------:R-:W-:Y:S01]  /*ea80*/  F2FP.F16.E5M2.UNPACK_B R12, R12 ;  /* 0x0000000cff0c723e */ /* 0x000fe200020004ff */
[----:B------:R-:W3:Y:S01]  /*ea90*/  LDL.LU R0, [R1+0xcac] ;  /* 0x000cac0001007983 */ /* 0x000ee20000300800 */
[----:B------:R-:W-:Y:S02]  /*eaa0*/  F2FP.F16.E5M2.UNPACK_B R13, R13 ;  /* 0x0000000dff0d723e */ /* 0x000fe400020004ff */
[----:B------:R-:W-:Y:S01]  /*eab0*/  F2FP.F16.E5M2.UNPACK_B R14, R14 ;  /* 0x0000000eff0e723e */ /* 0x000fe200020004ff */
[----:B------:R-:W4:Y:S01]  /*eac0*/  LDL.LU R29, [R1+0xca8] ;  /* 0x000ca800011d7983 */ /* 0x000f220000300800 */
[----:B------:R-:W-:-:S07]  /*ead0*/  F2FP.F16.E5M2.UNPACK_B R15, R15 ;  /* 0x0000000fff0f723e */ /* 0x000fce00020004ff */
[----:B--2---:R-:W-:-:S15]  /*eae0*/  HMMA.16816.F32 R16, R12, R20, R16 ;  /* 0x000000140c10723c */ /* 0x004fde0000001810 */
[----:B------:R-:W-:-:S04]  /*eaf0*/  NOP ;  /* 0x0000000000007918 */ /* 0x000fc80000000000 */
[----:B------:R-:W-:Y:S04]  /*eb00*/  STL.64 [R1+0x2b0], R16 ;  /* 0x0002b01001007387 */ /* 0x000fe80000100a00 */
[----:B------:R0:W-:Y:S04]  /*eb10*/  STL.64 [R1+0x2b8], R18 ;  /* 0x0002b81201007387 */ /* 0x0001e80000100a00 */
[----:B0-----:R-:W2:Y:S04]  /*eb20*/  LDL.LU.64 R18, [R1+0xca0] ;  /* 0x000ca00001127983 */ /* 0x001ea80000300a00 */
[----:B------:R-:W3:Y:S01]  /*eb30*/  LDL.LU.64 R16, [R1+0xc98] ;  /* 0x000c980001107983 */ /* 0x000ee20000300a00 */
[----:B--2---:R-:W-:-:S15]  /*eb40*/  HMMA.16816.F32 R4, R12, R18, R4 ;  /* 0x000000120c04723c */ /* 0x004fde0000001804 */
[----:B------:R-:W-:-:S04]  /*eb50*/  NOP ;  /* 0x0000000000007918 */ /* 0x000fc80000000000 */
        /* <DEDUP_REMOVED lines=8> */
[----:B0-----:R-:W2:Y:S04]  /*ebe0*/  LDL.LU.64 R6, [R1+0xc80] ;  /* 0x000c800001067983 */ /* 0x001ea80000300a00 */
[----:B------:R-:W2:Y:S04]  /*ebf0*/  LDL.LU.64 R4, [R1+0xc78] ;  /* 0x000c780001047983 */ /* 0x000ea80000300a00 */
[----:B------:R0:W-:Y:S04]  /*ec00*/  STL.64 [R1+0xc30], R18 ;  /* 0x000c301201007387 */ /* 0x0001e80000100a00 */
[----:B0-----:R-:W3:Y:S04]  /*ec10*/  LDL.LU R18, [R1+0x3dc] ;  /* 0x0003dc0001127983 */ /* 0x001ee80000300800 */
[----:B------:R-:W3:Y:S04]  /*ec20*/  LDL.LU R19, [R1+0x3d8] ;  /* 0x0003d80001137983 */ /* 0x000ee80000300800 */
[----:B------:R-:W-:Y:S01]  /*ec30*/  STL.64 [R1+0xc28], R16 ;  /* 0x000c281001007387 */ /* 0x000fe20000100a00 */
        /* <DEDUP_REMOVED lines=20> */
[----:B0-----:R-:W3:Y:S04]  /*ed80*/  LDL.LU R4, [R1+0x40] ;  /* 0x0000400001047983 */ /* 0x001ee80000300800 */
[----:B------:R-:W3:Y:S04]  /*ed90*/  LDL.LU R5, [R1+0x44] ;  /* 0x0000440001057983 */ /* 0x000ee80000300800 */
[----:B------:R-:W3:Y:S04]  /*eda0*/  LDL.LU R6, [R1+0x48] ;  /* 0x0000480001067983 */ /* 0x000ee80000300800 */
[----:B------:R-:W3:Y:S01]  /*edb0*/  LDL.LU R7, [R1+0x4c] ;  /* 0x00004c0001077983 */ /* 0x000ee20000300800 */
[----:B--2---:R-:W-:-:S15]  /*edc0*/  HMMA.16816.F32 R24, R12, R8, R24 ;  /* 0x000000080c18723c */ /* 0x004fde0000001818 */
[----:B------:R-:W-:-:S04]  /*edd0*/  NOP ;  /* 0x0000000000007918 */ /* 0x000fc80000000000 */
[----:B------:R-:W-:Y:S01]  /*ede0*/  STL.64 [R1+0x260], R24 ;  /* 0x0002601801007387 */ /* 0x000fe20000100a00 */
[----:B---3--:R-:W-:Y:S03]  /*edf0*/  HMMA.16816.F32 R4, R12, R10, R4 ;  /* 0x0000000a0c04723c */ /* 0x008fe60000001804 */
[----:B------:R0:W-:Y:S04]  /*ee00*/  STL.64 [R1+0x268], R26 ;  /* 0x0002681a01007387 */ /* 0x0001e80000100a00 */
[----:B0-----:R-:W2:Y:S04]  /*ee10*/  LDL.LU.64 R26, [R1+0xc40] ;  /* 0x000c4000011a7983 */ /* 0x001ea80000300a00 */
[----:B------:R-:W3:Y:S04]  /*ee20*/  LDL.LU.64 R24, [R1+0xc38] ;  /* 0x000c380001187983 */ /* 0x000ee80000300a00 */
[----:B------:R-:W-:Y:S04]  /*ee30*/  STL.64 [R1+0xbe0], R10 ;  /* 0x000be00a01007387 */ /* 0x000fe80000100a00 */
[----:B------:R0:W-:Y:S04]  /*ee40*/  STL.64 [R1+0xbd8], R8 ;  /* 0x000bd80801007387 */ /* 0x0001e80000100a00 */
[----:B------:R1:W-:Y:S04]  /*ee50*/  STL.64 [R1+0x90], R4 ;  /* 0x0000900401007387 */ /* 0x0003e80000100a00 */
[----:B------:R1:W-:Y:S04]  /*ee60*/  STL.64 [R1+0x98], R6 ;  /* 0x0000980601007387 */ /* 0x0003e80000100a00 */
[----:B0-----:R-:W2:Y:S04]  /*ee70*/  LDL.LU R8, [R1+0x70] ;  /* 0x0000700001087983 */ /* 0x001ea80000300800 */
[----:B------:R-:W2:Y:S04]  /*ee80*/  LDL.LU R9, [R1+0x74] ;  /* 0x0000740001097983 */ /* 0x000ea80000300800 */
[----:B------:R-:W2:Y:S04]  /*ee90*/  LDL.LU R10, [R1+0x78] ;  /* 0x00007800010a7983 */ /* 0x000ea80000300800 */
[----:B------:R-:W2:Y:S04]  /*eea0*/  LDL.LU R11, [R1+0x7c] ;  /* 0x00007c00010b7983 */ /* 0x000ea80000300800 */
[----:B-1----:R-:W2:Y:S04]  /*eeb0*/  LDL.LU R4, [R1+0x170] ;  /* 0x0001700001047983 */ /* 0x002ea80000300800 */
[----:B------:R-:W2:Y:S04]  /*eec0*/  LDL.LU R5, [R1+0x174] ;  /* 0x0001740001057983 */ /* 0x000ea80000300800 */
[----:B------:R-:W2:Y:S04]  /*eed0*/  LDL.LU R6, [R1+0x178] ;  /* 0x0001780001067983 */ /* 0x000ea80000300800 */
[----:B------:R-:W2:Y:S01]  /*eee0*/  LDL.LU R7, [R1+0x17c] ;  /* 0x00017c0001077983 */ /* 0x000ea20000300800 */
[----:B------:R-:W-:-:S03]  /*eef0*/  IMAD R12, R19, 0x100, R18 ;  /* 0x00000100130c7824 */ /* 0x000fc600078e0212 */
        /* <DEDUP_REMOVED lines=10> */
[----:B------:R-:W-:-:S02]  /*efa0*/  IMAD R15, R23, 0x100, R22 ;  /* 0x00000100170f7824 */ /* 0x000fc400078e0216 */
[----:B---3--:R-:W-:Y:S02]  /*efb0*/  IMAD R13, R25, 0x100, R24 ;  /* 0x00000100190d7824 */ /* 0x008fe400078e0218 */
[----:B------:R-:W-:Y:S01]  /*efc0*/  IMAD R14, R27, 0x100, R26 ;  /* 0x000001001b0e7824 */ /* 0x000fe200078e021a */
[----:B--2---:R-:W-:Y:S04]  /*efd0*/  STL.64 [R1+0xc20], R6 ;  /* 0x000c200601007387 */ /* 0x004fe80000100a00 */
[----:B------:R0:W-:Y:S04]  /*efe0*/  STL.64 [R1+0xc18], R4 ;  /* 0x000c180401007387 */ /* 0x0001e80000100a00 */
[----:B0-----:R-:W2:Y:S04]  /*eff0*/  LDL.LU R4, [R1+0x1d0] ;  /* 0x0001d00001047983 */ /* 0x001ea80000300800 */
[----:B------:R-:W2:Y:S04]  /*f000*/  LDL.LU R5, [R1+0x1d4] ;  /* 0x0001d40001057983 */ /* 0x000ea80000300800 */
[----:B------:R-:W2:Y:S04]  /*f010*/  LDL.LU R6, [R1+0x1d8] ;  /* 0x0001d80001067983 */ /* 0x000ea80000300800 */
[----:B------:R-:W2:Y:S04]  /*f020*/  LDL.LU R7, [R1+0x1dc] ;  /* 0x0001dc0001077983 */ /* 0x000ea80000300800 */
[----:B------:R-:W-:Y:S04]  /*f030*/  STL.64 [R1+0xbf0], R10 ;  /* 0x000bf00a01007387 */ /* 0x000fe80000100a00 */
[----:B------:R0:W-:Y:S04]  /*f040*/  STL.64 [R1+0xbe8], R8 ;  /* 0x000be80801007387 */ /* 0x0001e80000100a00 */
[----:B0-----:R-:W3:Y:S04]  /*f050*/  LDL.LU R8, [R1+0x120] ;  /* 0x0001200001087983 */ /* 0x001ee80000300800 */
[----:B------:R-:W3:Y:S04]  /*f060*/  LDL.LU R9, [R1+0x124] ;  /* 0x0001240001097983 */ /* 0x000ee80000300800 */
[----:B------:R-:W3:Y:S04]  /*f070*/  LDL.LU R10, [R1+0x128] ;  /* 0x00012800010a7983 */ /* 0x000ee80000300800 */
[----:B------:R-:W3:Y:S04]  /*f080*/  LDL.LU R11, [R1+0x12c] ;  /* 0x00012c00010b7983 */ /* 0x000ee80000300800 */
[----:B------:R-:W2:Y:S04]  /*f090*/  LDL.LU R22, [R1+0x3f8] ;  /* 0x0003f80001167983 */ /* 0x000ea80000300800 */
[----:B------:R-:W2:Y:S04]  /*f0a0*/  LDL.LU R23, [R1+0x400] ;  /* 0x0004000001177983 */ /* 0x000ea80000300800 */
[----:B------:R-:W2:Y:S04]  /*f0b0*/  LDL.LU R24, [R1+0x40c] ;  /* 0x00040c0001187983 */ /* 0x000ea80000300800 */
[----:B------:R-:W2:Y:S04]  /*f0c0*/  LDL.LU R25, [R1+0x408] ;  /* 0x0004080001197983 */ /* 0x000ea80000300800 */
[----:B------:R-:W2:Y:S04]  /*f0d0*/  LDL.LU R26, [R1+0x414] ;  /* 0x00041400011a7983 */ /* 0x000ea80000300800 */
[----:B------:R-:W2:Y:S01]  /*f0e0*/  LDL.LU R27, [R1+0x410] ;  /* 0x00041000011b7983 */ /* 0x000ea20000300800 */
[----:B------:R-:W-:-:S02]  /*f0f0*/  F2FP.F16.E5M2.UNPACK_B R12, R12 ;  /* 0x0000000cff0c723e */ /* 0x000fc400020004ff */
[----:B------:R-:W-:Y:S02]  /*f100*/  F2FP.F16.E5M2.UNPACK_B R13, R13 ;  /* 0x0000000dff0d723e */ /* 0x000fe400020004ff */
[----:B------:R-:W-:Y:S02]  /*f110*/  F2FP.F16.E5M2.UNPACK_B R14, R14 ;  /* 0x0000000eff0e723e */ /* 0x000fe400020004ff */
[----:B------:R-:W-:-:S07]  /*f120*/  F2FP.F16.E5M2.UNPACK_B R15, R15 ;  /* 0x0000000fff0f723e */ /* 0x000fce00020004ff */
[C---:B------:R-:W-:Y:S01]  /*f130*/  HMMA.16816.F32 R16, R12.reuse, R20, R16 ;  /* 0x000000140c10723c */ /* 0x040fe20000001810 */
        /* <DEDUP_REMOVED lines=25> */
[----:B------:R-:W3:Y:S01]  /*f2d0*/  LDL.LU R17, [R1+0x34] ;  /* 0x0000340001117983 */ /* 0x000ee20000300800 */
[----:B--2---:R-:W-:-:S15]  /*f2e0*/  HMMA.16816.F32 R4, R12, R2, R4 ;  /* 0x000000020c04723c */ /* 0x004fde0000001804 */
[----:B------:R-:W-:-:S04]  /*f2f0*/  NOP ;  /* 0x0000000000007918 */ /* 0x000fc80000000000 */
[----:B------:R-:W-:Y:S04]  /*f300*/  STL.64 [R1+0x1d0], R4 ;  /* 0x0001d00401007387 */ /* 0x000fe80000100a00 */
[----:B------:R0:W-:Y:S04]  /*f310*/  STL.64 [R1+0x1d8], R6 ;  /* 0x0001d80601007387 */ /* 0x0001e80000100a00 */
[----:B0-----:R-:W2:Y:S04]  /*f320*/  LDL.LU.64 R6, [R1+0xc00] ;  /* 0x000c000001067983 */ /* 0x001ea80000300a00 */
[----:B------:R-:W2:Y:S01]  /*f330*/  LDL.LU.64 R4, [R1+0xbf8] ;  /* 0x000bf80001047983 */ /* 0x000ea20000300a00 */
[----:B----4-:R-:W-:-:S02]  /*f340*/  IMAD.MOV.U32 R18, RZ, RZ, R29 ;  /* 0x000000ffff127224 */ /* 0x010fc400078e001d */
[----:B------:R-:W-:Y:S01]  /*f350*/  IMAD.MOV.U32 R19, RZ, RZ, R0 ;  /* 0x000000ffff137224 */ /* 0x000fe200078e0000 */
[----:B--2---:R-:W-:-:S15]  /*f360*/  HMMA.16816.F32 R8, R12, R4, R8 ;  /* 0x000000040c08723c */ /* 0x004fde0000001808 */
[----:B------:R-:W-:-:S04]  /*f370*/  NOP ;  /* 0x0000000000007918 */ /* 0x000fc80000000000 */
[----:B------:R-:W-:Y:S01]  /*f380*/  IMAD.MOV.U32 R29, RZ, RZ, R10 ;  /* 0x000000ffff1d7224 */ /* 0x000fe200078e000a */
[----:B------:R0:W-:Y:S01]  /*f390*/  STL.64 [R1+0x230], R8 ;  /* 0x0002300801007387 */ /* 0x0001e20000100a00 */
[----:B------:R-:W-:-:S03]  /*f3a0*/  IMAD.MOV.U32 R0, RZ, RZ, R11 ;  /* 0x000000ffff007224 */ /* 0x000fc600078e000b */
[----:B------:R-:W2:Y:S04]  /*f3b0*/  LDL.LU.64 R10, [R1+0xbf0] ;  /* 0x000bf000010a7983 */ /* 0x000ea80000300a00 */
[----:B0-----:R-:W2:Y:S04]  /*f3c0*/  LDL.LU.64 R8, [R1+0xbe8] ;  /* 0x000be80001087983 */ /* 0x001ea80000300a00 */
[----:B------:R-:W-:Y:S04]  /*f3d0*/  STL [R1+0xa2c], R0 ;  /* 0x000a2c0001007387 */ /* 0x000fe80000100800 */
[----:B------:R-:W-:Y:S01]  /*f3e0*/  STL [R1+0xa28], R29 ;  /* 0x000a281d01007387 */ /* 0x000fe20000100800 */
[----:B--2---:R-:W-:-:S15]  /*f3f0*/  HMMA.16816.F32 R8, R12, R6, R8 ;  /* 0x000000060c08723c */ /* 0x004fde0000001808 */
[----:B------:R-:W-:-:S04]  /*f400*/  NOP ;  /* 0x0000000000007918 */ /* 0x000fc80000000000 */
[----:B------:R-:W-:Y:S04]  /*f410*/  STL.64 [R1+0x1b0], R8 ;  /* 0x0001b00801007387 */ /* 0x000fe80000100a00 */
[----:B------:R0:W-:Y:S04]  /*f420*/  STL.64 [R1+0x1b8], R10 ;  /* 0x0001b80a01007387 */ /* 0x0001e80000100a00 */
[----:B0-----:R-:W3:Y:S04]  /*f430*/  LDL.LU.64 R10, [R1+0xbe0] ;  /* 0x000be000010a7983 */ /* 0x001ee80000300a00 */
[----:B------:R-:W2:Y:S04]  /*f440*/  LDL.LU.64 R8, [R1+0xbd8] ;  /* 0x000bd80001087983 */ /* 0x000ea80000300a00 */
[----:B------:R0:W-:Y:S04]  /*f450*/  STL.64 [R1+0xb90], R6 ;  /* 0x000b900601007387 */ /* 0x0001e80000100a00 */
[----:B0-----:R-:W4:Y:S04]  /*f460*/  LDL.LU R6, [R1+0x3fc] ;  /* 0x0003fc0001067983 */ /* 0x001f280000300800 */
[----:B------:R-:W4:Y:S04]  /*f470*/  LDL.LU R7, [R1+0x404] ;  /* 0x0004040001077983 */ /* 0x000f280000300800 */
[----:B------:R-:W-:Y:S01]  /*f480*/  STL.64 [R1+0xb88], R4 ;  /* 0x000b880401007387 */ /* 0x000fe20000100a00 */
[C---:B--2---:R-:W-:Y:S08]  /*f490*/  HMMA.16816.F32 R24, R12.reuse, R8, R24 ;  /* 0x000000080c18723c */ /* 0x044ff00000001818 */
[----:B---3--:R-:W-:Y:S11]  /*f4a0*/  HMMA.16816.F32 R12, R12, R10, R16 ;  /* 0x0000000a0c0c723c */ /* 0x008ff60000001810 */
[----:B------:R-:W-:Y:S01]  /*f4b0*/  IMAD.MOV.U32 R0, RZ, RZ, R26 ;  /* 0x000000ffff007224 */ /* 0x000fe200078e001a */
[----:B------:R0:W-:Y:S01]  /*f4c0*/  STL.64 [R1+0x1a0], R24 ;  /* 0x0001a01801007387 */ /* 0x0001e20000100a00 */
[----:B------:R-:W-:-:S03]  /*f4d0*/  IMAD.MOV.U32 R29, RZ, RZ, R27 ;  /* 0x000000ffff1d7224 */ /* 0x000fc600078e001b */
[----:B------:R-:W2:Y:S01]  /*f4e0*/  LDL.LU.64 R26, [R1+0xbd0] ;  /* 0x000bd000011a7983 */ /* 0x000ea20000300a00 */
[----:B----4-:R-:W-:-:S03]  /*f4f0*/  IMAD R22, R22, 0x100, R6 ;  /* 0x0000010016167824 */ /* 0x010fc600078e0206 */
[----:B0-----:R-:W3:Y:S04]  /*f500*/  LDL.LU.64 R24, [R1+0xbc8] ;  /* 0x000bc80001187983 */ /* 0x001ee80000300a00 */
[----:B------:R-:W-:Y:S04]  /*f510*/  STL [R1+0xa34], R0 ;  /* 0x000a340001007387 */ /* 0x000fe80000100800 */
[----:B------:R-:W-:Y:S04]  /*f520*/  STL [R1+0xa30], R29 ;  /* 0x000a301d01007387 */ /* 0x000fe80000100800 */
[----:B------:R-:W4:Y:S01]  /*f530*/  LDL.LU R4, [R1+0x140] ;  /* 0x0001400001047983 */ /* 0x000f220000300800 */
[----:B------:R-:W-:-:S03]  /*f540*/  IMAD R23, R23, 0x100, R7 ;  /* 0x0000010017177824 */ /* 0x000fc600078e0207 */
[----:B------:R-:W-:Y:S04]  /*f550*/  STL.64 [R1+0x100], R12 ;  /* 0x0001000c01007387 */ /* 0x000fe80000100a00 */
[----:B------:R-:W-:Y:S04]  /*f560*/  STL.64 [R1+0x108], R14 ;  /* 0x0001080e01007387 */ /* 0x000fe80000100a00 */
[----:B------:R-:W4:Y:S04]  /*f570*/  LDL.LU R5, [R1+0x144] ;  /* 0x0001440001057983 */ /* 0x000f280000300800 */
[----:B------:R-:W2:Y:S04]  /*f580*/  LDL.LU R6, [R1+0x148] ;  /* 0x0001480001067983 */ /* 0x000ea80000300800 */
[----:B------:R-:W2:Y:S04]  /*f590*/  LDL.LU R7, [R1+0x14c] ;  /* 0x00014c0001077983 */ /* 0x000ea80000300800 */
[----:B------:R-:W3:Y:S04]  /*f5a0*/  LDL.LU R16, [R1+0x1e0] ;  /* 0x0001e00001107983 */ /* 0x000ee80000300800 */
[----:B------:R-:W3:Y:S04]  /*f5b0*/  LDL.LU R17, [R1+0x1e4] ;  /* 0x0001e40001117983 */ /* 0x000ee80000300800 */
[----:B------:R-:W3:Y:S04]  /*f5c0*/  LDL.LU R18, [R1+0x1e8] ;  /* 0x0001e80001127983 */ /* 0x000ee80000300800 */
[----:B------:R-:W3:Y:S04]  /*f5d0*/  LDL.LU R19, [R1+0x1ec] ;  /* 0x0001ec0001137983 */ /* 0x000ee80000300800 */
[----:B--2---:R-:W-:Y:S04]  /*f5e0*/  STL.64 [R1+0xba0], R6 ;  /* 0x000ba00601007387 */ /* 0x004fe80000100a00 */
[----:B----4-:R0:W-:Y:S04]  /*f5f0*/  STL.64 [R1+0xb98], R4 ;  /* 0x000b980401007387 */ /* 0x0101e80000100a00 */
[----:B0-----:R-:W2:Y:S04]  /*f600*/  LDL.LU R4, [R1+0x180] ;  /* 0x0001800001047983 */ /* 0x001ea80000300800 */
[----:B------:R-:W2:Y:S04]  /*f610*/  LDL.LU R5, [R1+0x184] ;  /* 0x0001840001057983 */ /* 0x000ea80000300800 */
[----:B------:R-:W4:Y:S04]  /*f620*/  LDL.LU R6, [R1+0x188] ;  /* 0x0001880001067983 */ /* 0x000f280000300800 */
[----:B------:R-:W4:Y:S01]  /*f630*/  LDL.LU R7, [R1+0x18c] ;  /* 0x00018c0001077983 */ /* 0x000f220000300800 */
[----:B---3--:R-:W-:-:S02]  /*f640*/  IMAD R24, R25, 0x100, R24 ;  /* 0x0000010019187824 */ /* 0x008fc400078e0218 */
[----:B------:R-:W-:Y:S01]  /*f650*/  IMAD R25, R27, 0x100, R26 ;  /* 0x000001001b197824 */ /* 0x000fe200078e021a */
[----:B------:R-:W-:Y:S01]  /*f660*/  F2FP.F16.E5M2.UNPACK_B R12, R22 ;  /* 0x00000016ff0c723e */ /* 0x000fe200020004ff */
[----:B----4-:R-:W-:Y:S04]  /*f670*/  STL.64 [R1+0xbb0], R6 ;  /* 0x000bb00601007387 */ /* 0x010fe80000100a00 */
[----:B--2---:R0:W-:Y:S04]  /*f680*/  STL.64 [R1+0xba8], R4 ;  /* 0x000ba80401007387 */ /* 0x0041e80000100a00 */
        /* <DEDUP_REMOVED lines=8> */
[----:B------:R-:W4:Y:S04]  /*f710*/  LDL.LU R10, [R1+0x28] ;  /* 0x00002800010a7983 */ /* 0x000f280000300800 */
[----:B------:R-:W4:Y:S01]  /*f720*/  LDL.LU R11, [R1+0x2c] ;  /* 0x00002c00010b7983 */ /* 0x000f220000300800 */
[----:B------:R-:W-:-:S02]  /*f730*/  F2FP.F16.E5M2.UNPACK_B R13, R23 ;  /* 0x00000017ff0d723e */ /* 0x000fc400020004ff */
[----:B------:R-:W-:Y:S02]  /*f740*/  F2FP.F16.E5M2.UNPACK_B R14, R24 ;  /* 0x00000018ff0e723e */ /* 0x000fe400020004ff */
[----:B------:R-:W-:-:S07]  /*f750*/  F2FP.F16.E5M2.UNPACK_B R15, R25 ;  /* 0x00000019ff0f723e */ /* 0x000fce00020004ff */
[C---:B------:R-:W-:Y:S01]  /*f760*/  HMMA.16816.F32 R16, R12.reuse, R20, R16 ;  /* 0x000000140c10723c */ /* 0x040fe20000001810 */
[----:B----4-:R-:W-:Y:S04]  /*f770*/  STL.64 [R1+0xb80], R10 ;  /* 0x000b800a01007387 */ /* 0x010fe80000100a00 */
[----:B---3--:R0:W-:Y:S04]  /*f780*/  STL.64 [R1+0xb78], R8 ;  /* 0x000b780801007387 */ /* 0x0081e80000100a00 */
[----:B0-----:R-:W3:Y:S04]  /*f790*/  LDL.LU R8, [R1+0x110] ;  /* 0x0001100001087983 */ /* 0x001ee80000300800 */
[----:B------:R-:W3:Y:S04]  /*f7a0*/  LDL.LU R9, [R1+0x114] ;  /* 0x0001140001097983 */ /* 0x000ee80000300800 */
[----:B------:R-:W3:Y:S04]  /*f7b0*/  LDL.LU R10, [R1+0x118] ;  /* 0x00011800010a7983 */ /* 0x000ee80000300800 */
[----:B------:R-:W3:Y:S04]  /*f7c0*/  LDL.LU R11, [R1+0x11c] ;  /* 0x00011c00010b7983 */ /* 0x000ee80000300800 */
[----:B------:R-:W4:Y:S04]  /*f7d0*/  LDL R22, [R1+0x31c] ;  /* 0x00031c0001167983 */ /* 0x000f280000100800 */
[----:B------:R-:W2:Y:S04]  /*f7e0*/  LDL R23, [R1+0x318] ;  /* 0x0003180001177983 */ /* 0x000ea80000100800 */
[----:B------:R-:W2:Y:S04]  /*f7f0*/  LDL.LU R24, [R1] ;  /* 0x0000000001187983 */ /* 0x000ea80000300800 */
[----:B------:R-:W2:Y:S04]  /*f800*/  LDL.LU R25, [R1+0x4] ;  /* 0x0000040001197983 */ /* 0x000ea80000300800 */
[----:B------:R-:W2:Y:S04]  /*f810*/  LDL.LU R26, [R1+0x8] ;  /* 0x00000800011a7983 */ /* 0x000ea80000300800 */
[----:B------:R-:W2:Y:S04]  /*f820*/  LDL.LU R27, [R1+0xc] ;  /* 0x00000c00011b7983 */ /* 0x000ea80000300800 */
[----:B------:R-:W-:Y:S04]  /*f830*/  STL.64 [R1+0x220], R16 ;  /* 0x0002201001007387 */ /* 0x000fe80000100a00 */
[----:B------:R0:W-:Y:S04]  /*f840*/  STL.64 [R1+0x228], R18 ;  /* 0x0002281201007387 */ /* 0x0001e80000100a00 */
[----:B0-----:R-:W2:Y:S04]  /*f850*/  LDL.LU.64 R18, [R1+0xbc0] ;  /* 0x000bc00001127983 */ /* 0x001ea80000300a00 */
[----:B------:R-:W3:Y:S04]  /*f860*/  LDL.LU.64 R16, [R1+0xbb8] ;  /* 0x000bb80001107983 */ /* 0x000ee80000300a00 */
[----:B------:R-:W3:Y:S04]  /*f870*/  LDL.LU R20, [R1+0x434] ;  /* 0x0004340001147983 */ /* 0x000ee80000300800 */
[----:B------:R-:W3:Y:S01]  /*f880*/  LDL.LU R21, [R1+0x430] ;  /* 0x0004300001157983 */ /* 0x000ee20000300800 */
[----:B--2---:R-:W-:-:S15]  /*f890*/  HMMA.16816.F32 R4, R12, R18, R4 ;  /* 0x000000120c04723c */ /* 0x004fde0000001804 */
[----:B------:R-:W-:-:S04]  /*f8a0*/  NOP ;  /* 0x0000000000007918 */ /* 0x000fc80000000000 */
[----:B------:R-:W-:Y:S04]  /*f8b0*/  STL.64 [R1+0x210], R4 ;  /* 0x0002100401007387 */ /* 0x000fe80000100a00 */
[----:B------:R0:W-:Y:S04]  /*f8c0*/  STL.64 [R1+0x218], R6 ;  /* 0x0002180601007387 */ /* 0x0001e80000100a00 */
[----:B0-----:R-:W3:Y:S04]  /*f8d0*/  LDL.LU.64 R6, [R1+0xbb0] ;  /* 0x000bb00001067983 */ /* 0x001ee80000300a00 */
[----:B------:R-:W3:Y:S04]  /*f8e0*/  LDL.LU.64 R4, [R1+0xba8] ;  /* 0x000ba80001047983 */ /* 0x000ee80000300a00 */
[----:B------:R-:W2:Y:S04]  /*f8f0*/  LDL.LU R18, [R1+0x42c] ;  /* 0x00042c0001127983 */ /* 0x000ea80000300800 */
[----:B------:R-:W2:Y:S01]  /*f900*/  LDL.LU R19, [R1+0x428] ;  /* 0x0004280001137983 */ /* 0x000ea20000300800 */
[----:B---3--:R-:W-:-:S15]  /*f910*/  HMMA.16816.F32 R4, R12, R16, R4 ;  /* 0x000000100c04723c */ /* 0x008fde0000001804 */
        /* <DEDUP_REMOVED lines=12> */
[----:B------:R-:W2:Y:S04]  /*f9e0*/  LDL.LU.64 R4, [R1+0xb88] ;  /* 0x000b880001047983 */ /* 0x000ea80000300a00 */
[----:B------:R-:W3:Y:S04]  /*f9f0*/  LDL.LU R2, [R1+0x41c] ;  /* 0x00041c0001027983 */ /* 0x000ee80000300800 */
[----:B------:R-:W3:Y:S01]  /*fa00*/  LDL.LU R3, [R1+0x418] ;  /* 0x0004180001037983 */ /* 0x000ee20000300800 */
[----:B--2---:R-:W-:-:S15]  /*fa10*/  HMMA.16816.F32 R8, R12, R4, R8 ;  /* 0x000000040c08723c */ /* 0x004fde0000001808 */
[----:B------:R-:W-:-:S04]  /*fa20*/  NOP ;  /* 0x0000000000007918 */ /* 0x000fc80000000000 */
[----:B------:R-:W-:Y:S01]  /*fa30*/  STL [R1+0x40], R8 ;  /* 0x0000400801007387 */ /* 0x000fe20000100800 */
[----:B------:R-:W-:Y:S02]  /*fa40*/  IMAD.MOV.U32 R29, RZ, RZ, R10 ;  /* 0x000000ffff1d7224 */ /* 0x000fe400078e000a */
[----:B------:R-:W-:Y:S01]  /*fa50*/  IMAD.MOV.U32 R0, RZ, RZ, R9 ;  /* 0x000000ffff007224 */ /* 0x000fe200078e0009 */
[----:B------:R0:W-:Y:S04]  /*fa60*/  STL [R1+0x4c], R11 ;  /* 0x00004c0b01007387 */ /* 0x0001e80000100800 */
[----:B0-----:R-:W3:Y:S04]  /*fa70*/  LDL.LU.64 R10, [R1+0xb80] ;  /* 0x000b8000010a7983 */ /* 0x001ee80000300a00 */
[----:B------:R-:W3:Y:S04]  /*fa80*/  LDL.LU.64 R8, [R1+0xb78] ;  /* 0x000b780001087983 */ /* 0x000ee80000300a00 */
[----:B------:R-:W-:Y:S04]  /*fa90*/  STL [R1+0xa3c], R29 ;  /* 0x000a3c1d01007387 */ /* 0x000fe80000100800 */
[----:B------:R-:W-:Y:S01]  /*faa0*/  STL [R1+0xa38], R0 ;  /* 0x000a380001007387 */ /* 0x000fe20000100800 */
[----:B---3--:R-:W-:Y:S03]  /*fab0*/  HMMA.16816.F32 R4, R12, R6, R8 ;  /* 0x000000060c04723c */ /* 0x008fe60000001808 */
[----:B------:R-:W2:Y:S04]  /*fac0*/  LDL.LU.64 R10, [R1+0xb70] ;  /* 0x000b7000010a7983 */ /* 0x000ea80000300a00 */
[----:B------:R-:W3:-:S12]  /*fad0*/  LDL.LU.64 R8, [R1+0xb68] ;  /* 0x000b680001087983 */ /* 0x000ed80000300a00 */
[----:B------:R0:W-:Y:S04]  /*fae0*/  STL.64 [R1+0x20], R4 ;  /* 0x0000200401007387 */ /* 0x0001e80000100a00 */
[----:B------:R1:W-:Y:S04]  /*faf0*/  STL.64 [R1+0x28], R6 ;  /* 0x0000280601007387 */ /* 0x0003e80000100a00 */
[----:B0-----:R-:W3:Y:S04]  /*fb00*/  LDL.LU R4, [R1+0x10] ;  /* 0x0000100001047983 */ /* 0x001ee80000300800 */
[----:B------:R-:W3:Y:S04]  /*fb10*/  LDL.LU R5, [R1+0x14] ;  /* 0x0000140001057983 */ /* 0x000ee80000300800 */
[----:B-1----:R-:W3:Y:S04]  /*fb20*/  LDL.LU R6, [R1+0x18] ;  /* 0x0000180001067983 */ /* 0x002ee80000300800 */
[----:B------:R-:W3:Y:S01]  /*fb30*/  LDL.LU R7, [R1+0x1c] ;  /* 0x00001c0001077983 */ /* 0x000ee20000300800 */
[C---:B--2---:R-:W-:Y:S08]  /*fb40*/  HMMA.16816.F32 R24, R12.reuse, R10, R24 ;  /* 0x0000000a0c18723c */ /* 0x044ff00000001818 */
[----:B---3--:R-:W-:-:S15]  /*fb50*/  HMMA.16816.F32 R4, R12, R8, R4 ;  /* 0x000000080c04723c */ /* 0x008fde0000001804 */
[----:B------:R-:W-:-:S04]  /*fb60*/  NOP ;  /* 0x0000000000007918 */ /* 0x000fc80000000000 */
[----:B------:R-:W-:Y:S02]  /*fb70*/  IMAD.MOV.U32 R0, RZ, RZ, R7 ;  /* 0x000000ffff007224 */ /* 0x000fe400078e0007 */
[----:B------:R-:W-:Y:S01]  /*fb80*/  IMAD.MOV.U32 R29, RZ, RZ, R6 ;  /* 0x000000ffff1d7224 */ /* 0x000fe200078e0006 */
[----:B------:R-:W-:Y:S04]  /*fb90*/  STL.64 [R1+0x10], R4 ;  /* 0x0000100401007387 */ /* 0x000fe80000100a00 */
[----:B------:R-:W-:Y:S04]  /*fba0*/  STL [R1+0xa78], R0 ;  /* 0x000a780001007387 */ /* 0x000fe80000100800 */
[----:B------:R-:W-:Y:S04]  /*fbb0*/  STL [R1+0xa60], R29 ;  /* 0x000a601d01007387 */ /* 0x000fe80000100800 */
[----:B------:R-:W-:Y:S04]  /*fbc0*/  STL.64 [R1+0x970], R26 ;  /* 0x0009701a01007387 */ /* 0x000fe80000100a00 */
[----:B------:R-:W-:Y:S04]  /*fbd0*/  STL.64 [R1+0x968], R24 ;  /* 0x0009681801007387 */ /* 0x000fe80000100a00 */
[----:B------:R-:W2:Y:S04]  /*fbe0*/  LDL R10, [R1+0x2f8] ;  /* 0x0002f800010a7983 */ /* 0x000ea80000100800 */
[----:B------:R-:W2:Y:S04]  /*fbf0*/  LDL R11, [R1+0x2fc] ;  /* 0x0002fc00010b7983 */ /* 0x000ea80000100800 */
[----:B------:R-:W3:Y:S04]  /*fc00*/  LDL R8, [R1+0x2d8] ;  /* 0x0002d80001087983 */ /* 0x000ee80000100800 */
[----:B------:R-:W3:Y:S04]  /*fc10*/  LDL R9, [R1+0x2dc] ;  /* 0x0002dc0001097983 */ /* 0x000ee80000100800 */
[----:B------:R-:W4:Y:S04]  /*fc20*/  LDL R7, [R1+0x33c] ;  /* 0x00033c0001077983 */ /* 0x000f280000100800 */
[----:B--2---:R-:W-:Y:S04]  /*fc30*/  STL.64 [R1+0xb30], R10 ;  /* 0x000b300a01007387 */ /* 0x004fe80000100a00 */
[----:B---3--:R0:W-:Y:S04]  /*fc40*/  STL.64 [R1+0xb28], R8 ;  /* 0x000b280801007387 */ /* 0x0081e80000100a00 */
[----:B0-----:R-:W2:Y:S04]  /*fc50*/  LDL.LU R8, [R1+0xc0] ;  /* 0x0000c00001087983 */ /* 0x001ea80000300800 */
[----:B------:R-:W2:Y:S04]  /*fc60*/  LDL.LU R9, [R1+0xc4] ;  /* 0x0000c40001097983 */ /* 0x000ea80000300800 */
[----:B------:R-:W3:Y:S01]  /*fc70*/  LDL.LU R10, [R1+0xc8] ;  /* 0x0000c800010a7983 */ /* 0x000ee20000300800 */
[----:B------:R-:W-:-:S02]  /*fc80*/  IMAD R4, R19, 0x100, R18 ;  /* 0x0000010013047824 */ /* 0x000fc400078e0212 */
[----:B------:R-:W-:Y:S01]  /*fc90*/  IMAD.MOV.U32 R11, RZ, RZ, R28 ;  /* 0x000000ffff0b7224 */ /* 0x000fe200078e001c */
[----:B------:R-:W2:Y:S01]  /*fca0*/  LDL R18, [R1+0x348] ;  /* 0x0003480001127983 */ /* 0x000ea20000100800 */
[----:B------:R-:W-:Y:S01]  /*fcb0*/  IMAD R5, R21, 0x100, R20 ;  /* 0x0000010015057824 */ /* 0x000fe200078e0214 */
[----:B------:R-:W-:Y:S02]  /*fcc0*/  F2FP.F16.E5M2.UNPACK_B R14, R4 ;  /* 0x00000004ff0e723e */ /* 0x000fe400020004ff */
[----:B------:R-:W-:Y:S01]  /*fcd0*/  F2FP.F16.E5M2.UNPACK_B R20, R23 ;  /* 0x00000017ff14723e */ /* 0x000fe200020004ff */
[----:B------:R-:W4:Y:S04]  /*fce0*/  LDL R19, [R1+0x34c] ;  /* 0x00034c0001137983 */ /* 0x000f280000100800 */
[----:B------:R-:W4:Y:S04]  /*fcf0*/  LDL R23, [R1+0x308] ;  /* 0x0003080001177983 */ /* 0x000f280000100800 */
[----:B------:R-:W4:Y:S04]  /*fd00*/  LDL R28, [R1+0x30c] ;  /* 0x00030c00011c7983 */ /* 0x000f280000100800 */
[----:B------:R-:W4:Y:S04]  /*fd10*/  LDL R4, [R1+0x328] ;  /* 0x0003280001047983 */ /* 0x000f280000100800 */
[----:B---3--:R-:W-:Y:S04]  /*fd20*/  STL.64 [R1+0xb40], R10 ;  /* 0x000b400a01007387 */ /* 0x008fe80000100a00 */
[----:B--2---:R0:W-:Y:S04]  /*fd30*/  STL.64 [R1+0xb38], R8 ;  /* 0x000b380801007387 */ /* 0x0041e80000100a00 */
[----:B0-----:R-:W2:Y:S04]  /*fd40*/  LDL.LU R8, [R1+0xe0] ;  /* 0x0000e00001087983 */ /* 0x001ea80000300800 */
        /* <DEDUP_REMOVED lines=8> */
[----:B------:R-:W3:Y:S01]  /*fdd0*/  LDL.LU R11, [R1+0xfc] ;  /* 0x0000fc00010b7983 */ /* 0x000ee20000300800 */
[----:B------:R-:W-:Y:S01]  /*fde0*/  IMAD R2, R3, 0x100, R2 ;  /* 0x0000010003027824 */ /* 0x000fe200078e0202 */
[----:B------:R-:W-:Y:S01]  /*fdf0*/  F2FP.F16.E5M2.UNPACK_B R15, R5 ;  /* 0x00000005ff0f723e */ /* 0x000fe200020004ff */
[----:B------:R-:W-:Y:S01]  /*fe00*/  IMAD R3, R17, 0x100, R16 ;  /* 0x0000010011037824 */ /* 0x000fe200078e0210 */
[----:B---3--:R-:W-:Y:S04]  /*fe10*/  STL.64 [R1+0xb60], R10 ;  /* 0x000b600a01007387 */ /* 0x008fe80000100a00 */
[----:B--2---:R0:W-:Y:S04]  /*fe20*/  STL.64 [R1+0xb58], R8 ;  /* 0x000b580801007387 */ /* 0x0041e80000100a00 */
[----:B0-----:R-:W2:Y:S04]  /*fe30*/  LDL.LU R8, [R1+0xd0] ;  /* 0x0000d00001087983 */ /* 0x001ea80000300800 */
[----:B------:R-:W2:Y:S04]  /*fe40*/  LDL.LU R9, [R1+0xd4] ;  /* 0x0000d40001097983 */ /* 0x000ea80000300800 */
[----:B------:R-:W2:Y:S04]  /*fe50*/  LDL.LU R10, [R1+0xd8] ;  /* 0x0000d800010a7983 */ /* 0x000ea80000300800 */
[----:B------:R-:W2:Y:S04]  /*fe60*/  LDL.LU R11, [R1+0xdc] ;  /* 0x0000dc00010b7983 */ /* 0x000ea80000300800 */
[----:B------:R-:W3:Y:S04]  /*fe70*/  LDL R5, [R1+0x32c] ;  /* 0x00032c0001057983 */ /* 0x000ee80000100800 */
[----:B------:R-:W2:Y:S04]  /*fe80*/  LDL R6, [R1+0x338] ;  /* 0x0003380001067983 */ /* 0x000ea80000100800 */
[----:B------:R-:W2:Y:S04]  /*fe90*/  LDL R16, [R1+0x2e8] ;  /* 0x0002e80001107983 */ /* 0x000ea80000100800 */
[----:B------:R-:W2:Y:S04]  /*fea0*/  LDL R17, [R1+0x2ec] ;  /* 0x0002ec0001117983 */ /* 0x000ea80000100800 */
[----:B------:R-:W2:Y:S01]  /*feb0*/  LDL.LU R27, [R1+0x63c] ;  /* 0x00063c00011b7983 */ /* 0x000ea20000300800 */
[----:B------:R-:W-:-:S02]  /*fec0*/  F2FP.F16.E5M2.UNPACK_B R12, R2 ;  /* 0x00000002ff0c723e */ /* 0x000fc400020004ff */
[----:B------:R-:W-:Y:S02]  /*fed0*/  F2FP.F16.E5M2.UNPACK_B R13, R3 ;  /* 0x00000003ff0d723e */ /* 0x000fe400020004ff */
[----:B----4-:R-:W-:Y:S01]  /*fee0*/  F2FP.F16.E5M2.UNPACK_B R21, R22 ;  /* 0x00000016ff15723e */ /* 0x010fe200020004ff */
[----:B--2---:R0:W-:Y:S04]  /*fef0*/  STL [R1+0xb14], R27 ;  /* 0x000b141b01007387 */ /* 0x0041e80000100800 */
[----:B------:R-:W2:Y:S04]  /*ff00*/  LDL.LU R24, [R1+0x160] ;  /* 0x0001600001187983 */ /* 0x000ea80000300800 */
[----:B------:R-:W2:Y:S04]  /*ff10*/  LDL.LU R25, [R1+0x164] ;  /* 0x0001640001197983 */ /* 0x000ea80000300800 */
[----:B------:R-:W4:Y:S04]  /*ff20*/  LDL.LU R26, [R1+0x168] ;  /* 0x00016800011a7983 */ /* 0x000f280000300800 */
[----:B0-----:R-:W4:Y:S01]  /*ff30*/  LDL.LU R27, [R1+0x16c] ;  /* 0x00016c00011b7983 */ /* 0x001f220000300800 */
[----:B------:R-:W-:Y:S03]  /*ff40*/  HMMA.16816.F32 R8, R12, R20, R8 ;  /* 0x000000140c08723c */ /* 0x000fe60000001808 */
[----:B----4-:R-:W-:Y:S04]  /*ff50*/  STL.64 [R1+0xb20], R26 ;  /* 0x000b201a01007387 */ /* 0x010fe80000100a00 */
[----:B--2---:R0:W-:Y:S04]  /*ff60*/  STL.64 [R1+0xb18], R24 ;  /* 0x000b181801007387 */ /* 0x0041e80000100a00 */
[----:B0-----:R-:W2:Y:S04]  /*ff70*/  LDL.LU R24, [R1+0x130] ;  /* 0x0001300001187983 */ /* 0x001ea80000300800 */
[----:B------:R-:W2:Y:S04]  /*ff80*/  LDL.LU R25, [R1+0x134] ;  /* 0x0001340001197983 */ /* 0x000ea80000300800 */
[----:B------:R-:W2:Y:S04]  /*ff90*/  LDL.LU R26, [R1+0x138] ;  /* 0x00013800011a7983 */ /* 0x000ea80000300800 */
[----:B------:R-:W2:Y:S04]  /*ffa0*/  LDL.LU R27, [R1+0x13c] ;  /* 0x00013c00011b7983 */ /* 0x000ea80000300800 */
[----:B------:R-:W4:Y:S04]  /*ffb0*/  LDL.LU R22, [R1+0x638] ;  /* 0x0006380001167983 */ /* 0x000f280000300800 */
[----:B------:R-:W-:Y:S04]  /*ffc0*/  STL.64 [R1], R8 ;  /* 0x0000000801007387 */ /* 0x000fe80000100a00 */
[----:B------:R0:W-:Y:S04]  /*ffd0*/  STL.64 [R1+0x8], R10 ;  /* 0x0000080a01007387 */ /* 0x0001e80000100a00 */
[----:B0-----:R-:W2:Y:S04]  /*ffe0*/  LDL.LU.64 R10, [R1+0xb60] ;  /* 0x000b6000010a7983 */ /* 0x001ea80000300a00 */
[----:B------:R-:W2:Y:S01]  /*fff0*/  LDL.LU.64 R8, [R1+0xb58] ;  /* 0x000b580001087983 */ /* 0x000ea20000300a00 */
[----:B------:R-:W-:-:S02]  /*10000*/  F2FP.F16.E5M2.UNPACK_B R18, R18 ;  /* 0x00000012ff12723e */ /* 0x000fc400020004ff */
[----:B------:R-:W-:-:S07]  /*10010*/  F2FP.F16.E5M2.UNPACK_B R19, R19 ;  /* 0x00000013ff13723e */ /* 0x000fce00020004ff */
[----:B--2---:R-:W-:-:S15]  /*10020*/  HMMA.16816.F32 R8, R12, R18, R8 ;  /* 0x000000120c08723c */ /* 0x004fde0000001808 */
[----:B------:R-:W-:-:S04]  /*10030*/  NOP ;  /* 0x0000000000007918 */ /* 0x000fc80000000000 */
[----:B------:R-:W-:Y:S04]  /*10040*/  STL.64 [R1+0x30], R8 ;  /* 0x0000300801007387 */ /* 0x000fe80000100a00 */
[----:B------:R0:W-:Y:S04]  /*10050*/  STL.64 [R1+0x38], R10 ;  /* 0x0000380a01007387 */ /* 0x0001e80000100a00 */
[----:B0-----:R-:W2:Y:S04]  /*10060*/  LDL.LU.64 R10, [R1+0xb50] ;  /* 0x000b5000010a7983 */ /* 0x001ea80000300a00 */
[----:B------:R-:W2:Y:S01]  /*10070*/  LDL.LU.64 R8, [R1+0xb48] ;  /* 0x000b480001087983 */ /* 0x000ea20000300a00 */
[----:B------:R-:W-:-:S02]  /*10080*/  F2FP.F16.E5M2.UNPACK_B R2, R23 ;  /* 0x00000017ff02723e */ /* 0x000fc400020004ff */
[----:B------:R-:W-:Y:S01]  /*10090*/  F2FP.F16.E5M2.UNPACK_B R3, R28 ;  /* 0x0000001cff03723e */ /* 0x000fe200020004ff */
[----:B------:R-:W3:Y:S04]  /*100a0*/  LDL.LU R29, [R1+0x644] ;  /* 0x00064400011d7983 */ /* 0x000ee80000300800 */
[----:B------:R-:W3:Y:S04]  /*100b0*/  LDL.LU R23, [R1+0x640] ;  /* 0x0006400001177983 */ /* 0x000ee80000300800 */
[----:B------:R-:W-:Y:S04]  /*100c0*/  STL [R1+0xb10], R19 ;  /* 0x000b101301007387 */ /* 0x000fe80000100800 */
        /* <DEDUP_REMOVED lines=8> */
[----:B------:R-:W-:-:S02]  /*10150*/  F2FP.F16.E5M2.UNPACK_B R4, R4 ;  /* 0x00000004ff04723e */ /* 0x000fc400020004ff */
[----:B---3--:R-:W-:Y:S02]  /*10160*/  F2FP.F16.E5M2.UNPACK_B R5, R5 ;  /* 0x00000005ff05723e */ /* 0x008fe400020004ff */
[----:B------:R-:W-:Y:S02]  /*10170*/  F2FP.F16.E5M2.UNPACK_B R6, R6 ;  /* 0x00000006ff06723e */ /* 0x000fe400020004ff */
[----:B------:R-:W-:-:S07]  /*10180*/  F2FP.F16.E5M2.UNPACK_B R7, R7 ;  /* 0x00000007ff07723e */ /* 0x000fce00020004ff */
[C---:B------:R-:W-:Y:S01]  /*10190*/  HMMA.16816.F32 R24, R12.reuse, R6, R24 ;  /* 0x000000060c18723c */ /* 0x040fe20000001818 */
[----:B------:R-:W-:Y:S07]  /*101a0*/  STL [R1+0xaf8], R3 ;  /* 0x000af80301007387 */ /* 0x000fee0000100800 */
        /* <DEDUP_REMOVED lines=8> */
[----:B0-----:R-:W2:Y:S04]  /*10230*/  LDL.LU.64 R26, [R1+0xb20] ;  /* 0x000b2000011a7983 */ /* 0x001ea80000300a00 */
[----:B------:R-:W2:Y:S04]  /*10240*/  LDL.LU.64 R24, [R1+0xb18] ;  /* 0x000b180001187983 */ /* 0x000ea80000300a00 */
[----:B------:R-:W-:Y:S04]  /*10250*/  STL.64 [R1+0xad0], R6 ;  /* 0x000ad00601007387 */ /* 0x000fe80000100a00 */
[----:B------:R0:W-:Y:S04]  /*10260*/  STL.64 [R1+0xac8], R4 ;  /* 0x000ac80401007387 */ /* 0x0001e80000100a00 */
[----:B0-----:R-:W4:Y:S04]  /*10270*/  LDL.LU R4, [R1+0x2c0] ;  /* 0x0002c00001047983 */ /* 0x001f280000300800 */
[----:B------:R-:W4:Y:S04]  /*10280*/  LDL.LU R5, [R1+0x2c4] ;  /* 0x0002c40001057983 */ /* 0x000f280000300800 */
[----:B------:R-:W4:Y:S04]  /*10290*/  LDL.LU R6, [R1+0x2c8] ;  /* 0x0002c80001067983 */ /* 0x000f280000300800 */
[----:B------:R-:W4:Y:S01]  /*102a0*/  LDL.LU R7, [R1+0x2cc] ;  /* 0x0002cc0001077983 */ /* 0x000f220000300800 */
[----:B---3--:R-:W-:-:S02]  /*102b0*/  F2FP.F16.E5M2.UNPACK_B R8, R8 ;  /* 0x00000008ff08723e */ /* 0x008fc400020004ff */
[----:B------:R-:W-:-:S07]  /*102c0*/  F2FP.F16.E5M2.UNPACK_B R9, R9 ;  /* 0x00000009ff09723e */ /* 0x000fce00020004ff */
[----:B--2---:R-:W-:-:S15]  /*102d0*/  HMMA.16816.F32 R24, R12, R8, R24 ;  /* 0x000000080c18723c */ /* 0x004fde0000001818 */
[----:B------:R-:W-:-:S04]  /*102e0*/  NOP ;  /* 0x0000000000007918 */ /* 0x000fc80000000000 */
[----:B------:R-:W-:Y:S04]  /*102f0*/  STL.64 [R1+0x190], R24 ;  /* 0x0001901801007387 */ /* 0x000fe80000100a00 */
[----:B------:R0:W-:Y:S04]  /*10300*/  STL.64 [R1+0x198], R26 ;  /* 0x0001981a01007387 */ /* 0x0001e80000100a00 */
[----:B0-----:R-:W2:Y:S01]  /*10310*/  LDL.LU R27, [R1+0xb14] ;  /* 0x000b1400011b7983 */ /* 0x001ea20000300800 */
[----:B------:R-:W-:Y:S02]  /*10320*/  F2FP.F16.E5M2.UNPACK_B R10, R10 ;  /* 0x0000000aff0a723e */ /* 0x000fe400020004ff */
[----:B------:R-:W-:-:S07]  /*10330*/  F2FP.F16.E5M2.UNPACK_B R11, R11 ;  /* 0x0000000bff0b723e */ /* 0x000fce00020004ff */
[----:B----4-:R-:W-:Y:S01]  /*10340*/  HMMA.16816.F32 R4, R12, R10, R4 ;  /* 0x0000000a0c04723c */ /* 0x010fe20000001804 */
[----:B------:R-:W-:Y:S04]  /*10350*/  STL.64 [R1+0xab0], R10 ;  /* 0x000ab00a01007387 */ /* 0x000fe80000100a00 */
[----:B------:R-:W-:-:S14]  /*10360*/  STL.64 [R1+0xaa8], R8 ;  /* 0x000aa80801007387 */ /* 0x000fdc0000100a00 */
[----:B------:R-:W-:Y:S04]  /*10370*/  STL.64 [R1+0x200], R4 ;  /* 0x0002000401007387 */ /* 0x000fe80000100a00 */
[----:B------:R-:W-:Y:S04]  /*10380*/  STL.64 [R1+0x208], R6 ;  /* 0x0002080601007387 */ /* 0x000fe80000100a00 */
[----:B------:R-:W3:Y:S04]  /*10390*/  LDL.LU R24, [R1+0x1d0] ;  /* 0x0001d00001187983 */ /* 0x000ee80000300800 */
[----:B------:R-:W3:Y:S04]  /*103a0*/  LDL.LU R25, [R1+0x1d4] ;  /* 0x0001d40001197983 */ /* 0x000ee80000300800 */
[----:B------:R-:W4:Y:S01]  /*103b0*/  LDL.LU R26, [R1+0x1d8] ;  /* 0x0001d800011a7983 */ /* 0x000f220000300800 */
[----:B--2---:R-:W-:-:S03]  /*103c0*/  IMAD R22, R22, 0x100, R27 ;  /* 0x0000010016167824 */ /* 0x004fc600078e021b */
[----:B------:R-:W4:Y:S01]  /*103d0*/  LDL.LU R27, [R1+0x1dc] ;  /* 0x0001dc00011b7983 */ /* 0x000f220000300800 */
[----:B------:R-:W-:Y:S02]  /*103e0*/  IMAD R23, R23, 0x100, R29 ;  /* 0x0000010017177824 */ /* 0x000fe400078e021d */
[----:B------:R-:W-:Y:S01]  /*103f0*/  IMAD R28, R28, 0x100, R0 ;  /* 0x000001001c1c7824 */ /* 0x000fe200078e0200 */
[----:B----4-:R-:W-:Y:S04]  /*10400*/  STL.64 [R1+0xa48], R26 ;  /* 0x000a481a01007387 */ /* 0x010fe80000100a00 */
[----:B---3--:R0:W-:Y:S04]  /*10410*/  STL.64 [R1+0xa40], R24 ;  /* 0x000a401801007387 */ /* 0x0081e80000100a00 */
[----:B------:R-:W-:Y:S04]  /*10420*/  STL.64 [R1+0xb08], R22 ;  /* 0x000b081601007387 */ /* 0x000fe80000100a00 */
[----:B------:R-:W-:Y:S04]  /*10430*/  STL.64 [R1+0xb00], R20 ;  /* 0x000b001401007387 */ /* 0x000fe80000100a00 */
[----:B0-----:R-:W2:Y:S04]  /*10440*/  LDL.LU R24, [R1+0x1f0] ;  /* 0x0001f00001187983 */ /* 0x001ea80000300800 */
[----:B------:R-:W2:Y:S04]  /*10450*/  LDL.LU R25, [R1+0x1f4] ;  /* 0x0001f40001197983 */ /* 0x000ea80000300800 */
[----:B------:R-:W3:Y:S04]  /*10460*/  LDL.LU R26, [R1+0x1f8] ;  /* 0x0001f800011a7983 */ /* 0x000ee80000300800 */
[----:B------:R-:W3:Y:S04]  /*10470*/  LDL.LU R27, [R1+0x1fc] ;  /* 0x0001fc00011b7983 */ /* 0x000ee80000300800 */
[----:B------:R-:W4:Y:S04]  /*10480*/  LDL.LU R0, [R1+0x674] ;  /* 0x0006740001007983 */ /* 0x000f280000300800 */
[----:B----4-:R0:W-:Y:S04]  /*10490*/  STL [R1+0xa7c], R0 ;  /* 0x000a7c0001007387 */ /* 0x0101e80000100800 */
[----:B0-----:R-:W4:Y:S04]  /*104a0*/  LDL.LU R0, [R1+0x670] ;  /* 0x0006700001007983 */ /* 0x001f280000300800 */
[----:B----4-:R0:W-:Y:S04]  /*104b0*/  STL [R1+0xa80], R0 ;  /* 0x000a800001007387 */ /* 0x0101e80000100800 */
[----:B0-----:R-:W4:Y:S04]  /*104c0*/  LDL.LU R0, [R1+0x664] ;  /* 0x0006640001007983 */ /* 0x001f280000300800 */
[----:B----4-:R0:W-:Y:S04]  /*104d0*/  STL [R1+0xa84], R0 ;  /* 0x000a840001007387 */ /* 0x0101e80000100800 */
[----:B0-----:R-:W4:Y:S04]  /*104e0*/  LDL.LU R0, [R1+0x65c] ;  /* 0x00065c0001007983 */ /* 0x001f280000300800 */
[----:B------:R-:W4:Y:S04]  /*104f0*/  LDL.LU R29, [R1+0x668] ;  /* 0x00066800011d7983 */ /* 0x000f280000300800 */
[----:B---3--:R-:W-:Y:S04]  /*10500*/  STL.64 [R1+0xa58], R26 ;  /* 0x000a581a01007387 */ /* 0x008fe80000100a00 */
[----:B--2---:R0:W-:Y:S04]  /*10510*/  STL.64 [R1+0xa50], R24 ;  /* 0x000a501801007387 */ /* 0x0041e80000100a00 */
[----:B0-----:R-:W2:Y:S04]  /*10520*/  LDL.LU R24, [R1+0x250] ;  /* 0x0002500001187983 */ /* 0x001ea80000300800 */
[----:B------:R-:W2:Y:S04]  /*10530*/  LDL.LU R25, [R1+0x254] ;  /* 0x0002540001197983 */ /* 0x000ea80000300800 */
[----:B------:R-:W3:Y:S04]  /*10540*/  LDL.LU R26, [R1+0x258] ;  /* 0x00025800011a7983 */ /* 0x000ee80000300800 */
[----:B------:R-:W3:Y:S04]  /*10550*/  LDL.LU R27, [R1+0x25c] ;  /* 0x00025c00011b7983 */ /* 0x000ee80000300800 */
        /* <DEDUP_REMOVED lines=8> */
[----:B--2---:R-:W-:Y:S04]  /*105e0*/  STL.64 [R1+0xae0], R6 ;  /* 0x000ae00601007387 */ /* 0x004fe80000100a00 */
[----:B------:R0:W-:Y:S04]  /*105f0*/  STL.64 [R1+0xad8], R4 ;  /* 0x000ad80401007387 */ /* 0x0001e80000100a00 */
[----:B0-----:R-:W2:Y:S04]  /*10600*/  LDL.LU R4, [R1+0x2a0] ;  /* 0x0002a00001047983 */ /* 0x001ea80000300800 */
        /* <DEDUP_REMOVED lines=17> */
[----:B0-----:R-:W2:Y:S04]  /*10720*/  LDL.LU R8, [R1+0x150] ;  /* 0x0001500001087983 */ /* 0x001ea80000300800 */
[----:B------:R-:W2:Y:S04]  /*10730*/  LDL.LU R9, [R1+0x154] ;  /* 0x0001540001097983 */ /* 0x000ea80000300800 */
[----:B------:R-:W2:Y:S04]  /*10740*/  LDL.LU R10, [R1+0x158] ;  /* 0x00015800010a7983 */ /* 0x000ea80000300800 */
[----:B------:R-:W2:Y:S04]  /*10750*/  LDL.LU R11, [R1+0x15c] ;  /* 0x00015c00010b7983 */ /* 0x000ea80000300800 */
[----:B---3--:R-:W-:Y:S04]  /*10760*/  STL.64 [R1+0xa70], R26 ;  /* 0x000a701a01007387 */ /* 0x008fe80000100a00 */
[----:B------:R0:W-:Y:S04]  /*10770*/  STL.64 [R1+0xa68], R24 ;  /* 0x000a681801007387 */ /* 0x0001e80000100a00 */
[----:B0-----:R-:W3:Y:S04]  /*10780*/  LDL.LU R24, [R1+0x90] ;  /* 0x0000900001187983 */ /* 0x001ee80000300800 */
[----:B------:R-:W3:Y:S04]  /*10790*/  LDL.LU R25, [R1+0x94] ;  /* 0x0000940001197983 */ /* 0x000ee80000300800 */
[----:B------:R-:W2:Y:S04]  /*107a0*/  LDL.LU R26, [R1+0x98] ;  /* 0x00009800011a7983 */ /* 0x000ea80000300800 */
[----:B------:R-:W2:Y:S04]  /*107b0*/  LDL.LU R27, [R1+0x9c] ;  /* 0x00009c00011b7983 */ /* 0x000ea80000300800 */
[----:B--2---:R-:W-:Y:S04]  /*107c0*/  STL.64 [R1+0xa90], R26 ;  /* 0x000a901a01007387 */ /* 0x004fe80000100a00 */
[----:B---3--:R0:W-:Y:S04]  /*107d0*/  STL.64 [R1+0xa88], R24 ;  /* 0x000a881801007387 */ /* 0x0081e80000100a00 */
[----:B0-----:R-:W2:Y:S04]  /*107e0*/  LDL.LU R24, [R1+0x260] ;  /* 0x0002600001187983 */ /* 0x001ea80000300800 */
[----:B------:R-:W2:Y:S04]  /*107f0*/  LDL.LU R25, [R1+0x264] ;  /* 0x0002640001197983 */ /* 0x000ea80000300800 */
[----:B------:R-:W3:Y:S04]  /*10800*/  LDL.LU R26, [R1+0x268] ;  /* 0x00026800011a7983 */ /* 0x000ee80000300800 */
[----:B------:R-:W3:Y:S01]  /*10810*/  LDL.LU R27, [R1+0x26c] ;  /* 0x00026c00011b7983 */ /* 0x000ee20000300800 */
[----:B------:R-:W-:-:S02]  /*10820*/  F2FP.F16.E5M2.UNPACK_B R16, R16 ;  /* 0x00000010ff10723e */ /* 0x000fc400020004ff */
[----:B------:R-:W-:Y:S01]  /*10830*/  F2FP.F16.E5M2.UNPACK_B R17, R17 ;  /* 0x00000011ff11723e */ /* 0x000fe200020004ff */
[----:B------:R-:W-:-:S06]  /*10840*/  IMAD R3, R3, 0x100, R19 ;  /* 0x0000010003037824 */ /* 0x000fcc00078e0213 */
[----:B------:R-:W-:Y:S01]  /*10850*/  HMMA.16816.F32 R12, R12, R16, R20 ;  /* 0x000000100c0c723c */ /* 0x000fe20000001814 */
[----:B---3--:R-:W-:Y:S04]  /*10860*/  STL.64 [R1+0xaa0], R26 ;  /* 0x000aa01a01007387 */ /* 0x008fe80000100a00 */
[----:B--2---:R0:W-:Y:S04]  /*10870*/  STL.64 [R1+0xa98], R24 ;  /* 0x000a981801007387 */ /* 0x0041e80000100a00 */
[----:B0-----:R-:W2:Y:S04]  /*10880*/  LDL.LU R24, [R1+0x270] ;  /* 0x0002700001187983 */ /* 0x001ea80000300800 */
[----:B------:R-:W2:Y:S04]  /*10890*/  LDL.LU R25, [R1+0x274] ;  /* 0x0002740001197983 */ /* 0x000ea80000300800 */
[----:B------:R-:W2:Y:S04]  /*108a0*/  LDL.LU R26, [R1+0x278] ;  /* 0x00027800011a7983 */ /* 0x000ea80000300800 */
[----:B------:R-:W2:Y:S04]  /*108b0*/  LDL.LU R27, [R1+0x27c] ;  /* 0x00027c00011b7983 */ /* 0x000ea80000300800 */
[----:B------:R-:W3:Y:S04]  /*108c0*/  LDL.LU R19, [R1+0xb10] ;  /* 0x000b100001137983 */ /* 0x000ee80000300800 */
[----:B------:R-:W2:Y:S04]  /*108d0*/  LDL.LU.64 R22, [R1+0xb08] ;  /* 0x000b080001167983 */ /* 0x000ea80000300a00 */
[----:B------:R-:W3:Y:S04]  /*108e0*/  LDL.LU.64 R20, [R1+0xb00] ;  /* 0x000b000001147983 */ /* 0x000ee80000300a00 */
[----:B------:R-:W-:Y:S04]  /*108f0*/  STL.64 [R1+0xa0], R12 ;  /* 0x0000a00c01007387 */ /* 0x000fe80000100a00 */
[----:B------:R0:W-:Y:S02]  /*10900*/  STL.64 [R1+0xa8], R14 ;  /* 0x0000a80e01007387 */ /* 0x0001e40000100a00 */
[----:B0-----:R-:W-:-:S02]  /*10910*/  F2FP.F16.E5M2.UNPACK_B R14, R28 ;  /* 0x0000001cff0e723e */ /* 0x001fc400020004ff */
[----:B------:R-:W-:Y:S02]  /*10920*/  F2FP.F16.E5M2.UNPACK_B R15, R3 ;  /* 0x00000003ff0f723e */ /* 0x000fe400020004ff */
[----:B--2---:R-:W-:Y:S02]  /*10930*/  F2FP.F16.E5M2.UNPACK_B R12, R22 ;  /* 0x00000016ff0c723e */ /* 0x004fe400020004ff */
[----:B------:R-:W-:Y:S01]  /*10940*/  F2FP.F16.E5M2.UNPACK_B R13, R23 ;  /* 0x00000017ff0d723e */ /* 0x000fe200020004ff */
[----:B------:R-:W4:Y:S04]  /*10950*/  LDL.LU R22, [R1+0x658] ;  /* 0x0006580001167983 */ /* 0x000f280000300800 */
[----:B------:R-:W2:Y:S02]  /*10960*/  LDL.LU R23, [R1+0x660] ;  /* 0x0006600001177983 */ /* 0x000ea40000300800 */
[----:B---3--:R-:W-:Y:S02]  /*10970*/  HMMA.16816.F32 R4, R12, R20, R4 ;  /* 0x000000140c04723c */ /* 0x008fe40000001804 */
[----:B------:R-:W3:Y:S04]  /*10980*/  LDL.LU R28, [R1+0x66c] ;  /* 0x00066c00011c7983 */ /* 0x000ee80000300800 */
[----:B------:R-:W2:-:S13]  /*10990*/  LDL.LU R3, [R1+0xaf8] ;  /* 0x000af80001037983 */ /* 0x000e9a0000300800 */
        /* <DEDUP_REMOVED lines=33> */
[----:B------:R-:W2:Y:S01]  /*10bb0*/  LDL.LU.64 R24, [R1+0xa98] ;  /* 0x000a980001187983 */ /* 0x000ea20000300a00 */
[----:B----4-:R-:W-:Y:S01]  /*10bc0*/  IMAD R22, R22, 0x100, R0 ;  /* 0x0000010016167824 */ /* 0x010fe200078e0200 */
        /* <DEDUP_REMOVED lines=11> */
[----:B------:R-:W4:Y:S04]  /*10c80*/  LDL.LU R11, [R1+0x24c] ;  /* 0x00024c00010b7983 */ /* 0x000f280000300800 */
[----:B------:R-:W2:Y:S02]  /*10c90*/  LDL.LU R0, [R1+0xa84] ;  /* 0x000a840001007983 */ /* 0x000ea40000300800 */
[----:B--2---:R-:W-:-:S02]  /*10ca0*/  IMAD R23, R23, 0x100, R0 ;  /* 0x0000010017177824 */ /* 0x004fc400078e0200 */
[----:B------:R-:W3:Y:S02]  /*10cb0*/  LDL.LU R0, [R1+0xa80] ;  /* 0x000a800001007983 */ /* 0x000ee40000300800 */
[----:B---3--:R-:W-:Y:S02]  /*10cc0*/  IMAD R28, R28, 0x100, R0 ;  /* 0x000001001c1c7824 */ /* 0x008fe400078e0200 */
[----:B------:R-:W2:Y:S01]  /*10cd0*/  LDL.LU R0, [R1+0xa7c] ;  /* 0x000a7c0001007983 */ /* 0x000ea20000300800 */
[----:B------:R-:W-:Y:S01]  /*10ce0*/  HMMA.16816.F32 R12, R12, R16, R24 ;  /* 0x000000100c0c723c */ /* 0x000fe20000001818 */
[----:B--2---:R-:W-:Y:S02]  /*10cf0*/  IMAD R29, R29, 0x100, R0 ;  /* 0x000001001d1d7824 */ /* 0x004fe400078e0200 */
[----:B------:R-:W2:Y:S04]  /*10d00*/  LDL.LU R0, [R1+0xa78] ;  /* 0x000a780001007983 */ /* 0x000ea80000300800 */
[----:B------:R-:W3:Y:S04]  /*10d10*/  LDL.LU.64 R26, [R1+0xa70] ;  /* 0x000a7000011a7983 */ /* 0x000ee80000300a00 */
[----:B------:R-:W3:Y:S04]  /*10d20*/  LDL.LU.64 R24, [R1+0xa68] ;  /* 0x000a680001187983 */ /* 0x000ee80000300a00 */
[----:B------:R-:W-:Y:S04]  /*10d30*/  STL [R1+0x9f0], R17 ;  /* 0x0009f01101007387 */ /* 0x000fe80000100800 */
[----:B------:R0:W-:Y:S04]  /*10d40*/  STL.64 [R1+0x90], R12 ;  /* 0x0000900c01007387 */ /* 0x0001e80000100a00 */
[----:B------:R1:W-:Y:S01]  /*10d50*/  STL.64 [R1+0x98], R14 ;  /* 0x0000980e01007387 */ /* 0x0003e20000100a00 */
[----:B0-----:R-:W-:-:S02]  /*10d60*/  F2FP.F16.E5M2.UNPACK_B R12, R22 ;  /* 0x00000016ff0c723e */ /* 0x001fc400020004ff */
[----:B------:R-:W-:Y:S02]  /*10d70*/  F2FP.F16.E5M2.UNPACK_B R13, R23 ;  /* 0x00000017ff0d723e */ /* 0x000fe400020004ff */
[----:B-1----:R-:W-:Y:S02]  /*10d80*/  F2FP.F16.E5M2.UNPACK_B R14, R28 ;  /* 0x0000001cff0e723e */ /* 0x002fe400020004ff */
[----:B------:R-:W-:Y:S02]  /*10d90*/  F2FP.F16.E5M2.UNPACK_B R15, R29 ;  /* 0x0000001dff0f723e */ /* 0x000fe400020004ff */
[----:B------:R-:W2:Y:S05]  /*10da0*/  LDL.LU R29, [R1+0xa60] ;  /* 0x000a6000011d7983 */ /* 0x000eaa0000300800 */
[----:B---3--:R-:W-:-:S15]  /*10db0*/  HMMA.16816.F32 R24, R12, R20, R24 ;  /* 0x000000140c18723c */ /* 0x008fde0000001818 */
        /* <DEDUP_REMOVED lines=9> */
[----:B0-----:R-:W3:Y:S04]  /*10e50*/  LDL.LU.64 R26, [R1+0xa48] ;  /* 0x000a4800011a7983 */ /* 0x001ee80000300a00 */
[----:B------:R-:W3:Y:S01]  /*10e60*/  LDL.LU.64 R24, [R1+0xa40] ;  /* 0x000a400001187983 */ /* 0x000ee20000300a00 */
[----:B----4-:R-:W-:-:S15]  /*10e70*/  HMMA.16816.F32 R8, R12, R2, R8 ;  /* 0x000000020c08723c */ /* 0x010fde0000001808 */
[----:B------:R-:W-:-:S04]  /*10e80*/  NOP ;  /* 0x0000000000007918 */ /* 0x000fc80000000000 */
[----:B------:R-:W-:Y:S04]  /*10e90*/  STL.64 [R1+0x1e0], R8 ;  /* 0x0001e00801007387 */ /* 0x000fe80000100a00 */
[----:B------:R3:W-:Y:S02]  /*10ea0*/  STL.64 [R1+0x1e8], R10 ;  /* 0x0001e80a01007387 */ /* 0x0007e40000100a00 */
[----:B---3--:R-:W-:Y:S02]  /*10eb0*/  HMMA.16816.F32 R8, R12, R4, R24 ;  /* 0x000000040c08723c */ /* 0x008fe40000001818 */
[----:B------:R-:W3:-:S15]  /*10ec0*/  LDL.LU R24, [R1+0x10] ;  /* 0x0000100001187983 */ /* 0x000ede0000300800 */
[----:B------:R-:W-:Y:S02]  /*10ed0*/  NOP ;  /* 0x0000000000007918 */ /* 0x000fe40000000000 */
[----:B------:R-:W-:Y:S04]  /*10ee0*/  STL.64 [R1+0x1d0], R8 ;  /* 0x0001d00801007387 */ /* 0x000fe80000100a00 */
[----:B------:R-:W-:Y:S04]  /*10ef0*/  STL.64 [R1+0x1d8], R10 ;  /* 0x0001d80a01007387 */ /* 0x000fe80000100a00 */
[----:B------:R-:W3:Y:S01]  /*10f00*/  LDL.LU R25, [R1+0x14] ;  /* 0x0000140001197983 */ /* 0x000ee20000300800 */
[----:B--2---:R-:W-:Y:S02]  /*10f10*/  IMAD.MOV.U32 R26, RZ, RZ, R29 ;  /* 0x000000ffff1a7224 */ /* 0x004fe400078e001d */
[----:B------:R-:W-:Y:S01]  /*10f20*/  IMAD.MOV.U32 R27, RZ, RZ, R0 ;  /* 0x000000ffff1b7224 */ /* 0x000fe200078e0000 */
[----:B------:R-:W2:Y:S04]  /*10f30*/  LDL.LU R29, [R1+0xa3c] ;  /* 0x000a3c00011d7983 */ /* 0x000ea80000300800 */
[----:B------:R-:W4:Y:S04]  /*10f40*/  LDL.LU R0, [R1+0xa38] ;  /* 0x000a380001007983 */ /* 0x000f280000300800 */
[----:B------:R-:W-:Y:S04]  /*10f50*/  STL.64 [R1+0x980], R26 ;  /* 0x0009801a01007387 */ /* 0x000fe80000100a00 */
[----:B---3--:R0:W-:Y:S04]  /*10f60*/  STL.64 [R1+0x978], R24 ;  /* 0x0009781801007387 */ /* 0x0081e80000100a00 */
[----:B0-----:R-:W3:Y:S04]  /*10f70*/  LDL.LU R24, [R1+0x20] ;  /* 0x0000200001187983 */ /* 0x001ee80000300800 */
[----:B------:R-:W3:Y:S04]  /*10f80*/  LDL.LU R25, [R1+0x24] ;  /* 0x0000240001197983 */ /* 0x000ee80000300800 */
[----:B------:R-:W2:Y:S04]  /*10f90*/  LDL.LU R26, [R1+0x28] ;  /* 0x00002800011a7983 */ /* 0x000ea80000300800 */
[----:B------:R-:W2:Y:S04]  /*10fa0*/  LDL.LU R27, [R1+0x2c] ;  /* 0x00002c00011b7983 */ /* 0x000ea80000300800 */
[----:B--2---:R0:W-:Y:S04]  /*10fb0*/  STL.64 [R1+0x990], R26 ;  /* 0x0009901a01007387 */ /* 0x0041e80000100a00 */
[----:B---3--:R1:W-:Y:S01]  /*10fc0*/  STL.64 [R1+0x988], R24 ;  /* 0x0009881801007387 */ /* 0x0083e20000100a00 */
[----:B0-----:R-:W-:-:S03]  /*10fd0*/  IMAD.MOV.U32 R26, RZ, RZ, R29 ;  /* 0x000000ffff1a7224 */ /* 0x001fc600078e001d */
[----:B-1----:R-:W2:Y:S01]  /*10fe0*/  LDL.LU R24, [R1+0x40] ;  /* 0x0000400001187983 */ /* 0x002ea20000300800 */
[----:B----4-:R-:W-:-:S03]  /*10ff0*/  IMAD.MOV.U32 R25, RZ, RZ, R0 ;  /* 0x000000ffff197224 */ /* 0x010fc600078e0000 */
[----:B------:R-:W3:Y:S04]  /*11000*/  LDL.LU R0, [R1+0xa34] ;  /* 0x000a340001007983 */ /* 0x000ee80000300800 */
[----:B------:R-:W4:Y:S04]  /*11010*/  LDL.LU R29, [R1+0xa30] ;  /* 0x000a3000011d7983 */ /* 0x000f280000300800 */
[----:B------:R-:W2:Y:S04]  /*11020*/  LDL.LU R27, [R1+0x4c] ;  /* 0x00004c00011b7983 */ /* 0x000ea80000300800 */
[----:B------:R-:W2:Y:S04]  /*11030*/  LDL.LU R17, [R1+0x67c] ;  /* 0x00067c0001117983 */ /* 0x000ea80000300800 */
[----:B------:R3:W-:Y:S02]  /*11040*/  STL.64 [R1+0xa00], R18 ;  /* 0x000a001201007387 */ /* 0x0007e40000100a00 */
[----:B---3--:R-:W-:-:S02]  /*11050*/  IMAD.MOV.U32 R18, RZ, RZ, R0 ;  /* 0x000000ffff127224 */ /* 0x008fc400078e0000 */
[----:B--2---:R0:W-:Y:S01]  /*11060*/  STL.64 [R1+0x9f8], R16 ;  /* 0x0009f81001007387 */ /* 0x0041e20000100a00 */
[----:B----4-:R-:W-:-:S03]  /*11070*/  IMAD.MOV.U32 R19, RZ, RZ, R29 ;  /* 0x000000ffff137224 */ /* 0x010fc600078e001d */
[----:B0-----:R-:W2:Y:S04]  /*11080*/  LDL.LU R16, [R1+0x1a0] ;  /* 0x0001a00001107983 */ /* 0x001ea80000300800 */
[----:B------:R-:W2:Y:S04]  /*11090*/  LDL.LU R17, [R1+0x1a4] ;  /* 0x0001a40001117983 */ /* 0x000ea80000300800 */
[----:B------:R-:W3:Y:S04]  /*110a0*/  LDL.LU R0, [R1+0xa2c] ;  /* 0x000a2c0001007983 */ /* 0x000ee80000300800 */
[----:B------:R-:W4:Y:S04]  /*110b0*/  LDL.LU R29, [R1+0xa28] ;  /* 0x000a2800011d7983 */ /* 0x000f280000300800 */
[----:B------:R-:W-:Y:S04]  /*110c0*/  STL.64 [R1+0xa10], R18 ;  /* 0x000a101201007387 */ /* 0x000fe80000100a00 */
[----:B--2---:R0:W-:Y:S01]  /*110d0*/  STL.64 [R1+0xa08], R16 ;  /* 0x000a081001007387 */ /* 0x0041e20000100a00 */
[----:B---3--:R-:W-:-:S03]  /*110e0*/  IMAD.MOV.U32 R11, RZ, RZ, R0 ;  /* 0x000000ffff0b7224 */ /* 0x008fc600078e0000 */
[----:B0-----:R-:W2:Y:S04]  /*110f0*/  LDL.LU R16, [R1+0x1b0] ;  /* 0x0001b00001107983 */ /* 0x001ea80000300800 */
[----:B------:R-:W2:Y:S04]  /*11100*/  LDL.LU R17, [R1+0x1b4] ;  /* 0x0001b40001117983 */ /* 0x000ea80000300800 */
[----:B------:R-:W2:Y:S04]  /*11110*/  LDL.LU R18, [R1+0x1b8] ;  /* 0x0001b80001127983 */ /* 0x000ea80000300800 */
[----:B------:R-:W2:Y:S04]  /*11120*/  LDL.LU R19, [R1+0x1bc] ;  /* 0x0001bc0001137983 */ /* 0x000ea80000300800 */
[----:B------:R-:W3:Y:S01]  /*11130*/  LDL.LU R8, [R1+0x230] ;  /* 0x0002300001087983 */ /* 0x000ee20000300800 */
[----:B----4-:R-:W-:-:S03]  /*11140*/  IMAD.MOV.U32 R10, RZ, RZ, R29 ;  /* 0x000000ffff0a7224 */ /* 0x010fc600078e001d */
[----:B------:R-:W3:Y:S04]  /*11150*/  LDL.LU R9, [R1+0x234] ;  /* 0x0002340001097983 */ /* 0x000ee80000300800 */
[----:B------:R-:W4:Y:S04]  /*11160*/  LDL.LU R22, [R1+0x678] ;  /* 0x0006780001167983 */ /* 0x000f280000300800 */
[----:B------:R-:W2:Y:S04]  /*11170*/  LDL.LU R0, [R1+0x684] ;  /* 0x0006840001007983 */ /* 0x000ea80000300800 */
        /* <DEDUP_REMOVED lines=20> */
[----:B------:R-:W2:Y:S01]  /*112c0*/  LDL.LU R27, [R1+0x21c] ;  /* 0x00021c00011b7983 */ /* 0x000ea20000300800 */
[C---:B---3--:R-:W-:Y:S03]  /*112d0*/  HMMA.16816.F32 R8, R12.reuse, R6, R8 ;  /* 0x000000060c08723c */ /* 0x048fe60000001808 */
[----:B--2---:R-:W-:Y:S04]  /*112e0*/  STL.64 [R1+0x9d0], R26 ;  /* 0x0009d01a01007387 */ /* 0x004fe80000100a00 */
[----:B------:R0:W-:Y:S04]  /*112f0*/  STL.64 [R1+0x9c8], R24 ;  /* 0x0009c81801007387 */ /* 0x0001e80000100a00 */
        /* <DEDUP_REMOVED lines=8> */
[----:B------:R-:W2:Y:S04]  /*11380*/  LDL.LU R26, [R1+0x108] ;  /* 0x00010800011a7983 */ /* 0x000ea80000300800 */
[----:B------:R-:W2:Y:S04]  /*11390*/  LDL.LU R27, [R1+0x10c] ;  /* 0x00010c00011b7983 */ /* 0x000ea80000300800 */
[----:B------:R-:W-:Y:S04]  /*113a0*/  STL.64 [R1+0x1c0], R8 ;  /* 0x0001c00801007387 */ /* 0x000fe80000100a00 */
[----:B------:R0:W-:Y:S04]  /*113b0*/  STL.64 [R1+0x1c8], R10 ;  /* 0x0001c80a01007387 */ /* 0x0001e80000100a00 */
[----:B0-----:R-:W3:Y:S04]  /*113c0*/  LDL.LU.64 R10, [R1+0xa20] ;  /* 0x000a2000010a7983 */ /* 0x001ee80000300a00 */
[----:B------:R-:W2:Y:S02]  /*113d0*/  LDL.LU.64 R8, [R1+0xa18] ;  /* 0x000a180001087983 */ /* 0x000ea40000300a00 */
        /* <DEDUP_REMOVED lines=11> */
[----:B------:R-:W4:Y:S01]  /*11490*/  LDL.LU.64 R16, [R1+0x9f8] ;  /* 0x0009f80001107983 */ /* 0x000f220000300a00 */
[----:B------:R-:W-:-:S02]  /*114a0*/  IMAD R23, R23, 0x100, R0 ;  /* 0x0000010017177824 */ /* 0x000fc400078e0200 */
[----:B------:R-:W-:Y:S02]  /*114b0*/  IMAD R28, R28, 0x100, R29 ;  /* 0x000001001c1c7824 */ /* 0x000fe400078e021d */
[----:B----4-:R-:W-:Y:S02]  /*114c0*/  IMAD R22, R22, 0x100, R17 ;  /* 0x0000010016167824 */ /* 0x010fe400078e0211 */
[----:B------:R-:W3:Y:S04]  /*114d0*/  LDL.LU R17, [R1+0x9f0] ;  /* 0x0009f00001117983 */ /* 0x000ee80000300800 */
[----:B------:R-:W4:Y:S04]  /*114e0*/  LDL.LU R0, [R1+0x9ec] ;  /* 0x0009ec0001007983 */ /* 0x000f280000300800 */
[----:B------:R-:W4:Y:S01]  /*114f0*/  LDL.LU R29, [R1+0x9e8] ;  /* 0x0009e800011d7983 */ /* 0x000f220000300800 */
[----:B---3--:R-:W-:Y:S03]  /*11500*/  HMMA.16816.F32 R12, R12, R16, R24 ;  /* 0x000000100c0c723c */ /* 0x008fe60000001818 */
[----:B------:R-:W3:Y:S04]  /*11510*/  LDL.LU.64 R26, [R1+0x9e0] ;  /* 0x0009e000011a7983 */ /* 0x000ee80000300a00 */
[----:B------:R-:W3:Y:S01]  /*11520*/  LDL.LU.64 R24, [R1+0x9d8] ;  /* 0x0009d80001187983 */ /* 0x000ee20000300a00 */
[----:B----4-:R-:W-:-:S11]  /*11530*/  IMAD R0, R0, 0x100, R29 ;  /* 0x0000010000007824 */ /* 0x010fd600078e021d */
[----:B------:R0:W-:Y:S04]  /*11540*/  STL.64 [R1+0x100], R12 ;  /* 0x0001000c01007387 */ /* 0x0001e80000100a00 */
[----:B------:R1:W-:Y:S01]  /*11550*/  STL.64 [R1+0x108], R14 ;  /* 0x0001080e01007387 */ /* 0x0003e20000100a00 */
[----:B0-----:R-:W-:Y:S02]  /*11560*/  F2FP.F16.E5M2.UNPACK_B R12, R22 ;  /* 0x00000016ff0c723e */ /* 0x001fe400020004ff */
[----:B------:R-:W-:Y:S01]  /*11570*/  F2FP.F16.E5M2.UNPACK_B R13, R23 ;  /* 0x00000017ff0d723e */ /* 0x000fe200020004ff */
[----:B------:R-:W4:Y:S01]  /*11580*/  LDL.LU R22, [R1+0x34c] ;  /* 0x00034c0001167983 */ /* 0x000f220000300800 */
[----:B-1----:R-:W-:Y:S02]  /*11590*/  F2FP.F16.E5M2.UNPACK_B R14, R28 ;  /* 0x0000001cff0e723e */ /* 0x002fe400020004ff */
[----:B------:R-:W-:Y:S01]  /*115a0*/  F2FP.F16.E5M2.UNPACK_B R15, R0 ;  /* 0x00000000ff0f723e */ /* 0x000fe200020004ff */
[----:B------:R-:W2:Y:S06]  /*115b0*/  LDL.LU R23, [R1+0x348] ;  /* 0x0003480001177983 */ /* 0x000eac0000300800 */
[----:B---3--:R-:W-:-:S15]  /*115c0*/  HMMA.16816.F32 R24, R12, R20, R24 ;  /* 0x000000140c18723c */ /* 0x008fde0000001818 */
[----:B------:R-:W-:-:S04]  /*115d0*/  NOP ;  /* 0x0000000000007918 */ /* 0x000fc80000000000 */
[----:B------:R-:W-:Y:S04]  /*115e0*/  STL.64 [R1+0xf0], R24 ;  /* 0x0000f01801007387 */ /* 0x000fe80000100a00 */
[----:B------:R0:W-:Y:S04]  /*115f0*/  STL.64 [R1+0xf8], R26 ;  /* 0x0000f81a01007387 */ /* 0x0001e80000100a00 */
[----:B0-----:R-:W2:Y:S04]  /*11600*/  LDL.LU.64 R26, [R1+0x9d0] ;  /* 0x0009d000011a7983 */ /* 0x001ea80000300a00 */
[----:B------:R-:W2:Y:S04]  /*11610*/  LDL.LU.64 R24, [R1+0x9c8] ;  /* 0x0009c80001187983 */ /* 0x000ea80000300a00 */
[----:B------:R-:W3:Y:S04]  /*11620*/  LDL.LU R20, [R1+0x318] ;  /* 0x0003180001147983 */ /* 0x000ee80000300800 */
[----:B------:R-:W3:Y:S01]  /*11630*/  LDL.LU R21, [R1+0x31c] ;  /* 0x00031c0001157983 */ /* 0x000ee20000300800 */
[----:B--2---:R-:W-:-:S15]  /*11640*/  HMMA.16816.F32 R24, R12, R18, R24 ;  /* 0x000000120c18723c */ /* 0x004fde0000001818 */
        /* <DEDUP_REMOVED lines=36> */
[----:B------:R-:W2:Y:S02]  /*11890*/  LDL.LU.64 R24, [R1+0x978] ;  /* 0x0009780001187983 */ /* 0x000ea40000300a00 */
[----:B--2---:R-:W-:Y:S02]  /*118a0*/  HMMA.16816.F32 R8, R12, R10, R24 ;  /* 0x0000000a0c08723c */ /* 0x004fe40000001818 */
[----:B------:R-:W2:Y:S04]  /*118b0*/  LDL.LU.64 R26, [R1+0x970] ;  /* 0x00097000011a7983 */ /* 0x000ea80000300a00 */
[----:B------:R-:W2:-:S13]  /*118c0*/  LDL.LU.64 R24, [R1+0x968] ;  /* 0x0009680001187983 */ /* 0x000e9a0000300a00 */
[----:B------:R0:W-:Y:S01]  /*118d0*/  STL [R1+0x40], R8 ;  /* 0x0000400801007387 */ /* 0x0001e20000100800 */
[----:B------:R-:W-:Y:S02]  /*118e0*/  IMAD.MOV.U32 R29, RZ, RZ, R9 ;  /* 0x000000ffff1d7224 */ /* 0x000fe400078e0009 */
[----:B------:R-:W-:Y:S02]  /*118f0*/  IMAD.MOV.U32 R28, RZ, RZ, R10 ;  /* 0x000000ffff1c7224 */ /* 0x000fe400078e000a */
[----:B------:R-:W-:Y:S01]  /*11900*/  IMAD.MOV.U32 R0, RZ, RZ, R11 ;  /* 0x000000ffff007224 */ /* 0x000fe200078e000b */
[----:B0-----:R-:W4:Y:S04]  /*11910*/  LDL.LU R8, [R1] ;  /* 0x0000000001087983 */ /* 0x001f280000300800 */
[----:B------:R-:W4:Y:S04]  /*11920*/  LDL.LU R9, [R1+0x4] ;  /* 0x0000040001097983 */ /* 0x000f280000300800 */
[----:B------:R-:W4:Y:S04]  /*11930*/  LDL.LU R10, [R1+0x8] ;  /* 0x00000800010a7983 */ /* 0x000f280000300800 */
[----:B------:R-:W4:Y:S01]  /*11940*/  LDL.LU R11, [R1+0xc] ;  /* 0x00000c00010b7983 */ /* 0x000f220000300800 */
[----:B---3--:R-:W-:-:S02]  /*11950*/  IMAD R4, R5, 0x100, R4 ;  /* 0x0000010005047824 */ /* 0x008fc400078e0204 */
[----:B------:R-:W-:Y:S01]  /*11960*/  IMAD R2, R2, 0x100, R6 ;  /* 0x0000010002027824 */ /* 0x000fe200078e0206 */
[----:B------:R-:W-:Y:S01]  /*11970*/  STL [R1+0x8f8], R0 ;  /* 0x0008f80001007387 */ /* 0x000fe20000100800 */
[----:B------:R-:W-:Y:S02]  /*11980*/  IMAD R3, R3, 0x100, R7 ;  /* 0x0000010003037824 */ /* 0x000fe400078e0207 */
[----:B------:R-:W-:Y:S01]  /*11990*/  IMAD R5, R19, 0x100, R18 ;  /* 0x0000010013057824 */ /* 0x000fe200078e0212 */
[----:B------:R-:W-:Y:S01]  /*119a0*/  STL [R1+0x814], R28 ;  /* 0x0008141c01007387 */ /* 0x000fe20000100800 */
[----:B------:R-:W-:-:S03]  /*119b0*/  F2FP.F16.E5M2.UNPACK_B R18, R20.H1 ;  /* 0x00000014ff12723e */ /* 0x000fc600030004ff */
[----:B------:R-:W-:Y:S01]  /*119c0*/  STL [R1+0x810], R29 ;  /* 0x0008101d01007387 */ /* 0x000fe20000100800 */
[----:B------:R-:W-:Y:S01]  /*119d0*/  F2FP.F16.E5M2.UNPACK_B R19, R21.H1 ;  /* 0x00000015ff13723e */ /* 0x000fe200030004ff */
[----:B--2---:R-:W-:-:S15]  /*119e0*/  HMMA.16816.F32 R12, R12, R16, R24 ;  /* 0x000000100c0c723c */ /* 0x004fde0000001818 */
[----:B------:R-:W-:-:S04]  /*119f0*/  NOP ;  /* 0x0000000000007918 */ /* 0x000fc80000000000 */
[----:B------:R0:W-:Y:S04]  /*11a00*/  STL.64 [R1+0x20], R12 ;  /* 0x0000200c01007387 */ /* 0x0001e80000100a00 */
[----:B------:R1:W-:Y:S01]  /*11a10*/  STL.64 [R1+0x28], R14 ;  /* 0x0000280e01007387 */ /* 0x0003e20000100a00 */
[----:B0-----:R-:W-:Y:S02]  /*11a20*/  F2FP.F16.E5M2.UNPACK_B R12, R2 ;  /* 0x00000002ff0c723e */ /* 0x001fe400020004ff */
[----:B------:R-:W-:Y:S02]  /*11a30*/  F2FP.F16.E5M2.UNPACK_B R13, R3 ;  /* 0x00000003ff0d723e */ /* 0x000fe400020004ff */
[----:B-1----:R-:W-:Y:S02]  /*11a40*/  F2FP.F16.E5M2.UNPACK_B R14, R4 ;  /* 0x00000004ff0e723e */ /* 0x002fe400020004ff */
[----:B------:R-:W-:-:S07]  /*11a50*/  F2FP.F16.E5M2.UNPACK_B R15, R5 ;  /* 0x00000005ff0f723e */ /* 0x000fce00020004ff */
[----:B----4-:R-:W-:Y:S01]  /*11a60*/  HMMA.16816.F32 R4, R12, R18, R8 ;  /* 0x000000120c04723c */ /* 0x010fe20000001808 */
[----:B------:R-:W-:Y:S04]  /*11a70*/  STL [R1+0x900], R18 ;  /* 0x0009001201007387 */ /* 0x000fe80000100800 */
[----:B------:R-:W-:-:S14]  /*11a80*/  STL [R1+0x8fc], R19 ;  /* 0x0008fc1301007387 */ /* 0x000fdc0000100800 */
[----:B------:R-:W-:Y:S04]  /*11a90*/  STL.64 [R1+0x220], R4 ;  /* 0x0002200401007387 */ /* 0x000fe80000100a00 */
[----:B------:R0:W-:Y:S04]  /*11aa0*/  STL.64 [R1+0x228], R6 ;  /* 0x0002280601007387 */ /* 0x0001e80000100a00 */
[----:B0-----:R-:W2:Y:S04]  /*11ab0*/  LDL.LU R7, [R1+0x2dc] ;  /* 0x0002dc0001077983 */ /* 0x001ea80000300800 */
[----:B------:R-:W3:Y:S04]  /*11ac0*/  LDL.LU R8, [R1+0x2f8] ;  /* 0x0002f80001087983 */ /* 0x000ee80000300800 */
[----:B------:R-:W3:Y:S04]  /*11ad0*/  LDL.LU R9, [R1+0x2fc] ;  /* 0x0002fc0001097983 */ /* 0x000ee80000300800 */
[----:B------:R-:W4:Y:S04]  /*11ae0*/  LDL.LU R10, [R1+0x2e8] ;  /* 0x0002e800010a7983 */ /* 0x000f280000300800 */
[----:B------:R-:W4:Y:S04]  /*11af0*/  LDL.LU R11, [R1+0x2ec] ;  /* 0x0002ec00010b7983 */ /* 0x000f280000300800 */
[----:B----4-:R-:W-:Y:S04]  /*11b00*/  STL.64 [R1+0x930], R10 ;  /* 0x0009300a01007387 */ /* 0x010fe80000100a00 */
[----:B---3--:R0:W-:Y:S04]  /*11b10*/  STL.64 [R1+0x928], R8 ;  /* 0x0009280801007387 */ /* 0x0081e80000100a00 */
[----:B0-----:R-:W3:Y:S04]  /*11b20*/  LDL.LU R8, [R1+0x80] ;  /* 0x0000800001087983 */ /* 0x001ee80000300800 */
[----:B------:R-:W3:Y:S04]  /*11b30*/  LDL.LU R9, [R1+0x84] ;  /* 0x0000840001097983 */ /* 0x000ee80000300800 */
[----:B------:R-:W4:Y:S04]  /*11b40*/  LDL.LU R10, [R1+0x88] ;  /* 0x00008800010a7983 */ /* 0x000f280000300800 */
[----:B------:R-:W4:Y:S04]  /*11b50*/  LDL.LU R11, [R1+0x8c] ;  /* 0x00008c00010b7983 */ /* 0x000f280000300800 */
[----:B------:R-:W2:Y:S04]  /*11b60*/  LDL.LU R26, [R1+0x308] ;  /* 0x00030800011a7983 */ /* 0x000ea80000300800 */
[----:B------:R-:W2:Y:S04]  /*11b70*/  LDL.LU R28, [R1+0x32c] ;  /* 0x00032c00011c7983 */ /* 0x000ea80000300800 */
[----:B------:R-:W2:Y:S04]  /*11b80*/  LDL.LU R20, [R1+0x338] ;  /* 0x0003380001147983 */ /* 0x000ea80000300800 */
        /* <DEDUP_REMOVED lines=8> */
[----:B----4-:R-:W-:Y:S04]  /*11c10*/  STL.64 [R1+0x950], R10 ;  /* 0x0009500a01007387 */ /* 0x010fe80000100a00 */
[----:B---3--:R0:W-:Y:S04]  /*11c20*/  STL.64 [R1+0x948], R8 ;  /* 0x0009480801007387 */ /* 0x0081e80000100a00 */
[----:B0-----:R-:W3:Y:S04]  /*11c30*/  LDL.LU R8, [R1+0x50] ;  /* 0x0000500001087983 */ /* 0x001ee80000300800 */
[----:B------:R-:W3:Y:S04]  /*11c40*/  LDL.LU R9, [R1+0x54] ;  /* 0x0000540001097983 */ /* 0x000ee80000300800 */
[----:B------:R-:W4:Y:S04]  /*11c50*/  LDL.LU R10, [R1+0x58] ;  /* 0x00005800010a7983 */ /* 0x000f280000300800 */
[----:B------:R-:W4:Y:S01]  /*11c60*/  LDL.LU R11, [R1+0x5c] ;  /* 0x00005c00010b7983 */ /* 0x000f220000300800 */
[----:B------:R-:W-:-:S03]  /*11c70*/  F2FP.F16.E5M2.UNPACK_B R17, R22.H1 ;  /* 0x00000016ff11723e */ /* 0x000fc600030004ff */
[----:B----4-:R-:W-:Y:S04]  /*11c80*/  STL.64 [R1+0x960], R10 ;  /* 0x0009600a01007387 */ /* 0x010fe80000100a00 */
[----:B---3--:R0:W-:Y:S04]  /*11c90*/  STL.64 [R1+0x958], R8 ;  /* 0x0009580801007387 */ /* 0x0081e80000100a00 */
[----:B0-----:R-:W3:Y:S04]  /*11ca0*/  LDL.LU R8, [R1+0x30] ;  /* 0x0000300001087983 */ /* 0x001ee80000300800 */
[----:B------:R-:W3:Y:S04]  /*11cb0*/  LDL.LU R9, [R1+0x34] ;  /* 0x0000340001097983 */ /* 0x000ee80000300800 */
[----:B------:R-:W3:Y:S04]  /*11cc0*/  LDL.LU R10, [R1+0x38] ;  /* 0x00003800010a7983 */ /* 0x000ee80000300800 */
[----:B------:R-:W3:Y:S04]  /*11cd0*/  LDL.LU R11, [R1+0x3c] ;  /* 0x00003c00010b7983 */ /* 0x000ee80000300800 */
[----:B------:R-:W4:Y:S04]  /*11ce0*/  LDL.LU R21, [R1+0x33c] ;  /* 0x00033c0001157983 */ /* 0x000f280000300800 */
[----:B------:R-:W2:Y:S04]  /*11cf0*/  LDL.LU R6, [R1+0x2d8] ;  /* 0x0002d80001067983 */ /* 0x000ea80000300800 */
[----:B------:R-:W2:Y:S04]  /*11d00*/  LDL.LU R22, [R1+0x6b8] ;  /* 0x0006b80001167983 */ /* 0x000ea80000300800 */
[----:B------:R-:W2:Y:S01]  /*11d10*/  LDL.LU R18, [R1+0x6c4] ;  /* 0x0006c40001127983 */ /* 0x000ea20000300800 */
[----:B------:R-:W-:-:S03]  /*11d20*/  F2FP.F16.E5M2.UNPACK_B R16, R23.H1 ;  /* 0x00000017ff10723e */ /* 0x000fc600030004ff */
[----:B--2---:R0:W-:Y:S04]  /*11d30*/  STL [R1+0x904], R18 ;  /* 0x0009041201007387 */ /* 0x0041e80000100800 */
[----:B0-----:R-:W2:Y:S04]  /*11d40*/  LDL.LU R18, [R1+0x6bc] ;  /* 0x0006bc0001127983 */ /* 0x001ea80000300800 */
[----:B------:R-:W2:Y:S04]  /*11d50*/  LDL.LU R23, [R1+0x6c0] ;  /* 0x0006c00001177983 */ /* 0x000ea80000300800 */
[----:B------:R-:W2:Y:S01]  /*11d60*/  LDL.LU R19, [R1+0x6d0] ;  /* 0x0006d00001137983 */ /* 0x000ea20000300800 */
[----:B---3--:R-:W-:Y:S03]  /*11d70*/  HMMA.16816.F32 R8, R12, R16, R8 ;  /* 0x000000100c08723c */ /* 0x008fe60000001808 */
[----:B------:R-:W3:Y:S04]  /*11d80*/  LDL.LU R24, [R1+0x6cc] ;  /* 0x0006cc0001187983 */ /* 0x000ee80000300800 */
[----:B------:R-:W3:Y:S04]  /*11d90*/  LDL.LU R0, [R1+0x6d4] ;  /* 0x0006d40001007983 */ /* 0x000ee80000300800 */
[----:B------:R-:W3:Y:S08]  /*11da0*/  LDL.LU R25, [R1+0x6c8] ;  /* 0x0006c80001197983 */ /* 0x000ef00000300800 */
[----:B------:R-:W-:Y:S04]  /*11db0*/  STL.64 [R1+0x230], R8 ;  /* 0x0002300801007387 */ /* 0x000fe80000100a00 */
[----:B------:R0:W-:Y:S04]  /*11dc0*/  STL.64 [R1+0x238], R10 ;  /* 0x0002380a01007387 */ /* 0x0001e80000100a00 */
[----:B0-----:R-:W3:Y:S04]  /*11dd0*/  LDL.LU.64 R10, [R1+0x960] ;  /* 0x00096000010a7983 */ /* 0x001ee80000300a00 */
[----:B------:R-:W3:Y:S04]  /*11de0*/  LDL.LU.64 R8, [R1+0x958] ;  /* 0x0009580001087983 */ /* 0x000ee80000300a00 */
[----:B--2---:R-:W-:Y:S04]  /*11df0*/  STL.64 [R1+0x910], R18 ;  /* 0x0009101201007387 */ /* 0x004fe80000100a00 */
[----:B------:R0:W-:Y:S04]  /*11e00*/  STL.64 [R1+0x908], R16 ;  /* 0x0009081001007387 */ /* 0x0001e80000100a00 */
[----:B0-----:R-:W2:Y:S04]  /*11e10*/  LDL.LU R16, [R1+0x200] ;  /* 0x0002000001107983 */ /* 0x001ea80000300800 */
[----:B------:R-:W2:Y:S04]  /*11e20*/  LDL.LU R17, [R1+0x204] ;  /* 0x0002040001117983 */ /* 0x000ea80000300800 */
[----:B------:R-:W2:Y:S04]  /*11e30*/  LDL.LU R18, [R1+0x208] ;  /* 0x0002080001127983 */ /* 0x000ea80000300800 */
[----:B------:R-:W2:Y:S01]  /*11e40*/  LDL.LU R19, [R1+0x20c] ;  /* 0x00020c0001137983 */ /* 0x000ea20000300800 */
[----:B------:R-:W-:-:S02]  /*11e50*/  F2FP.F16.E5M2.UNPACK_B R2, R26.H1 ;  /* 0x0000001aff02723e */ /* 0x000fc400030004ff */
[----:B------:R-:W-:-:S07]  /*11e60*/  F2FP.F16.E5M2.UNPACK_B R3, R27.H1 ;  /* 0x0000001bff03723e */ /* 0x000fce00030004ff */
[----:B---3--:R-:W-:Y:S01]  /*11e70*/  HMMA.16816.F32 R8, R12, R2, R8 ;  /* 0x000000020c08723c */ /* 0x008fe20000001808 */
        /* <DEDUP_REMOVED lines=8> */
[----:B0-----:R-:W3:Y:S04]  /*11f00*/  LDL.LU.64 R10, [R1+0x950] ;  /* 0x00095000010a7983 */ /* 0x001ee80000300a00 */
[----:B------:R-:W3:Y:S01]  /*11f10*/  LDL.LU.64 R8, [R1+0x948] ;  /* 0x0009480001087983 */ /* 0x000ee20000300a00 */
[----:B------:R-:W-:-:S02]  /*11f20*/  F2FP.F16.E5M2.UNPACK_B R4, R29.H1 ;  /* 0x0000001dff04723e */ /* 0x000fc400030004ff */
[----:B------:R-:W-:-:S07]  /*11f30*/  F2FP.F16.E5M2.UNPACK_B R5, R28.H1 ;  /* 0x0000001cff05723e */ /* 0x000fce00030004ff */
[----:B---3--:R-:W-:-:S15]  /*11f40*/  HMMA.16816.F32 R8, R12, R4, R8 ;  /* 0x000000040c08723c */ /* 0x008fde0000001808 */
[----:B------:R-:W-:-:S04]  /*11f50*/  NOP ;  /* 0x0000000000007918 */ /* 0x000fc80000000000 */
[----:B------:R-:W-:Y:S04]  /*11f60*/  STL.64 [R1+0x290], R8 ;  /* 0x0002900801007387 */ /* 0x000fe80000100a00 */
[----:B------:R0:W-:Y:S04]  /*11f70*/  STL.64 [R1+0x298], R10 ;  /* 0x0002980a01007387 */ /* 0x0001e80000100a00 */
[----:B0-----:R-:W3:Y:S04]  /*11f80*/  LDL.LU.64 R10, [R1+0x940] ;  /* 0x00094000010a7983 */ /* 0x001ee80000300a00 */
[----:B------:R-:W3:Y:S01]  /*11f90*/  LDL.LU.64 R8, [R1+0x938] ;  /* 0x0009380001087983 */ /* 0x000ee20000300a00 */
[----:B------:R-:W-:-:S02]  /*11fa0*/  F2FP.F16.E5M2.UNPACK_B R20, R20.H1 ;  /* 0x00000014ff14723e */ /* 0x000fc400030004ff */
[----:B----4-:R-:W-:Y:S02]  /*11fb0*/  F2FP.F16.E5M2.UNPACK_B R21, R21.H1 ;  /* 0x00000015ff15723e */ /* 0x010fe400030004ff */
[----:B------:R-:W-:Y:S02]  /*11fc0*/  F2FP.F16.E5M2.UNPACK_B R6, R6.H1 ;  /* 0x00000006ff06723e */ /* 0x000fe400030004ff */
[----:B------:R-:W-:-:S07]  /*11fd0*/  F2FP.F16.E5M2.UNPACK_B R7, R7.H1 ;  /* 0x00000007ff07723e */ /* 0x000fce00030004ff */
[C---:B--2---:R-:W-:Y:S08]  /*11fe0*/  HMMA.16816.F32 R16, R12.reuse, R6, R16 ;  /* 0x000000060c10723c */ /* 0x044ff00000001810 */
[----:B---3--:R-:W-:-:S15]  /*11ff0*/  HMMA.16816.F32 R8, R12, R20, R8 ;  /* 0x000000140c08723c */ /* 0x008fde0000001808 */
[----:B------:R-:W-:-:S04]  /*12000*/  NOP ;  /* 0x0000000000007918 */ /* 0x000fc80000000000 */
[----:B------:R-:W-:Y:S04]  /*12010*/  STL.64 [R1+0x350], R8 ;  /* 0x0003500801007387 */ /* 0x000fe80000100a00 */
[----:B------:R0:W-:Y:S04]  /*12020*/  STL.64 [R1+0x358], R10 ;  /* 0x0003580a01007387 */ /* 0x0001e80000100a00 */
[----:B0-----:R-:W2:Y:S04]  /*12030*/  LDL.LU.64 R10, [R1+0x930] ;  /* 0x00093000010a7983 */ /* 0x001ea80000300a00 */
[----:B------:R-:W3:Y:S04]  /*12040*/  LDL.LU.64 R8, [R1+0x928] ;  /* 0x0009280001087983 */ /* 0x000ee80000300a00 */
[----:B------:R-:W4:Y:S04]  /*12050*/  LDL.LU R26, [R1+0x6f0] ;  /* 0x0006f000011a7983 */ /* 0x000f280000300800 */
[----:B------:R-:W4:Y:S04]  /*12060*/  LDL.LU R27, [R1+0x6ec] ;  /* 0x0006ec00011b7983 */ /* 0x000f280000300800 */
[----:B------:R-:W2:Y:S04]  /*12070*/  LDL.LU R29, [R1+0x6f4] ;  /* 0x0006f400011d7983 */ /* 0x000ea80000300800 */
[----:B------:R-:W2:Y:S04]  /*12080*/  LDL.LU R28, [R1+0x6e8] ;  /* 0x0006e800011c7983 */ /* 0x000ea80000300800 */
        /* <DEDUP_REMOVED lines=10> */
[----:B---3--:R-:W-:-:S02]  /*12130*/  F2FP.F16.E5M2.UNPACK_B R8, R8.H1 ;  /* 0x00000008ff08723e */ /* 0x008fc400030004ff */
[----:B------:R-:W-:-:S07]  /*12140*/  F2FP.F16.E5M2.UNPACK_B R9, R9.H1 ;  /* 0x00000009ff09723e */ /* 0x000fce00030004ff */
[----:B--2---:R-:W-:-:S15]  /*12150*/  HMMA.16816.F32 R16, R12, R8, R16 ;  /* 0x000000080c10723c */ /* 0x004fde0000001810 */
[----:B------:R-:W-:-:S04]  /*12160*/  NOP ;  /* 0x0000000000007918 */ /* 0x000fc80000000000 */
[----:B------:R-:W-:Y:S04]  /*12170*/  STL.64 [R1+0x380], R16 ;  /* 0x0003801001007387 */ /* 0x000fe80000100a00 */
[----:B------:R0:W-:Y:S04]  /*12180*/  STL.64 [R1+0x388], R18 ;  /* 0x0003881201007387 */ /* 0x0001e80000100a00 */
[----:B0-----:R-:W2:Y:S04]  /*12190*/  LDL.LU.64 R18, [R1+0x910] ;  /* 0x0009100001127983 */ /* 0x001ea80000300a00 */
[----:B------:R-:W3:Y:S01]  /*121a0*/  LDL.LU.64 R16, [R1+0x908] ;  /* 0x0009080001107983 */ /* 0x000ee20000300a00 */
[----:B------:R-:W-:-:S02]  /*121b0*/  F2FP.F16.E5M2.UNPACK_B R10, R10.H1 ;  /* 0x0000000aff0a723e */ /* 0x000fc400030004ff */
[----:B------:R-:W-:Y:S01]  /*121c0*/  F2FP.F16.E5M2.UNPACK_B R11, R11.H1 ;  /* 0x0000000bff0b723e */ /* 0x000fe200030004ff */
[----:B--2---:R-:W-:Y:S02]  /*121d0*/  IMAD R22, R22, 0x100, R18 ;  /* 0x0000010016167824 */ /* 0x004fe400078e0212 */
[----:B------:R-:W2:Y:S04]  /*121e0*/  LDL.LU R18, [R1+0x904] ;  /* 0x0009040001127983 */ /* 0x000ea80000300800 */
[----:B----4-:R-:W-:Y:S01]  /*121f0*/  HMMA.16816.F32 R12, R12, R10, R4 ;  /* 0x0000000a0c0c723c */ /* 0x010fe20000001804 */
[----:B------:R-:W-:Y:S02]  /*12200*/  IMAD R24, R24, 0x100, R19 ;  /* 0x0000010018187824 */ /* 0x000fe400078e0213 */
[----:B------:R-:W-:-:S02]  /*12210*/  IMAD R25, R25, 0x100, R0 ;  /* 0x0000010019197824 */ /* 0x000fc400078e0200 */
[----:B--2---:R-:W-:Y:S02]  /*12220*/  IMAD R23, R23, 0x100, R18 ;  /* 0x0000010017177824 */ /* 0x004fe400078e0212 */
[----:B------:R-:W2:Y:S04]  /*12230*/  LDL.LU R18, [R1+0x900] ;  /* 0x0009000001127983 */ /* 0x000ea80000300800 */
[----:B------:R-:W2:Y:S04]  /*12240*/  LDL.LU R19, [R1+0x8fc] ;  /* 0x0008fc0001137983 */ /* 0x000ea80000300800 */
[----:B------:R-:W4:Y:S04]  /*12250*/  LDL.LU R0, [R1+0x8f8] ;  /* 0x0008f80001007983 */ /* 0x000f280000300800 */
[----:B------:R-:W2:Y:S04]  /*12260*/  LDL.LU R4, [R1+0x160] ;  /* 0x0001600001047983 */ /* 0x000ea80000300800 */
[----:B------:R-:W-:Y:S04]  /*12270*/  STL.64 [R1+0x370], R12 ;  /* 0x0003700c01007387 */ /* 0x000fe80000100a00 */
[----:B------:R-:W-:Y:S04]  /*12280*/  STL.64 [R1+0x378], R14 ;  /* 0x0003780e01007387 */ /* 0x000fe80000100a00 */
        /* <DEDUP_REMOVED lines=27> */
[----:B------:R-:W-:-:S02]  /*12440*/  F2FP.F16.E5M2.UNPACK_B R12, R22 ;  /* 0x00000016ff0c723e */ /* 0x000fc400020004ff */
[----:B------:R-:W-:Y:S02]  /*12450*/  F2FP.F16.E5M2.UNPACK_B R13, R23 ;  /* 0x00000017ff0d723e */ /* 0x000fe400020004ff */
[----:B------:R-:W-:Y:S02]  /*12460*/  F2FP.F16.E5M2.UNPACK_B R14, R24 ;  /* 0x00000018ff0e723e */ /* 0x000fe400020004ff */
[----:B------:R-:W-:Y:S01]  /*12470*/  F2FP.F16.E5M2.UNPACK_B R15, R25 ;  /* 0x00000019ff0f723e */ /* 0x000fe200020004ff */
[----:B--2---:R-:W-:Y:S04]  /*12480*/  STL.64 [R1+0x8c0], R10 ;  /* 0x0008c00a01007387 */ /* 0x004fe80000100a00 */
        /* <DEDUP_REMOVED lines=8> */
[----:B------:R-:W2:Y:S01]  /*12510*/  LDL.LU R25, [R1+0x6dc] ;  /* 0x0006dc0001197983 */ /* 0x000ea20000300800 */
[C---:B------:R-:W-:Y:S03]  /*12520*/  HMMA.16816.F32 R4, R12.reuse, R18, R4 ;  /* 0x000000120c04723c */ /* 0x040fe60000001804 */
[----:B------:R-:W-:Y:S04]  /*12530*/  STL.64 [R1+0x890], R26 ;  /* 0x0008901a01007387 */ /* 0x000fe80000100a00 */
        /* <DEDUP_REMOVED lines=38> */
[----:B------:R-:W3:Y:S04]  /*127a0*/  LDL.LU.64 R8, [R1+0x898] ;  /* 0x0008980001087983 */ /* 0x000ee80000300a00 */
[----:B------:R-:W-:Y:S04]  /*127b0*/  STL.64 [R1+0x860], R6 ;  /* 0x0008600601007387 */ /* 0x000fe80000100a00 */
[----:B------:R0:W-:Y:S04]  /*127c0*/  STL.64 [R1+0x858], R4 ;  /* 0x0008580401007387 */ /* 0x0001e80000100a00 */
[----:B0-----:R-:W2:Y:S04]  /*127d0*/  LDL.LU R4, [R1+0x90] ;  /* 0x0000900001047983 */ /* 0x001ea80000300800 */
[----:B------:R-:W2:Y:S04]  /*127e0*/  LDL.LU R5, [R1+0x94] ;  /* 0x0000940001057983 */ /* 0x000ea80000300800 */
[----:B------:R-:W2:Y:S04]  /*127f0*/  LDL.LU R6, [R1+0x98] ;  /* 0x0000980001067983 */ /* 0x000ea80000300800 */
[----:B------:R-:W2:Y:S01]  /*12800*/  LDL.LU R7, [R1+0x9c] ;  /* 0x00009c0001077983 */ /* 0x000ea20000300800 */
[----:B---3--:R-:W-:-:S15]  /*12810*/  HMMA.16816.F32 R24, R12, R8, R24 ;  /* 0x000000080c18723c */ /* 0x008fde0000001818 */
[----:B------:R-:W-:-:S04]  /*12820*/  NOP ;  /* 0x0000000000007918 */ /* 0x000fc80000000000 */
[----:B------:R-:W-:Y:S01]  /*12830*/  STL.64 [R1+0x2b0], R24 ;  /* 0x0002b01801007387 */ /* 0x000fe20000100a00 */
[----:B--2---:R-:W-:Y:S03]  /*12840*/  HMMA.16816.F32 R4, R12, R10, R4 ;  /* 0x0000000a0c04723c */ /* 0x004fe60000001804 */
[----:B------:R0:W-:Y:S04]  /*12850*/  STL.64 [R1+0x2b8], R26 ;  /* 0x0002b81a01007387 */ /* 0x0001e80000100a00 */
[----:B0-----:R-:W2:Y:S04]  /*12860*/  LDL.LU.64 R26, [R1+0x890] ;  /* 0x00089000011a7983 */ /* 0x001ea80000300a00 */
[----:B------:R-:W3:Y:S04]  /*12870*/  LDL.LU.64 R24, [R1+0x888] ;  /* 0x0008880001187983 */ /* 0x000ee80000300a00 */
[----:B------:R-:W-:Y:S04]  /*12880*/  STL.64 [R1+0x830], R10 ;  /* 0x0008300a01007387 */ /* 0x000fe80000100a00 */
[----:B------:R0:W-:Y:S04]  /*12890*/  STL.64 [R1+0x828], R8 ;  /* 0x0008280801007387 */ /* 0x0001e80000100a00 */
[----:B------:R-:W-:Y:S04]  /*128a0*/  STL.64 [R1+0x2a0], R4 ;  /* 0x0002a00401007387 */ /* 0x000fe80000100a00 */
[----:B------:R-:W-:Y:S04]  /*128b0*/  STL.64 [R1+0x2a8], R6 ;  /* 0x0002a80601007387 */ /* 0x000fe80000100a00 */
        /* <DEDUP_REMOVED lines=20> */
[----:B---3--:R-:W-:-:S02]  /*12a00*/  IMAD R22, R22, 0x100, R25 ;  /* 0x0000010016167824 */ /* 0x008fc400078e0219 */
[----:B------:R-:W-:Y:S02]  /*12a10*/  IMAD R23, R23, 0x100, R24 ;  /* 0x0000010017177824 */ /* 0x000fe400078e0218 */
[----:B------:R-:W-:Y:S02]  /*12a20*/  IMAD R25, R28, 0x100, R29 ;  /* 0x000001001c197824 */ /* 0x000fe400078e021d */
[----:B------:R-:W-:Y:S01]  /*12a30*/  IMAD R24, R27, 0x100, R26 ;  /* 0x000001001b187824 */ /* 0x000fe200078e021a */
[----:B------:R-:W-:Y:S02]  /*12a40*/  F2FP.F16.E5M2.UNPACK_B R12, R22 ;  /* 0x00000016ff0c723e */ /* 0x000fe400020004ff */
        /* <DEDUP_REMOVED lines=15> */
[----:B------:R-:W3:Y:S04]  /*12b40*/  LDL.LU R28, [R1+0x6fc] ;  /* 0x0006fc00011c7983 */ /* 0x000ee80000300800 */
[----:B------:R-:W3:Y:S04]  /*12b50*/  LDL.LU R29, [R1+0x704] ;  /* 0x00070400011d7983 */ /* 0x000ee80000300800 */
[----:B------:R-:W3:Y:S04]  /*12b60*/  LDL.LU R26, [R1+0x714] ;  /* 0x00071400011a7983 */ /* 0x000ee80000300800 */
[----:B------:R-:W3:Y:S04]  /*12b70*/  LDL.LU R27, [R1+0x708] ;  /* 0x00070800011b7983 */ /* 0x000ee80000300800 */
[----:B------:R-:W4:Y:S04]  /*12b80*/  LDL.LU R22, [R1+0x6f8] ;  /* 0x0006f80001167983 */ /* 0x000f280000300800 */
[----:B------:R-:W4:Y:S04]  /*12b90*/  LDL.LU R23, [R1+0x700] ;  /* 0x0007000001177983 */ /* 0x000f280000300800 */
[----:B------:R-:W4:Y:S04]  /*12ba0*/  LDL.LU R24, [R1+0x70c] ;  /* 0x00070c0001187983 */ /* 0x000f280000300800 */
[----:B------:R-:W4:Y:S01]  /*12bb0*/  LDL.LU R25, [R1+0x710] ;  /* 0x0007100001197983 */ /* 0x000f220000300800 */
[C---:B--2---:R-:W-:Y:S03]  /*12bc0*/  HMMA.16816.F32 R4, R12.reuse, R18, R4 ;  /* 0x000000120c04723c */ /* 0x044fe60000001804 */
[----:B---3--:R-:W-:Y:S04]  /*12bd0*/  STL.64 [R1+0x820], R26 ;  /* 0x0008201a01007387 */ /* 0x008fe80000100a00 */
[----:B----4-:R0:W-:Y:S04]  /*12be0*/  STL.64 [R1+0x818], R24 ;  /* 0x0008181801007387 */ /* 0x0101e80000100a00 */
        /* <DEDUP_REMOVED lines=13> */
[----:B------:R-:W3:Y:S04]  /*12cc0*/  LDL.LU.64 R4, [R1+0x868] ;  /* 0x0008680001047983 */ /* 0x000ee80000300a00 */
[----:B------:R-:W-:Y:S04]  /*12cd0*/  STL.64 [R1+0x808], R18 ;  /* 0x0008081201007387 */ /* 0x000fe80000100a00 */
[----:B------:R0:W-:Y:S04]  /*12ce0*/  STL.64 [R1+0x800], R16 ;  /* 0x0008001001007387 */ /* 0x0001e80000100a00 */
[----:B0-----:R-:W4:Y:S04]  /*12cf0*/  LDL.LU R16, [R1+0x100] ;  /* 0x0001000001107983 */ /* 0x001f280000300800 */
[----:B------:R-:W4:Y:S04]  /*12d00*/  LDL.LU R17, [R1+0x104] ;  /* 0x0001040001117983 */ /* 0x000f280000300800 */
[----:B------:R-:W4:Y:S04]  /*12d10*/  LDL.LU R18, [R1+0x108] ;  /* 0x0001080001127983 */ /* 0x000f280000300800 */
[----:B------:R-:W4:Y:S01]  /*12d20*/  LDL.LU R19, [R1+0x10c] ;  /* 0x00010c0001137983 */ /* 0x000f220000300800 */
        /* <DEDUP_REMOVED lines=23> */
[----:B------:R-:W2:Y:S04]  /*12ea0*/  LDL.LU.64 R8, [R1+0x828] ;  /* 0x0008280001087983 */ /* 0x000ea80000300a00 */
[----:B------:R-:W-:Y:S04]  /*12eb0*/  STL.64 [R1+0x7e8], R6 ;  /* 0x0007e80601007387 */ /* 0x000fe80000100a00 */
[----:B------:R0:W-:Y:S04]  /*12ec0*/  STL.64 [R1+0x7e0], R4 ;  /* 0x0007e00401007387 */ /* 0x0001e80000100a00 */
[----:B0-----:R-:W3:Y:S04]  /*12ed0*/  LDL.LU R4, [R1+0xe0] ;  /* 0x0000e00001047983 */ /* 0x001ee80000300800 */
[----:B------:R-:W3:Y:S04]  /*12ee0*/  LDL.LU R5, [R1+0xe4] ;  /* 0x0000e40001057983 */ /* 0x000ee80000300800 */
[----:B------:R-:W3:Y:S04]  /*12ef0*/  LDL.LU R6, [R1+0xe8] ;  /* 0x0000e80001067983 */ /* 0x000ee80000300800 */
[----:B------:R-:W3:Y:S01]  /*12f00*/  LDL.LU R7, [R1+0xec] ;  /* 0x0000ec0001077983 */ /* 0x000ee20000300800 */
[----:B------:R-:W-:-:S02]  /*12f10*/  IMAD R22, R22, 0x100, R28 ;  /* 0x0000010016167824 */ /* 0x000fc400078e021c */
[----:B------:R-:W-:Y:S01]  /*12f20*/  IMAD R23, R23, 0x100, R29 ;  /* 0x0000010017177824 */ /* 0x000fe200078e021d */
[C---:B--2---:R-:W-:Y:S08]  /*12f30*/  HMMA.16816.F32 R24, R12.reuse, R8, R24 ;  /* 0x000000080c18723c */ /* 0x044ff00000001818 */
[----:B----4-:R-:W-:Y:S01]  /*12f40*/  HMMA.16816.F32 R12, R12, R10, R16 ;  /* 0x0000000a0c0c723c */ /* 0x010fe20000001810 */
[----:B---3--:R-:W-:Y:S04]  /*12f50*/  STL.64 [R1+0x7f8], R6 ;  /* 0x0007f80601007387 */ /* 0x008fe80000100a00 */
        /* <DEDUP_REMOVED lines=8> */
[----:B------:R-:W4:Y:S04]  /*12fe0*/  LDL.LU.64 R24, [R1+0x818] ;  /* 0x0008180001187983 */ /* 0x000f280000300a00 */
[----:B------:R-:W2:Y:S04]  /*12ff0*/  LDL.LU R28, [R1+0x814] ;  /* 0x00081400011c7983 */ /* 0x000ea80000300800 */
[----:B------:R-:W2:Y:S04]  /*13000*/  LDL.LU R29, [R1+0x810] ;  /* 0x00081000011d7983 */ /* 0x000ea80000300800 */
[----:B------:R-:W2:Y:S04]  /*13010*/  LDL.LU.64 R18, [R1+0x808] ;  /* 0x0008080001127983 */ /* 0x000ea80000300a00 */
[----:B------:R-:W2:Y:S04]  /*13020*/  LDL.LU.64 R16, [R1+0x800] ;  /* 0x0008000001107983 */ /* 0x000ea80000300a00 */
[----:B------:R-:W-:Y:S04]  /*13030*/  STL.64 [R1+0x7c8], R10 ;  /* 0x0007c80a01007387 */ /* 0x000fe80000100a00 */
[----:B------:R0:W-:Y:S04]  /*13040*/  STL.64 [R1+0x7c0], R8 ;  /* 0x0007c00801007387 */ /* 0x0001e80000100a00 */
[----:B------:R1:W-:Y:S04]  /*13050*/  STL.64 [R1+0x260], R12 ;  /* 0x0002600c01007387 */ /* 0x0003e80000100a00 */
[----:B------:R1:W-:Y:S04]  /*13060*/  STL.64 [R1+0x268], R14 ;  /* 0x0002680e01007387 */ /* 0x0003e80000100a00 */
[----:B0-----:R-:W2:Y:S04]  /*13070*/  LDL.LU R8, [R1+0x70] ;  /* 0x0000700001087983 */ /* 0x001ea80000300800 */
[----:B------:R-:W2:Y:S04]  /*13080*/  LDL.LU R9, [R1+0x74] ;  /* 0x0000740001097983 */ /* 0x000ea80000300800 */
[----:B------:R-:W2:Y:S04]  /*13090*/  LDL.LU R10, [R1+0x78] ;  /* 0x00007800010a7983 */ /* 0x000ea80000300800 */
[----:B------:R-:W2:Y:S01]  /*130a0*/  LDL.LU R11, [R1+0x7c] ;  /* 0x00007c00010b7983 */ /* 0x000ea20000300800 */
[----:B-1----:R-:W-:-:S02]  /*130b0*/  F2FP.F16.E5M2.UNPACK_B R12, R22 ;  /* 0x00000016ff0c723e */ /* 0x002fc400020004ff */
[----:B------:R-:W-:Y:S01]  /*130c0*/  F2FP.F16.E5M2.UNPACK_B R13, R23 ;  /* 0x00000017ff0d723e */ /* 0x000fe200020004ff */
[----:B----4-:R-:W-:Y:S02]  /*130d0*/  IMAD R24, R24, 0x100, R25 ;  /* 0x0000010018187824 */ /* 0x010fe400078e0219 */
[----:B---3--:R-:W-:-:S03]  /*130e0*/  IMAD R25, R27, 0x100, R26 ;  /* 0x000001001b197824 */ /* 0x008fc600078e021a */
[----:B------:R-:W-:Y:S02]  /*130f0*/  F2FP.F16.E5M2.UNPACK_B R14, R24 ;  /* 0x00000018ff0e723e */ /* 0x000fe400020004ff */
[----:B------:R-:W-:-:S07]  /*13100*/  F2FP.F16.E5M2.UNPACK_B R15, R25 ;  /* 0x00000019ff0f723e */ /* 0x000fce00020004ff */
[C---:B--2---:R-:W-:Y:S01]  /*13110*/  HMMA.16816.F32 R4, R12.reuse, R18, R4 ;  /* 0x000000120c04723c */ /* 0x044fe20000001804 */
[----:B------:R-:W-:Y:S04]  /*13120*/  STL.64 [R1+0x7d8], R10 ;  /* 0x0007d80a01007387 */ /* 0x000fe80000100a00 */
        /* <DEDUP_REMOVED lines=9> */
[----:B------:R-:W-:Y:S04]  /*131c0*/  STL.64 [R1+0x10], R4 ;  /* 0x0000100401007387 */ /* 0x000fe80000100a00 */
[----:B------:R0:W-:Y:S04]  /*131d0*/  STL.64 [R1+0x18], R6 ;  /* 0x0000180601007387 */ /* 0x0001e80000100a00 */
[----:B0-----:R-:W4:Y:S04]  /*131e0*/  LDL.LU.64 R6, [R1+0x7f8] ;  /* 0x0007f80001067983 */ /* 0x001f280000300a00 */
[----:B------:R-:W4:Y:S01]  /*131f0*/  LDL.LU.64 R4, [R1+0x7f0] ;  /* 0x0007f00001047983 */ /* 0x000f220000300a00 */
[C---:B---3--:R-:W-:Y:S08]  /*13200*/  HMMA.16816.F32 R24, R12.reuse, R2, R24 ;  /* 0x000000020c18723c */ /* 0x048ff00000001818 */
[----:B----4-:R-:W-:Y:S01]  /*13210*/  HMMA.16816.F32 R16, R12, R16, R4 ;  /* 0x000000100c10723c */ /* 0x010fe20000001804 */
[----:B------:R-:W3:Y:S04]  /*13220*/  LDL.LU.64 R6, [R1+0x7e8] ;  /* 0x0007e80001067983 */ /* 0x000ee80000300a00 */
[----:B------:R-:W4:-:S14]  /*13230*/  LDL.LU.64 R4, [R1+0x7e0] ;  /* 0x0007e00001047983 */ /* 0x000f1c0000300a00 */
[----:B------:R0:W-:Y:S04]  /*13240*/  STL.64 [R1], R16 ;  /* 0x0000001001007387 */ /* 0x0001e80000100a00 */
[----:B------:R1:W-:Y:S04]  /*13250*/  STL.64 [R1+0x8], R18 ;  /* 0x0000081201007387 */ /* 0x0003e80000100a00 */
[----:B0-----:R-:W4:Y:S04]  /*13260*/  LDL.LU R16, [R1+0xc0] ;  /* 0x0000c00001107983 */ /* 0x001f280000300800 */
[----:B------:R-:W4:Y:S04]  /*13270*/  LDL.LU R17, [R1+0xc4] ;  /* 0x0000c40001117983 */ /* 0x000f280000300800 */
[----:B-1----:R-:W4:Y:S04]  /*13280*/  LDL.LU R18, [R1+0xc8] ;  /* 0x0000c80001127983 */ /* 0x002f280000300800 */
[----:B------:R-:W4:Y:S04]  /*13290*/  LDL.LU R19, [R1+0xcc] ;  /* 0x0000cc0001137983 */ /* 0x000f280000300800 */
[----:B------:R-:W3:Y:S04]  /*132a0*/  LDL.LU R3, [R1+0x634] ;  /* 0x0006340001037983 */ /* 0x000ee80000300800 */
[----:B------:R0:W-:Y:S04]  /*132b0*/  STL [R1+0x788], R24 ;  /* 0x0007881801007387 */ /* 0x0001e80000100800 */
[----:B0-----:R-:W3:Y:S04]  /*132c0*/  LDL.LU R24, [R1+0x440] ;  /* 0x0004400001187983 */ /* 0x001ee80000300800 */
[----:B------:R-:W-:Y:S04]  /*132d0*/  STL [R1+0x784], R25 ;  /* 0x0007841901007387 */ /* 0x000fe80000100800 */
[----:B------:R-:W-:Y:S04]  /*132e0*/  STL [R1+0x780], R26 ;  /* 0x0007801a01007387 */ /* 0x000fe80000100800 */
[----:B------:R-:W-:Y:S01]  /*132f0*/  STL [R1+0x77c], R27 ;  /* 0x00077c1b01007387 */ /* 0x000fe20000100800 */
[C---:B--2---:R-:W-:Y:S03]  /*13300*/  HMMA.16816.F32 R20, R12.reuse, R20, R8 ;  /* 0x000000140c14723c */ /* 0x044fe60000001808 */
[----:B---3--:R0:W-:Y:S04]  /*13310*/  STL [R1+0x7b4], R24 ;  /* 0x0007b41801007387 */ /* 0x0081e80000100800 */
[----:B0-----:R-:W2:Y:S04]  /*13320*/  LDL.LU R24, [R1+0x20] ;  /* 0x0000200001187983 */ /* 0x001ea80000300800 */
[----:B------:R-:W2:Y:S04]  /*13330*/  LDL.LU R25, [R1+0x24] ;  /* 0x0000240001197983 */ /* 0x000ea80000300800 */
[----:B------:R-:W2:Y:S04]  /*13340*/  LDL.LU R26, [R1+0x28] ;  /* 0x00002800011a7983 */ /* 0x000ea80000300800 */
[----:B------:R-:W2:Y:S04]  /*13350*/  LDL.LU R27, [R1+0x2c] ;  /* 0x00002c00011b7983 */ /* 0x000ea80000300800 */
[----:B------:R-:W3:Y:S04]  /*13360*/  LDL.LU.64 R10, [R1+0x7d8] ;  /* 0x0007d800010a7983 */ /* 0x000ee80000300a00 */
[----:B------:R-:W3:Y:S01]  /*13370*/  LDL.LU.64 R8, [R1+0x7d0] ;  /* 0x0007d00001087983 */ /* 0x000ee20000300a00 */
[C---:B----4-:R-:W-:Y:S03]  /*13380*/  HMMA.16816.F32 R16, R12.reuse, R4, R16 ;  /* 0x000000040c10723c */ /* 0x050fe60000001810 */
[----:B------:R-:W-:Y:S04]  /*13390*/  STL.64 [R1+0x50], R20 ;  /* 0x0000501401007387 */ /* 0x000fe80000100a00 */
[----:B------:R0:W-:Y:S04]  /*133a0*/  STL.64 [R1+0x58], R22 ;  /* 0x0000581601007387 */ /* 0x0001e80000100a00 */
[----:B0-----:R-:W4:Y:S01]  /*133b0*/  LDL.LU R23, [R1+0x448] ;  /* 0x0004480001177983 */ /* 0x001f220000300800 */
[----:B---3--:R-:W-:Y:S03]  /*133c0*/  HMMA.16816.F32 R4, R12, R6, R8 ;  /* 0x000000060c04723c */ /* 0x008fe60000001808 */
[----:B------:R-:W2:Y:S04]  /*133d0*/  LDL.LU.64 R10, [R1+0x7c8] ;  /* 0x0007c800010a7983 */ /* 0x000ea80000300a00 */
[----:B------:R-:W3:-:S12]  /*133e0*/  LDL.LU.64 R8, [R1+0x7c0] ;  /* 0x0007c00001087983 */ /* 0x000ed80000300a00 */
[----:B------:R0:W-:Y:S04]  /*133f0*/  STL.64 [R1+0x210], R4 ;  /* 0x0002100401007387 */ /* 0x0001e80000100a00 */
[----:B------:R1:W-:Y:S04]  /*13400*/  STL.64 [R1+0x218], R6 ;  /* 0x0002180601007387 */ /* 0x0003e80000100a00 */
[----:B0-----:R-:W3:Y:S01]  /*13410*/  LDL.LU R4, [R1+0x40] ;  /* 0x0000400001047983 */ /* 0x001ee20000300800 */
[----:B------:R-:W-:Y:S02]  /*13420*/  IMAD.MOV.U32 R5, RZ, RZ, R29 ;  /* 0x000000ffff057224 */ /* 0x000fe400078e001d */
[----:B-1----:R-:W-:Y:S01]  /*13430*/  IMAD.MOV.U32 R6, RZ, RZ, R28 ;  /* 0x000000ffff067224 */ /* 0x002fe200078e001c */
[----:B------:R-:W2:Y:S01]  /*13440*/  LDL.LU R29, [R1+0x7b8] ;  /* 0x0007b800011d7983 */ /* 0x000ea20000300800 */
[----:B------:R-:W-:-:S03]  /*13450*/  IMAD.MOV.U32 R7, RZ, RZ, R0 ;  /* 0x000000ffff077224 */ /* 0x000fc600078e0000 */
[----:B------:R-:W4:Y:S04]  /*13460*/  LDL.LU R22, [R1+0x438] ;  /* 0x0004380001167983 */ /* 0x000f280000300800 */
[----:B------:R-:W4:Y:S01]  /*13470*/  LDL.LU R28, [R1+0x470] ;  /* 0x00047000011c7983 */ /* 0x000f220000300800 */
[C---:B---3--:R-:W-:Y:S03]  /*13480*/  HMMA.16816.F32 R4, R12.reuse, R8, R4 ;  /* 0x000000080c04723c */ /* 0x048fe60000001804 */
[----:B------:R-:W3:Y:S05]  /*13490*/  LDL.LU R8, [R1+0x478] ;  /* 0x0004780001087983 */ /* 0x000eea0000300800 */
[----:B--2---:R-:W-:Y:S11]  /*134a0*/  HMMA.16816.F32 R12, R12, R10, R24 ;  /* 0x0000000a0c0c723c */ /* 0x004ff60000001818 */
[----:B------:R-:W-:Y:S04]  /*134b0*/  STL.64 [R1+0x160], R4 ;  /* 0x0001600401007387 */ /* 0x000fe80000100a00 */
[----:B------:R0:W-:Y:S04]  /*134c0*/  STL.64 [R1+0x168], R6 ;  /* 0x0001680601007387 */ /* 0x0001e80000100a00 */
[----:B------:R-:W2:Y:S04]  /*134d0*/  LDL.LU R9, [R1+0x480] ;  /* 0x0004800001097983 */ /* 0x000ea80000300800 */
[----:B0-----:R-:W2:Y:S04]  /*134e0*/  LDL.LU R6, [R1+0x44c] ;  /* 0x00044c0001067983 */ /* 0x001ea80000300800 */
[----:B------:R-:W2:Y:S04]  /*134f0*/  LDL.LU R7, [R1+0x488] ;  /* 0x0004880001077983 */ /* 0x000ea80000300800 */
[----:B------:R-:W2:Y:S04]  /*13500*/  LDL.LU R20, [R1+0x454] ;  /* 0x0004540001147983 */ /* 0x000ea80000300800 */
[----:B------:R-:W2:Y:S04]  /*13510*/  LDL.LU R21, [R1+0x490] ;  /* 0x0004900001157983 */ /* 0x000ea80000300800 */
[----:B------:R-:W2:Y:S04]  /*13520*/  LDL.LU R2, [R1+0x45c] ;  /* 0x00045c0001027983 */ /* 0x000ea80000300800 */
[----:B------:R-:W2:Y:S04]  /*13530*/  LDL.LU R0, [R1+0x498] ;  /* 0x0004980001007983 */ /* 0x000ea80000300800 */
[----:B------:R-:W2:Y:S04]  /*13540*/  LDL.LU R24, [R1+0x7b4] ;  /* 0x0007b40001187983 */ /* 0x000ea80000300800 */
[----:B------:R0:W-:Y:S04]  /*13550*/  STL.64 [R1+0x130], R12 ;  /* 0x0001300c01007387 */ /* 0x0001e80000100a00 */
[----:B------:R1:W-:Y:S04]  /*13560*/  STL.64 [R1+0x138], R14 ;  /* 0x0001380e01007387 */ /* 0x0003e80000100a00 */
[----:B0-----:R-:W3:Y:S04]  /*13570*/  LDL.LU R13, [R1+0x450] ;  /* 0x00045000010d7983 */ /* 0x001ee80000300800 */
[----:B-1----:R-:W3:Y:S04]  /*13580*/  LDL.LU R14, [R1+0x458] ;  /* 0x00045800010e7983 */ /* 0x002ee80000300800 */
[----:B------:R-:W3:Y:S04]  /*13590*/  LDL.LU R15, [R1+0x460] ;  /* 0x00046000010f7983 */ /* 0x000ee80000300800 */
[----:B------:R-:W3:Y:S04]  /*135a0*/  LDL.LU R10, [R1+0x468] ;  /* 0x00046800010a7983 */ /* 0x000ee80000300800 */
[----:B------:R-:W3:Y:S01]  /*135b0*/  LDL.LU R11, [R1+0x43c] ;  /* 0x00043c00010b7983 */ /* 0x000ee20000300800 */
[----:B------:R-:W-:Y:S01]  /*135c0*/  IADD3 R3, P6, PT, R3, UR10, RZ ;  /* 0x0000000a03037c10 */ /* 0x000fe2000ffde0ff */
[----:B------:R-:W-:-:S04]  /*135d0*/  USHF.R.S32.HI UR4, URZ, 0x1f, UR10 ;  /* 0x0000001fff047899 */ /* 0x000fc8000801140a */
[----:B------:R0:W-:Y:S01]  /*135e0*/  STL [R1+0x634], R3 ;  /* 0x0006340301007387 */ /* 0x0001e20000100800 */
[----:B----4-:R-:W-:Y:S02]  /*135f0*/  IADD3 R23, P1, PT, R23, UR10, RZ ;  /* 0x0000000a17177c10 */ /* 0x010fe4000ff3e0ff */
[----:B------:R-:W-:Y:S01]  /*13600*/  IADD3.X R22, PT, PT, R22, UR4, RZ, P6, !PT ;  /* 0x0000000416167c10 */ /* 0x000fe2000b7fe4ff */
[----:B0-----:R-:W4:Y:S04]  /*13610*/  LDL.LU R3, [R1+0x4a0] ;  /* 0x0004a00001037983 */ /* 0x001f280000300800 */
[----:B------:R-:W4:Y:S04]  /*13620*/  LDL.LU R4, [R1+0x46c] ;  /* 0x00046c0001047983 */ /* 0x000f280000300800 */
[----:B------:R-:W4:Y:S04]  /*13630*/  LDL.LU R5, [R1+0x4a8] ;  /* 0x0004a80001057983 */ /* 0x000f280000300800 */
[----:B------:R-:W4:Y:S01]  /*13640*/  LDL.LU R27, [R1+0x474] ;  /* 0x00047400011b7983 */ /* 0x000f220000300800 */
[----:B------:R-:W-:-:S02]  /*13650*/  IADD3 R28, P6, PT, R28, UR10, RZ ;  /* 0x0000000a1c1c7c10 */ /* 0x000fc4000ffde0ff */
[----:B------:R-:W-:Y:S02]  /*13660*/  IADD3.X R29, PT, PT, R29, UR4, RZ, P1, !PT ;  /* 0x000000041d1d7c10 */ /* 0x000fe40008ffe4ff */
[----:B--2---:R-:W-:-:S05]  /*13670*/  IADD3 R24, P0, PT, R24, UR10, RZ ;  /* 0x0000000a18187c10 */ /* 0x004fca000ff1e0ff */
[----:B------:R0:W-:Y:S04]  /*13680*/  STL [R1+0x440], R24 ;  /* 0x0004401801007387 */ /* 0x0001e80000100800 */
[----:B------:R-:W2:Y:S04]  /*13690*/  LDL.LU R26, [R1+0x4b0] ;  /* 0x0004b000011a7983 */ /* 0x000ea80000300800 */
[----:B------:R-:W2:Y:S01]  /*136a0*/  LDL.LU R25, [R1+0x47c] ;  /* 0x00047c0001197983 */ /* 0x000ea20000300800 */
[----:B---3--:R-:W-:-:S03]  /*136b0*/  IADD3 R13, P2, PT, R13, UR10, RZ ;  /* 0x0000000a0d0d7c10 */ /* 0x008fc6000ff5e0ff */
[----:B0-----:R-:W3:Y:S01]  /*136c0*/  LDL.LU R24, [R1+0x4b8] ;  /* 0x0004b80001187983 */ /* 0x001ee20000300800 */
[----:B------:R-:W-:-:S03]  /*136d0*/  IADD3 R14, P3, PT, R14, UR10, RZ ;  /* 0x0000000a0e0e7c10 */ /* 0x000fc6000ff7e0ff */
[----:B------:R0:W-:Y:S01]  /*136e0*/  STL [R1+0x448], R23 ;  /* 0x0004481701007387 */ /* 0x0001e20000100800 */
[----:B------:R-:W-:Y:S02]  /*136f0*/  IADD3 R15, P4, PT, R15, UR10, RZ ;  /* 0x0000000a0f0f7c10 */ /* 0x000fe4000ff9e0ff */
[----:B------:R-:W-:Y:S01]  /*13700*/  IADD3 R10, P5, PT, R10, UR10, RZ ;  /* 0x0000000a0a0a7c10 */ /* 0x000fe2000ffbe0ff */
[----:B0-----:R-:W2:Y:S04]  /*13710*/  LDL.LU R23, [R1+0x630] ;  /* 0x0006300001177983 */ /* 0x001ea80000300800 */
[----:B------:R-:W-:Y:S01]  /*13720*/  STL [R1+0x450], R13 ;  /* 0x0004500d01007387 */ /* 0x000fe20000100800 */
[----:B------:R-:W-:-:S03]  /*13730*/  IADD3.X R11, PT, PT, R11, UR4, RZ, P0, !PT ;  /* 0x000000040b0b7c10 */ /* 0x000fc600087fe4ff */
[----:B------:R-:W-:Y:S04]  /*13740*/  STL [R1+0x458], R14 ;  /* 0x0004580e01007387 */ /* 0x000fe80000100800 */
[----:B------:R0:W-:Y:S04]  /*13750*/  STL [R1+0x438], R22 ;  /* 0x0004381601007387 */ /* 0x0001e80000100800 */
[----:B------:R-:W-:Y:S04]  /*13760*/  STL [R1+0x460], R15 ;  /* 0x0004600f01007387 */ /* 0x000fe80000100800 */
[----:B0-----:R-:W2:Y:S04]  /*13770*/  LDL.LU R22, [R1+0x48c] ;  /* 0x00048c0001167983 */ /* 0x001ea80000300800 */
[----:B------:R-:W-:Y:S04]  /*13780*/  STL [R1+0x468], R10 ;  /* 0x0004680a01007387 */ /* 0x000fe80000100800 */
[----:B------:R0:W-:Y:S04]  /*13790*/  STL [R1+0x470], R28 ;  /* 0x0004701c01007387 */ /* 0x0001e80000100800 */
[----:B0-----:R-:W2:Y:S04]  /*137a0*/  LDL.LU R28, [R1+0x4c4] ;  /* 0x0004c400011c7983 */ /* 0x001ea80000300800 */
[----:B------:R0:W-:Y:S04]  /*137b0*/  STL [R1+0x444], R29 ;  /* 0x0004441d01007387 */ /* 0x0001e80000100800 */
[----:B------:R-:W-:Y:S04]  /*137c0*/  STL [R1+0x43c], R11 ;  /* 0x00043c0b01007387 */ /* 0x000fe80000100800 */
[----:B0-----:R-:W2:Y:S01]  /*137d0*/  LDL.LU R29, [R1+0x7b0] ;  /* 0x0007b000011d7983 */ /* 0x001ea20000300800 */
[----:B------:R-:W-:-:S02]  /*137e0*/  IADD3 R8, P0, PT, R8, UR10, RZ ;  /* 0x0000000a08087c10 */ /* 0x000fc4000ff1e0ff */
[----:B------:R-:W-:Y:S02]  /*137f0*/  IADD3 R9, P1, PT, R9, UR10, RZ ;  /* 0x0000000a09097c10 */ /* 0x000fe4000ff3e0ff */
[----:B------:R-:W-:Y:S02]  /*13800*/  IADD3.X R6, PT, PT, R6, UR4, RZ, P2, !PT ;  /* 0x0000000406067c10 */ /* 0x000fe400097fe4ff */
[----:B------:R-:W-:Y:S01]  /*13810*/  IADD3 R7, P2, PT, R7, UR10, RZ ;  /* 0x0000000a07077c10 */ /* 0x000fe2000ff5e0ff */
[----:B------:R-:W-:Y:S01]  /*13820*/  STL [R1+0x478], R8 ;  /* 0x0004780801007387 */ /* 0x000fe20000100800 */
[----:B------:R-:W-:Y:S02]  /*13830*/  IADD3.X R20, PT, PT, R20, UR4, RZ, P3, !PT ;  /* 0x0000000414147c10 */ /* 0x000fe40009ffe4ff */
[----:B------:R-:W-:Y:S01]  /*13840*/  IADD3 R21, P3, PT, R21, UR10, RZ ;  /* 0x0000000a15157c10 */ /* 0x000fe2000ff7e0ff */
[----:B------:R-:W-:Y:S01]  /*13850*/  STL [R1+0x480], R9 ;  /* 0x0004800901007387 */ /* 0x000fe20000100800 */
[----:B------:R-:W-:-:S03]  /*13860*/  IADD3.X R2, PT, PT, R2, UR4, RZ, P4, !PT ;  /* 0x0000000402027c10 */ /* 0x000fc6000a7fe4ff */
[----:B------:R-:W-:Y:S04]  /*13870*/  STL [R1+0x44c], R6 ;  /* 0x00044c0601007387 */ /* 0x000fe80000100800 */
[----:B------:R-:W-:Y:S04]  /*13880*/  STL [R1+0x488], R7 ;  /* 0x0004880701007387 */ /* 0x000fe80000100800 */
[----:B------:R-:W-:Y:S04]  /*13890*/  STL [R1+0x454], R20 ;  /* 0x0004541401007387 */ /* 0x000fe80000100800 */
[----:B------:R-:W-:Y:S01]  /*138a0*/  STL [R1+0x490], R21 ;  /* 0x0004901501007387 */ /* 0x000fe20000100800 */
[----:B--2---:R-:W-:-:S05]  /*138b0*/  IADD3.X R29, PT, PT, R29, UR4, RZ, P5, !PT ;  /* 0x000000041d1d7c10 */ /* 0x004fca000affe4ff */
[----:B------:R0:W-:Y:S04]  /*138c0*/  STL [R1+0x464], R29 ;  /* 0x0004641d01007387 */ /* 0x0001e80000100800 */
[----:B------:R1:W-:Y:S04]  /*138d0*/  STL [R1+0x45c], R2 ;  /* 0x00045c0201007387 */ /* 0x0003e80000100800 */
[----:B0-----:R-:W2:Y:S01]  /*138e0*/  LDL.LU R29, [R1+0x7ac] ;  /* 0x0007ac00011d7983 */ /* 0x001ea20000300800 */
[----:B------:R-:W-:Y:S02]  /*138f0*/  IADD3 R0, P4, PT, R0, UR10, RZ ;  /* 0x0000000a00007c10 */ /* 0x000fe4000ff9e0ff */
[----:B----4-:R-:W-:-:S02]  /*13900*/  IADD3 R3, P5, PT, R3, UR10, RZ ;  /* 0x0000000a03037c10 */ /* 0x010fc4000ffbe0ff */
[----:B------:R-:W-:Y:S01]  /*13910*/  IADD3.X R4, PT, PT, R4, UR4, RZ, P6, !PT ;  /* 0x0000000404047c10 */ /* 0x000fe2000b7fe4ff */
[----:B------:R0:W-:Y:S01]  /*13920*/  STL [R1+0x498], R0 ;  /* 0x0004980001007387 */ /* 0x0001e20000100800 */
[----:B------:R-:W-:Y:S02]  /*13930*/  IADD3 R5, P6, PT, R5, UR10, RZ ;  /* 0x0000000a05057c10 */ /* 0x000fe4000ffde0ff */
[----:B------:R-:W-:Y:S01]  /*13940*/  IADD3.X R27, PT, PT, R27, UR4, RZ, P0, !PT ;  /* 0x000000041b1b7c10 */ /* 0x000fe200087fe4ff */
[----:B-1----:R-:W4:Y:S01]  /*13950*/  LDL.LU R2, [R1+0x4cc] ;  /* 0x0004cc0001027983 */ /* 0x002f220000300800 */
[----:B------:R-:W-:Y:S02]  /*13960*/  IADD3 R26, P0, PT, R26, UR10, RZ ;  /* 0x0000000a1a1a7c10 */ /* 0x000fe4000ff1e0ff */
[----:B------:R-:W-:Y:S01]  /*13970*/  IADD3.X R25, PT, PT, R25, UR4, RZ, P1, !PT ;  /* 0x0000000419197c10 */ /* 0x000fe20008ffe4ff */
[----:B0-----:R-:W3:Y:S04]  /*13980*/  LDL.LU R0, [R1+0x49c] ;  /* 0x00049c0001007983 */ /* 0x001ee80000300800 */
[----:B------:R0:W-:Y:S04]  /*13990*/  STL [R1+0x4a0], R3 ;  /* 0x0004a00301007387 */ /* 0x0001e80000100800 */
[----:B0-----:R-:W4:Y:S04]  /*139a0*/  LDL.LU R3, [R1+0x4d4] ;  /* 0x0004d40001037983 */ /* 0x001f280000300800 */
[----:B------:R-:W-:Y:S04]  /*139b0*/  STL [R1+0x46c], R4 ;  /* 0x00046c0401007387 */ /* 0x000fe80000100800 */
[----:B------:R-:W-:Y:S04]  /*139c0*/  STL [R1+0x4a8], R5 ;  /* 0x0004a80501007387 */ /* 0x000fe80000100800 */
[----:B------:R-:W-:Y:S04]  /*139d0*/  STL [R1+0x474], R27 ;  /* 0x0004741b01007387 */ /* 0x000fe80000100800 */
[----:B------:R-:W-:Y:S01]  /*139e0*/  STL [R1+0x4b0], R26 ;  /* 0x0004b01a01007387 */ /* 0x000fe20000100800 */
[----:B--2---:R-:W-:-:S05]  /*139f0*/  IADD3.X R29, PT, PT, R29, UR4, RZ, P2, !PT ;  /* 0x000000041d1d7c10 */ /* 0x004fca00097fe4ff */
[----:B------:R0:W-:Y:S04]  /*13a00*/  STL [R1+0x484], R29 ;  /* 0x0004841d01007387 */ /* 0x0001e80000100800 */
[----:B------:R-:W-:Y:S04]  /*13a10*/  STL [R1+0x47c], R25 ;  /* 0x00047c1901007387 */ /* 0x000fe80000100800 */
[----:B0-----:R-:W2:Y:S01]  /*13a20*/  LDL.LU R29, [R1+0x7a8] ;  /* 0x0007a800011d7983 */ /* 0x001ea20000300800 */
[----:B---3--:R-:W-:Y:S02]  /*13a30*/  IADD3 R24, P1, PT, R24, UR10, RZ ;  /* 0x0000000a18187c10 */ /* 0x008fe4000ff3e0ff */
[----:B------:R-:W-:-:S03]  /*13a40*/  IADD3 R23, P2, PT, R23, UR10, RZ ;  /* 0x0000000a17177c10 */ /* 0x000fc6000ff5e0ff */
[----:B------:R-:W-:Y:S01]  /*13a50*/  STL [R1+0x4b8], R24 ;  /* 0x0004b81801007387 */ /* 0x000fe20000100800 */
[----:B------:R-:W-:-:S03]  /*13a60*/  IADD3.X R22, PT, PT, R22, UR4, RZ, P3, !PT ;  /* 0x0000000416167c10 */ /* 0x000fc60009ffe4ff */
[----:B------:R-:W3:Y:S04]  /*13a70*/  LDL.LU R12, [R1+0x4dc] ;  /* 0x0004dc00010c7983 */ /* 0x000ee80000300800 */
[----:B------:R-:W3:Y:S04]  /*13a80*/  LDL.LU R13, [R1+0x4ac] ;  /* 0x0004ac00010d7983 */ /* 0x000ee80000300800 */
[----:B------:R-:W3:Y:S01]  /*13a90*/  LDL.LU R14, [R1+0x4e4] ;  /* 0x0004e400010e7983 */ /* 0x000ee20000300800 */
[----:B------:R-:W-:-:S03]  /*13aa0*/  IADD3 R28, P3, PT, R28, UR10, RZ ;  /* 0x0000000a1c1c7c10 */ /* 0x000fc6000ff7e0ff */
[----:B------:R0:W-:Y:S04]  /*13ab0*/  STL [R1+0x630], R23 ;  /* 0x0006301701007387 */ /* 0x0001e80000100800 */
[----:B------:R-:W3:Y:S04]  /*13ac0*/  LDL.LU R15, [R1+0x4b4] ;  /* 0x0004b400010f7983 */ /* 0x000ee80000300800 */
[----:B------:R-:W3:Y:S04]  /*13ad0*/  LDL.LU R10, [R1+0x4ec] ;  /* 0x0004ec00010a7983 */ /* 0x000ee80000300800 */
[----:B0-----:R-:W3:Y:S04]  /*13ae0*/  LDL.LU R23, [R1+0x4f4] ;  /* 0x0004f40001177983 */ /* 0x001ee80000300800 */
[----:B------:R-:W3:Y:S04]  /*13af0*/  LDL.LU R11, [R1+0x4c0] ;  /* 0x0004c000010b7983 */ /* 0x000ee80000300800 */
[----:B------:R-:W-:Y:S04]  /*13b00*/  STL [R1+0x48c], R22 ;  /* 0x00048c1601007387 */ /* 0x000fe80000100800 */
[----:B------:R-:W3:Y:S04]  /*13b10*/  LDL.LU R8, [R1+0x4fc] ;  /* 0x0004fc0001087983 */ /* 0x000ee80000300800 */
[----:B------:R-:W3:Y:S04]  /*13b20*/  LDL.LU R9, [R1+0x4c8] ;  /* 0x0004c80001097983 */ /* 0x000ee80000300800 */
[----:B------:R-:W-:Y:S04]  /*13b30*/  STL [R1+0x4c4], R28 ;  /* 0x0004c41c01007387 */ /* 0x000fe80000100800 */
[----:B------:R-:W3:Y:S04]  /*13b40*/  LDL.LU R6, [R1+0x504] ;  /* 0x0005040001067983 */ /* 0x000ee80000300800 */
[----:B------:R-:W3:Y:S04]  /*13b50*/  LDL.LU R7, [R1+0x4d0] ;  /* 0x0004d00001077983 */ /* 0x000ee80000300800 */
[----:B------:R-:W3:Y:S01]  /*13b60*/  LDL.LU R20, [R1+0x50c] ;  /* 0x00050c0001147983 */ /* 0x000ee20000300800 */
[----:B--2---:R-:W-:-:S05]  /*13b70*/  IADD3.X R29, PT, PT, R29, UR4, RZ, P4, !PT ;  /* 0x000000041d1d7c10 */ /* 0x004fca000a7fe4ff */
[----:B------:R0:W-:Y:S04]  /*13b80*/  STL [R1+0x494], R29 ;  /* 0x0004941d01007387 */ /* 0x0001e80000100800 */
[----:B0-----:R-:W2:Y:S01]  /*13b90*/  LDL.LU R29, [R1+0x7a4] ;  /* 0x0007a400011d7983 */ /* 0x001ea20000300800 */
[----:B------:R-:W-:Y:S02]  /*13ba0*/  IADD3.X R0, PT, PT, R0, UR4, RZ, P5, !PT ;  /* 0x0000000400007c10 */ /* 0x000fe4000affe4ff */
[----:B----4-:R-:W-:Y:S01]  /*13bb0*/  IADD3 R2, P4, PT, R2, UR10, RZ ;  /* 0x0000000a02027c10 */ /* 0x010fe2000ff9e0ff */
[----:B------:R-:W4:Y:S04]  /*13bc0*/  LDL.LU R21, [R1+0x514] ;  /* 0x0005140001157983 */ /* 0x000f280000300800 */
[----:B------:R-:W3:Y:S04]  /*13bd0*/  LDL.LU R4, [R1+0x4e0] ;  /* 0x0004e00001047983 */ /* 0x000ee80000300800 */
[----:B------:R-:W3:Y:S04]  /*13be0*/  LDL.LU R22, [R1+0x51c] ;  /* 0x00051c0001167983 */ /* 0x000ee80000300800 */
[----:B------:R-:W3:Y:S04]  /*13bf0*/  LDL.LU R28, [R1+0x4e8] ;  /* 0x0004e800011c7983 */ /* 0x000ee80000300800 */
[----:B------:R0:W-:Y:S04]  /*13c00*/  STL [R1+0x49c], R0 ;  /* 0x00049c0001007387 */ /* 0x0001e80000100800 */
[----:B0-----:R-:W4:Y:S04]  /*13c10*/  LDL.LU R0, [R1+0x524] ;  /* 0x0005240001007983 */ /* 0x001f280000300800 */
[----:B------:R-:W-:Y:S01]  /*13c20*/  STL [R1+0x4cc], R2 ;  /* 0x0004cc0201007387 */ /* 0x000fe20000100800 */
[----:B--2---:R-:W-:-:S05]  /*13c30*/  IADD3.X R29, PT, PT, R29, UR4, RZ, P6, !PT ;  /* 0x000000041d1d7c10 */ /* 0x004fca000b7fe4ff */
[----:B------:R0:W-:Y:S04]  /*13c40*/  STL [R1+0x4a4], R29 ;  /* 0x0004a41d01007387 */ /* 0x0001e80000100800 */
[----:B0-----:R-:W2:Y:S01]  /*13c50*/  LDL.LU R29, [R1+0x7a0] ;  /* 0x0007a000011d7983 */ /* 0x001ea20000300800 */
[----:B------:R-:W-:Y:S02]  /*13c60*/  IADD3 R3, P5, PT, R3, UR10, RZ ;  /* 0x0000000a03037c10 */ /* 0x000fe4000ffbe0ff */
[----:B---3--:R-:W-:-:S03]  /*13c70*/  IADD3 R12, P6, PT, R12, UR10, RZ ;  /* 0x0000000a0c0c7c10 */ /* 0x008fc6000ffde0ff */
[----:B------:R0:W-:Y:S01]  /*13c80*/  STL [R1+0x4d4], R3 ;  /* 0x0004d40301007387 */ /* 0x0001e20000100800 */
[----:B------:R-:W-:-:S03]  /*13c90*/  IADD3.X R13, PT, PT, R13, UR4, RZ, P0, !PT ;  /* 0x000000040d0d7c10 */ /* 0x000fc600087fe4ff */
[----:B------:R-:W3:Y:S01]  /*13ca0*/  LDL.LU R5, [R1+0x52c] ;  /* 0x00052c0001057983 */ /* 0x000ee20000300800 */
[----:B------:R-:W-:-:S03]  /*13cb0*/  IADD3 R14, P0, PT, R14, UR10, RZ ;  /* 0x0000000a0e0e7c10 */ /* 0x000fc6000ff1e0ff */
[----:B------:R-:W3:Y:S04]  /*13cc0*/  LDL.LU R27, [R1+0x4f8] ;  /* 0x0004f800011b7983 */ /* 0x000ee80000300800 */
[----:B------:R-:W3:Y:S01]  /*13cd0*/  LDL.LU R26, [R1+0x534] ;  /* 0x00053400011a7983 */ /* 0x000ee20000300800 */
[----:B------:R-:W-:-:S03]  /*13ce0*/  IADD3.X R15, PT, PT, R15, UR4, RZ, P1, !PT ;  /* 0x000000040f0f7c10 */ /* 0x000fc60008ffe4ff */
[----:B------:R-:W3:Y:S04]  /*13cf0*/  LDL.LU R25, [R1+0x500] ;  /* 0x0005000001197983 */ /* 0x000ee80000300800 */
[----:B------:R-:W3:Y:S04]  /*13d00*/  LDL.LU R24, [R1+0x53c] ;  /* 0x00053c0001187983 */ /* 0x000ee80000300800 */
[----:B------:R-:W3:Y:S04]  /*13d10*/  LDL.LU R2, [R1+0x508] ;  /* 0x0005080001027983 */ /* 0x000ee80000300800 */
[----:B0-----:R-:W3:Y:S04]  /*13d20*/  LDL.LU R3, [R1+0x544] ;  /* 0x0005440001037983 */ /* 0x001ee80000300800 */
[----:B------:R-:W-:Y:S04]  /*13d30*/  STL [R1+0x4dc], R12 ;  /* 0x0004dc0c01007387 */ /* 0x000fe80000100800 */
[----:B------:R-:W-:Y:S04]  /*13d40*/  STL [R1+0x4ac], R13 ;  /* 0x0004ac0d01007387 */ /* 0x000fe80000100800 */
[----:B------:R-:W-:Y:S01]  /*13d50*/  STL [R1+0x4e4], R14 ;  /* 0x0004e40e01007387 */ /* 0x000fe20000100800 */
[----:B--2---:R-:W-:-:S05]  /*13d60*/  IADD3.X R29, PT, PT, R29, UR4, RZ, P2, !PT ;  /* 0x000000041d1d7c10 */ /* 0x004fca00097fe4ff */
[----:B------:R0:W-:Y:S04]  /*13d70*/  STL [R1+0x4bc], R29 ;  /* 0x0004bc1d01007387 */ /* 0x0001e80000100800 */
[----:B------:R-:W-:Y:S04]  /*13d80*/  STL [R1+0x4b4], R15 ;  /* 0x0004b40f01007387 */ /* 0x000fe80000100800 */
[----:B0-----:R-:W2:Y:S01]  /*13d90*/  LDL.LU R29, [R1+0x79c] ;  /* 0x00079c00011d7983 */ /* 0x001ea20000300800 */
[----:B------:R-:W-:Y:S02]  /*13da0*/  IADD3 R10, P1, PT, R10, UR10, RZ ;  /* 0x0000000a0a0a7c10 */ /* 0x000fe4000ff3e0ff */
[----:B------:R-:W-:-:S02]  /*13db0*/  IADD3 R23, P2, PT, R23, UR10, RZ ;  /* 0x0000000a17177c10 */ /* 0x000fc4000ff5e0ff */
[----:B------:R-:W-:Y:S01]  /*13dc0*/  IADD3.X R11, PT, PT, R11, UR4, RZ, P3, !PT ;  /* 0x000000040b0b7c10 */ /* 0x000fe20009ffe4ff */
[----:B------:R-:W-:Y:S01]  /*13dd0*/  STL [R1+0x4ec], R10 ;  /* 0x0004ec0a01007387 */ /* 0x000fe20000100800 */
[----:B------:R-:W-:Y:S02]  /*13de0*/  IADD3 R8, P3, PT, R8, UR10, RZ ;  /* 0x0000000a08087c10 */ /* 0x000fe4000ff7e0ff */
[----:B------:R-:W-:Y:S01]  /*13df0*/  IADD3.X R9, PT, PT, R9, UR4, RZ, P4, !PT ;  /* 0x0000000409097c10 */ /* 0x000fe2000a7fe4ff */
[----:B------:R0:W-:Y:S01]  /*13e00*/  STL [R1+0x4f4], R23 ;  /* 0x0004f41701007387 */ /* 0x0001e20000100800 */
[----:B------:R-:W-:Y:S02]  /*13e10*/  IADD3 R6, P4, PT, R6, UR10, RZ ;  /* 0x0000000a06067c10 */ /* 0x000fe4000ff9e0ff */
[----:B------:R-:W-:Y:S01]  /*13e20*/  IADD3.X R7, PT, PT, R7, UR4, RZ, P5, !PT ;  /* 0x0000000407077c10 */ /* 0x000fe2000affe4ff */
[----:B0-----:R-:W3:Y:S04]  /*13e30*/  LDL.LU R23, [R1+0x54c] ;  /* 0x00054c0001177983 */ /* 0x001ee80000300800 */
        /* <DEDUP_REMOVED lines=9> */
[----:B----4-:R-:W-:-:S02]  /*13ed0*/  IADD3 R21, P6, PT, R21, UR10, RZ ;  /* 0x0000000a15157c10 */ /* 0x010fc4000ffde0ff */
[----:B------:R-:W-:Y:S02]  /*13ee0*/  IADD3.X R4, PT, PT, R4, UR4, RZ, P0, !PT ;  /* 0x0000000404047c10 */ /* 0x000fe400087fe4ff */
[----:B------:R-:W-:Y:S01]  /*13ef0*/  IADD3 R22, P0, PT, R22, UR10, RZ ;  /* 0x0000000a16167c10 */ /* 0x000fe2000ff1e0ff */
[----:B------:R-:W-:Y:S01]  /*13f00*/  STL [R1+0x50c], R20 ;  /* 0x00050c1401007387 */ /* 0x000fe20000100800 */
[----:B------:R-:W-:-:S03]  /*13f10*/  IADD3.X R28, PT, PT, R28, UR4, RZ, P1, !PT ;  /* 0x000000041c1c7c10 */ /* 0x000fc60008ffe4ff */
[----:B------:R-:W-:Y:S04]  /*13f20*/  STL [R1+0x514], R21 ;  /* 0x0005141501007387 */ /* 0x000fe80000100800 */
[----:B------:R0:W-:Y:S04]  /*13f30*/  STL [R1+0x51c], R22 ;  /* 0x00051c1601007387 */ /* 0x0001e80000100800 */
[----:B------:R-:W-:Y:S04]  /*13f40*/  STL [R1+0x4e0], R4 ;  /* 0x0004e00401007387 */ /* 0x000fe80000100800 */
[----:B0-----:R-:W4:Y:S04]  /*13f50*/  LDL.LU R22, [R1+0x554] ;  /* 0x0005540001167983 */ /* 0x001f280000300800 */
[----:B------:R0:W-:Y:S04]  /*13f60*/  STL [R1+0x4e8], R28 ;  /* 0x0004e81c01007387 */ /* 0x0001e80000100800 */
[----:B0-----:R-:W4:Y:S01]  /*13f70*/  LDL.LU R28, [R1+0x520] ;  /* 0x00052000011c7983 */ /* 0x001f220000300800 */
[----:B--2---:R-:W-:-:S05]  /*13f80*/  IADD3.X R29, PT, PT, R29, UR4, RZ, P2, !PT ;  /* 0x000000041d1d7c10 */ /* 0x004fca00097fe4ff */
[----:B------:R0:W-:Y:S04]  /*13f90*/  STL [R1+0x4f0], R29 ;  /* 0x0004f01d01007387 */ /* 0x0001e80000100800 */
[----:B0-----:R-:W2:Y:S01]  /*13fa0*/  LDL.LU R29, [R1+0x794] ;  /* 0x00079400011d7983 */ /* 0x001ea20000300800 */
[----:B------:R-:W-:Y:S02]  /*13fb0*/  IADD3 R0, P1, PT, R0, UR10, RZ ;  /* 0x0000000a00007c10 */ /* 0x000fe4000ff3e0ff */
[----:B---3--:R-:W-:Y:S02]  /*13fc0*/  IADD3 R5, P2, PT, R5, UR10, RZ ;  /* 0x0000000a05057c10 */ /* 0x008fe4000ff5e0ff */
[----:B------:R-:W-:Y:S01]  /*13fd0*/  IADD3.X R27, PT, PT, R27, UR4, RZ, P3, !PT ;  /* 0x000000041b1b7c10 */ /* 0x000fe20009ffe4ff */
[----:B------:R0:W-:Y:S01]  /*13fe0*/  STL [R1+0x524], R0 ;  /* 0x0005240001007387 */ /* 0x0001e20000100800 */
[----:B------:R-:W-:-:S02]  /*13ff0*/  IADD3 R26, P3, PT, R26, UR10, RZ ;  /* 0x0000000a1a1a7c10 */ /* 0x000fc4000ff7e0ff */
[----:B------:R-:W-:Y:S02]  /*14000*/  IADD3.X R25, PT, PT, R25, UR4, RZ, P4, !PT ;  /* 0x0000000419197c10 */ /* 0x000fe4000a7fe4ff */
[----:B------:R-:W-:Y:S02]  /*14010*/  IADD3 R24, P4, PT, R24, UR10, RZ ;  /* 0x0000000a18187c10 */ /* 0x000fe4000ff9e0ff */
[----:B------:R-:W-:Y:S01]  /*14020*/  IADD3.X R2, PT, PT, R2, UR4, RZ, P5, !PT ;  /* 0x0000000402027c10 */ /* 0x000fe2000affe4ff */
[----:B0-----:R-:W3:Y:S04]  /*14030*/  LDL.LU R0, [R1+0x55c] ;  /* 0x00055c0001007983 */ /* 0x001ee80000300800 */
[----:B------:R-:W-:Y:S04]  /*14040*/  STL [R1+0x52c], R5 ;  /* 0x00052c0501007387 */ /* 0x000fe80000100800 */
        /* <DEDUP_REMOVED lines=8> */
[----:B------:R-:W-:-:S05]  /*140d0*/  IADD3 R3, P5, PT, R3, UR10, RZ ;  /* 0x0000000a03037c10 */ /* 0x000fca000ffbe0ff */
[----:B------:R-:W-:Y:S04]  /*140e0*/  STL [R1+0x544], R3 ;  /* 0x0005440301007387 */ /* 0x000fe80000100800 */
[----:B------:R-:W3:Y:S01]  /*140f0*/  LDL.LU R12, [R1+0x564] ;  /* 0x00056400010c7983 */ /* 0x000ee20000300800 */
[----:B------:R-:W-:-:S03]  /*14100*/  IADD3 R23, P6, PT, R23, UR10, RZ ;  /* 0x0000000a17177c10 */ /* 0x000fc6000ffde0ff */
        /* <DEDUP_REMOVED lines=8> */
[----:B------:R-:W-:Y:S04]  /*14190*/  STL [R1+0x54c], R23 ;  /* 0x00054c1701007387 */ /* 0x000fe80000100800 */
[----:B------:R-:W3:Y:S04]  /*141a0*/  LDL.LU R6, [R1+0x550] ;  /* 0x0005500001067983 */ /* 0x000ee80000300800 */
[----:B------:R-:W3:Y:S04]  /*141b0*/  LDL.LU R7, [R1+0x58c] ;  /* 0x00058c0001077983 */ /* 0x000ee80000300800 */
[----:B------:R-:W3:Y:S04]  /*141c0*/  LDL.LU R20, [R1+0x558] ;  /* 0x0005580001147983 */ /* 0x000ee80000300800 */
[----:B-1----:R-:W3:Y:S01]  /*141d0*/  LDL.LU R2, [R1+0x594] ;  /* 0x0005940001027983 */ /* 0x002ee20000300800 */
[----:B--2---:R-:W-:-:S05]  /*141e0*/  IADD3.X R29, PT, PT, R29, UR4, RZ, P0, !PT ;  /* 0x000000041d1d7c10 */ /* 0x004fca00087fe4ff */
[----:B------:R0:W-:Y:S04]  /*141f0*/  STL [R1+0x518], R29 ;  /* 0x0005181d01007387 */ /* 0x0001e80000100800 */
[----:B0-----:R-:W2:Y:S01]  /*14200*/  LDL.LU R29, [R1+0x78c] ;  /* 0x00078c00011d7983 */ /* 0x001ea20000300800 */
[----:B----4-:R-:W-:Y:S02]  /*14210*/  IADD3 R22, P0, PT, R22, UR10, RZ ;  /* 0x0000000a16167c10 */ /* 0x010fe4000ff1e0ff */
[----:B------:R-:W-:Y:S01]  /*14220*/  IADD3.X R28, PT, PT, R28, UR4, RZ, P1, !PT ;  /* 0x000000041c1c7c10 */ /* 0x000fe20008ffe4ff */
[----:B------:R-:W4:Y:S04]  /*14230*/  LDL.LU R21, [R1+0x560] ;  /* 0x0005600001157983 */ /* 0x000f280000300800 */
[----:B------:R-:W4:Y:S04]  /*14240*/  LDL.LU R3, [R1+0x59c] ;  /* 0x00059c0001037983 */ /* 0x000f280000300800 */
[----:B------:R-:W4:Y:S04]  /*14250*/  LDL.LU R23, [R1+0x568] ;  /* 0x0005680001177983 */ /* 0x000f280000300800 */
[----:B------:R-:W4:Y:S01]  /*14260*/  LDL.LU R4, [R1+0x5a4] ;  /* 0x0005a40001047983 */ /* 0x000f220000300800 */
[----:B---3--:R-:W-:-:S03]  /*14270*/  IADD3 R0, P1, PT, R0, UR10, RZ ;  /* 0x0000000a00007c10 */ /* 0x008fc6000ff3e0ff */
[----:B------:R0:W-:Y:S04]  /*14280*/  STL [R1+0x554], R22 ;  /* 0x0005541601007387 */ /* 0x0001e80000100800 */
[----:B0-----:R-:W3:Y:S04]  /*14290*/  LDL.LU R22, [R1+0x570] ;  /* 0x0005700001167983 */ /* 0x001ee80000300800 */
[----:B------:R0:W-:Y:S04]  /*142a0*/  STL [R1+0x520], R28 ;  /* 0x0005201c01007387 */ /* 0x0001e80000100800 */
[----:B------:R-:W3:Y:S04]  /*142b0*/  LDL.LU R27, [R1+0x5ac] ;  /* 0x0005ac00011b7983 */ /* 0x000ee80000300800 */
[----:B------:R-:W3:Y:S04]  /*142c0*/  LDL.LU R26, [R1+0x578] ;  /* 0x00057800011a7983 */ /* 0x000ee80000300800 */
[----:B0-----:R-:W3:Y:S04]  /*142d0*/  LDL.LU R28, [R1+0x5b4] ;  /* 0x0005b400011c7983 */ /* 0x001ee80000300800 */
[----:B------:R0:W-:Y:S04]  /*142e0*/  STL [R1+0x55c], R0 ;  /* 0x00055c0001007387 */ /* 0x0001e80000100800 */
[----:B------:R-:W3:Y:S04]  /*142f0*/  LDL.LU R25, [R1+0x580] ;  /* 0x0005800001197983 */ /* 0x000ee80000300800 */
[----:B------:R-:W3:Y:S04]  /*14300*/  LDL.LU R24, [R1+0x5bc] ;  /* 0x0005bc0001187983 */ /* 0x000ee80000300800 */
[----:B0-----:R-:W3:Y:S01]  /*14310*/  LDL.LU R0, [R1+0x588] ;  /* 0x0005880001007983 */ /* 0x001ee20000300800 */
[----:B--2---:R-:W-:-:S05]  /*14320*/  IADD3.X R29, PT, PT, R29, UR4, RZ, P2, !PT ;  /* 0x000000041d1d7c10 */ /* 0x004fca00097fe4ff */
[----:B------:R0:W-:Y:S04]  /*14330*/  STL [R1+0x528], R29 ;  /* 0x0005281d01007387 */ /* 0x0001e80000100800 */
[----:B0-----:R-:W2:Y:S01]  /*14340*/  LDL.LU R29, [R1+0x5c4] ;  /* 0x0005c400011d7983 */ /* 0x001ea20000300800 */
[----:B------:R-:W-:Y:S02]  /*14350*/  IADD3 R12, P2, PT, R12, UR10, RZ ;  /* 0x0000000a0c0c7c10 */ /* 0x000fe4000ff5e0ff */
[----:B------:R-:W-:Y:S02]  /*14360*/  IADD3.X R13, PT, PT, R13, UR4, RZ, P3, !PT ;  /* 0x000000040d0d7c10 */ /* 0x000fe40009ffe4ff */
[----:B------:R-:W-:Y:S02]  /*14370*/  IADD3 R14, P3, PT, R14, UR10, RZ ;  /* 0x0000000a0e0e7c10 */ /* 0x000fe4000ff7e0ff */
[----:B------:R-:W-:Y:S01]  /*14380*/  IADD3.X R5, PT, PT, R5, UR4, RZ, P5, !PT ;  /* 0x0000000405057c10 */ /* 0x000fe2000affe4ff */
[----:B------:R-:W-:Y:S01]  /*14390*/  STL [R1+0x564], R12 ;  /* 0x0005640c01007387 */ /* 0x000fe20000100800 */
[----:B------:R-:W-:-:S02]  /*143a0*/  IADD3.X R15, PT, PT, R15, UR4, RZ, P4, !PT ;  /* 0x000000040f0f7c10 */ /* 0x000fc4000a7fe4ff */
[----:B------:R-:W-:Y:S01]  /*143b0*/  IADD3 R10, P4, PT, R10, UR10, RZ ;  /* 0x0000000a0a0a7c10 */ /* 0x000fe2000ff9e0ff */
[----:B------:R-:W-:Y:S01]  /*143c0*/  STL [R1+0x530], R13 ;  /* 0x0005300d01007387 */ /* 0x000fe20000100800 */
[----:B------:R-:W-:Y:S02]  /*143d0*/  IADD3 R11, P5, PT, R11, UR10, RZ ;  /* 0x0000000a0b0b7c10 */ /* 0x000fe4000ffbe0ff */
[----:B------:R-:W-:Y:S01]  /*143e0*/  IADD3.X R8, PT, PT, R8, UR4, RZ, P6, !PT ;  /* 0x0000000408087c10 */ /* 0x000fe2000b7fe4ff */
[----:B------:R-:W-:Y:S01]  /*143f0*/  STL [R1+0x56c], R14 ;  /* 0x00056c0e01007387 */ /* 0x000fe20000100800 */
[----:B------:R-:W-:-:S03]  /*14400*/  IADD3 R9, P6, PT, R9, UR10, RZ ;  /* 0x0000000a09097c10 */ /* 0x000fc6000ffde0ff */
[----:B------:R0:W-:Y:S01]  /*14410*/  STL [R1+0x540], R5 ;  /* 0x0005400501007387 */ /* 0x0001e20000100800 */
[----:B------:R-:W-:Y:S02]  /*14420*/  IADD3.X R6, PT, PT, R6, UR4, RZ, P0, !PT ;  /* 0x0000000406067c10 */ /* 0x000fe400087fe4ff */
[----:B------:R-:W-:Y:S01]  /*14430*/  IADD3.X R20, PT, PT, R20, UR4, RZ, P1, !PT ;  /* 0x0000000414147c10 */ /* 0x000fe20008ffe4ff */
[----:B------:R-:W-:Y:S01]  /*14440*/  STL [R1+0x538], R15 ;  /* 0x0005380f01007387 */ /* 0x000fe20000100800 */
[----:B------:R-:W-:Y:S02]  /*14450*/  IADD3 R2, P1, PT, R2, UR10, RZ ;  /* 0x0000000a02027c10 */ /* 0x000fe4000ff3e0ff */
[----:B------:R-:W-:Y:S01]  /*14460*/  IADD3 R7, P0, PT, R7, UR10, RZ ;  /* 0x0000000a07077c10 */ /* 0x000fe2000ff1e0ff */
[----:B0-----:R-:W2:Y:S01]  /*14470*/  LDL.LU R5, [R1+0x590] ;  /* 0x0005900001057983 */ /* 0x001ea20000300800 */
[----:B----4-:R-:W-:-:S03]  /*14480*/  IADD3.X R21, PT, PT, R21, UR4, RZ, P2, !PT ;  /* 0x0000000415157c10 */ /* 0x010fc600097fe4ff */
[----:B------:R-:W-:Y:S01]  /*14490*/  STL [R1+0x574], R10 ;  /* 0x0005740a01007387 */ /* 0x000fe20000100800 */
[----:B------:R-:W-:-:S03]  /*144a0*/  IADD3 R3, P2, PT, R3, UR10, RZ ;  /* 0x0000000a03037c10 */ /* 0x000fc6000ff5e0ff */
[----:B------:R-:W-:Y:S04]  /*144b0*/  STL [R1+0x57c], R11 ;  /* 0x00057c0b01007387 */ /* 0x000fe80000100800 */
[----:B------:R-:W-:Y:S04]  /*144c0*/  STL [R1+0x548], R8 ;  /* 0x0005480801007387 */ /* 0x000fe80000100800 */
[----:B------:R-:W-:Y:S01]  /*144d0*/  STL [R1+0x584], R9 ;  /* 0x0005840901007387 */ /* 0x000fe20000100800 */
[----:B------:R-:W-:-:S03]  /*144e0*/  IADD3.X R23, PT, PT, R23, UR4, RZ, P3, !PT ;  /* 0x0000000417177c10 */ /* 0x000fc60009ffe4ff */
[----:B------:R-:W-:Y:S04]  /*144f0*/  STL [R1+0x550], R6 ;  /* 0x0005500601007387 */ /* 0x000fe80000100800 */
[----:B------:R0:W-:Y:S01]  /*14500*/  STL [R1+0x594], R2 ;  /* 0x0005940201007387 */ /* 0x0001e20000100800 */
[----:B---3--:R-:W-:-:S03]  /*14510*/  IADD3.X R22, PT, PT, R22, UR4, RZ, P4, !PT ;  /* 0x0000000416167c10 */ /* 0x008fc6000a7fe4ff */
[----:B------:R-:W-:Y:S01]  /*14520*/  STL [R1+0x58c], R7 ;  /* 0x00058c0701007387 */ /* 0x000fe20000100800 */
[----:B------:R-:W-:-:S03]  /*14530*/  IADD3 R4, P3, PT, R4, UR10, RZ ;  /* 0x0000000a04047c10 */ /* 0x000fc6000ff7e0ff */
[----:B0-----:R-:W3:Y:S01]  /*14540*/  LDL.LU R2, [R1+0x5cc] ;  /* 0x0005cc0001027983 */ /* 0x001ee20000300800 */
[----:B------:R-:W-:-:S03]  /*14550*/  IADD3.X R26, PT, PT, R26, UR4, RZ, P5, !PT ;  /* 0x000000041a1a7c10 */ /* 0x000fc6000affe4ff */
[----:B------:R-:W-:Y:S01]  /*14560*/  STL [R1+0x558], R20 ;  /* 0x0005581401007387 */ /* 0x000fe20000100800 */
[----:B------:R-:W-:-:S03]  /*14570*/  IADD3 R28, P5, PT, R28, UR10, RZ ;  /* 0x0000000a1c1c7c10 */ /* 0x000fc6000ffbe0ff */
[----:B------:R0:W-:Y:S01]  /*14580*/  STL [R1+0x59c], R3 ;  /* 0x00059c0301007387 */ /* 0x0001e20000100800 */
[----:B------:R-:W-:-:S03]  /*14590*/  IADD3 R27, P4, PT, R27, UR10, RZ ;  /* 0x0000000a1b1b7c10 */ /* 0x000fc6000ff9e0ff */
[----:B------:R-:W-:Y:S01]  /*145a0*/  STL [R1+0x560], R21 ;  /* 0x0005601501007387 */ /* 0x000fe20000100800 */
[----:B------:R-:W-:-:S03]  /*145b0*/  IADD3.X R25, PT, PT, R25, UR4, RZ, P6, !PT ;  /* 0x0000000419197c10 */ /* 0x000fc6000b7fe4ff */
[----:B0-----:R-:W4:Y:S04]  /*145c0*/  LDL.LU R3, [R1+0x598] ;  /* 0x0005980001037983 */ /* 0x001f280000300800 */
[----:B------:R0:W-:Y:S01]  /*145d0*/  STL [R1+0x568], R23 ;  /* 0x0005681701007387 */ /* 0x0001e20000100800 */
[----:B------:R-:W-:-:S03]  /*145e0*/  IADD3 R24, P6, PT, R24, UR10, RZ ;  /* 0x0000000a18187c10 */ /* 0x000fc6000ffde0ff */
[----:B0-----:R-:W4:Y:S04]  /*145f0*/  LDL.LU R23, [R1+0x5d4] ;  /* 0x0005d40001177983 */ /* 0x001f280000300800 */
[----:B------:R0:W-:Y:S01]  /*14600*/  STL [R1+0x570], R22 ;  /* 0x0005701601007387 */ /* 0x0001e20000100800 */
[----:B------:R-:W-:-:S03]  /*14610*/  IADD3.X R0, PT, PT, R0, UR4, RZ, P0, !PT ;  /* 0x0000000400007c10 */ /* 0x000fc600087fe4ff */
[----:B0-----:R-:W4:Y:S04]  /*14620*/  LDL.LU R22, [R1+0x5a0] ;  /* 0x0005a00001167983 */ /* 0x001f280000300800 */
[----:B------:R-:W-:Y:S04]  /*14630*/  STL [R1+0x5a4], R4 ;  /* 0x0005a40401007387 */ /* 0x000fe80000100800 */
[----:B------:R0:W-:Y:S04]  /*14640*/  STL [R1+0x5b4], R28 ;  /* 0x0005b41c01007387 */ /* 0x0001e80000100800 */
[----:B------:R-:W-:Y:S04]  /*14650*/  STL [R1+0x5ac], R27 ;  /* 0x0005ac1b01007387 */ /* 0x000fe80000100800 */
[----:B0-----:R-:W4:Y:S04]  /*14660*/  LDL.LU R28, [R1+0x5dc] ;  /* 0x0005dc00011c7983 */ /* 0x001f280000300800 */
[----:B------:R-:W-:Y:S04]  /*14670*/  STL [R1+0x578], R26 ;  /* 0x0005781a01007387 */ /* 0x000fe80000100800 */
[----:B------:R-:W-:Y:S04]  /*14680*/  STL [R1+0x580], R25 ;  /* 0x0005801901007387 */ /* 0x000fe80000100800 */
[----:B------:R0:W-:Y:S04]  /*14690*/  STL [R1+0x5bc], R24 ;  /* 0x0005bc1801007387 */ /* 0x0001e80000100800 */
[----:B0-----:R-:W4:Y:S04]  /*146a0*/  LDL.LU R24, [R1+0x5a8] ;  /* 0x0005a80001187983 */ /* 0x001f280000300800 */
[----:B------:R-:W4:Y:S04]  /*146b0*/  LDL.LU R25, [R1+0x5e4] ;  /* 0x0005e40001197983 */ /* 0x000f280000300800 */
[----:B------:R0:W-:Y:S04]  /*146c0*/  STL [R1+0x588], R0 ;  /* 0x0005880001007387 */ /* 0x0001e80000100800 */
[----:B------:R-:W4:Y:S01]  /*146d0*/  LDL.LU R26, [R1+0x5b0] ;  /* 0x0005b000011a7983 */ /* 0x000f220000300800 */
[----:B--2---:R-:W-:-:S05]  /*146e0*/  IADD3 R29, P0, PT, R29, UR10, RZ ;  /* 0x0000000a1d1d7c10 */ /* 0x004fca000ff1e0ff */
[----:B------:R1:W-:Y:S04]  /*146f0*/  STL [R1+0x5c4], R29 ;  /* 0x0005c41d01007387 */ /* 0x0003e80000100800 */
[----:B------:R-:W2:Y:S04]  /*14700*/  LDL.LU R27, [R1+0x5ec] ;  /* 0x0005ec00011b7983 */ /* 0x000ea80000300800 */
[----:B0-----:R-:W2:Y:S04]  /*14710*/  LDL.LU R0, [R1+0x5b8] ;  /* 0x0005b80001007983 */ /* 0x001ea80000300800 */
[----:B-1----:R-:W2:Y:S04]  /*14720*/  LDL.LU R29, [R1+0x5f4] ;  /* 0x0005f400011d7983 */ /* 0x002ea80000300800 */
[----:B------:R-:W2:Y:S04]  /*14730*/  LDL.LU R12, [R1+0x5fc] ;  /* 0x0005fc00010c7983 */ /* 0x000ea80000300800 */
[----:B------:R-:W2:Y:S04]  /*14740*/  LDL.LU R13, [R1+0x5c8] ;  /* 0x0005c800010d7983 */ /* 0x000ea80000300800 */
[----:B------:R-:W2:Y:S01]  /*14750*/  LDL.LU R14, [R1+0x604] ;  /* 0x00060400010e7983 */ /* 0x000ea20000300800 */
[----:B------:R-:W-:-:S05]  /*14760*/  IADD3.X R5, PT, PT, R5, UR4, RZ, P1, !PT ;  /* 0x0000000405057c10 */ /* 0x000fca0008ffe4ff */
[----:B------:R-:W-:Y:S04]  /*14770*/  STL [R1+0x590], R5 ;  /* 0x0005900501007387 */ /* 0x000fe80000100800 */
[----:B------:R-:W2:Y:S04]  /*14780*/  LDL.LU R15, [R1+0x5d0] ;  /* 0x0005d000010f7983 */ /* 0x000ea80000300800 */
[----:B------:R-:W2:Y:S04]  /*14790*/  LDL.LU R10, [R1+0x60c] ;  /* 0x00060c00010a7983 */ /* 0x000ea80000300800 */
[----:B------:R-:W2:Y:S04]  /*147a0*/  LDL.LU R11, [R1+0x5d8] ;  /* 0x0005d800010b7983 */ /* 0x000ea80000300800 */
[----:B------:R-:W2:Y:S04]  /*147b0*/  LDL.LU R8, [R1+0x614] ;  /* 0x0006140001087983 */ /* 0x000ea80000300800 */
[----:B------:R-:W2:Y:S04]  /*147c0*/  LDL.LU R9, [R1+0x61c] ;  /* 0x00061c0001097983 */ /* 0x000ea80000300800 */
[----:B------:R-:W2:Y:S01]  /*147d0*/  LDL.LU R6, [R1+0x5e8] ;  /* 0x0005e80001067983 */ /* 0x000ea20000300800 */
[----:B---3--:R-:W-:-:S05]  /*147e0*/  IADD3 R2, P1, PT, R2, UR10, RZ ;  /* 0x0000000a02027c10 */ /* 0x008fca000ff3e0ff */
[----:B------:R0:W-:Y:S04]  /*147f0*/  STL [R1+0x5cc], R2 ;  /* 0x0005cc0201007387 */ /* 0x0001e80000100800 */
[----:B0-----:R-:W3:Y:S01]  /*14800*/  LDL.LU R2, [R1+0x624] ;  /* 0x0006240001027983 */ /* 0x001ee20000300800 */
[----:B----4-:R-:W-:-:S03]  /*14810*/  IADD3.X R3, PT, PT, R3, UR4, RZ, P2, !PT ;  /* 0x0000000403037c10 */ /* 0x010fc600097fe4ff */
[----:B------:R-:W4:Y:S04]  /*14820*/  LDL.LU R7, [R1+0x5f0] ;  /* 0x0005f00001077983 */ /* 0x000f280000300800 */
[----:B------:R-:W3:Y:S04]  /*14830*/  LDL.LU R20, [R1+0x62c] ;  /* 0x00062c0001147983 */ /* 0x000ee80000300800 */
[----:B------:R0:W-:Y:S01]  /*14840*/  STL [R1+0x598], R3 ;  /* 0x0005980301007387 */ /* 0x0001e20000100800 */
[----:B------:R-:W-:-:S05]  /*14850*/  IADD3 R23, P2, PT, R23, UR10, RZ ;  /* 0x0000000a17177c10 */ /* 0x000fca000ff5e0ff */
[----:B------:R1:W-:Y:S04]  /*14860*/  STL [R1+0x5d4], R23 ;  /* 0x0005d41701007387 */ /* 0x0003e80000100800 */
[----:B------:R-:W3:Y:S04]  /*14870*/  LDL.LU R21, [R1+0x390] ;  /* 0x0003900001157983 */ /* 0x000ee80000300800 */
[----:B------:R-:W3:Y:S01]  /*14880*/  LDL.LU R4, [R1+0x600] ;  /* 0x0006000001047983 */ /* 0x000ee20000300800 */
[----:B------:R-:W-:-:S03]  /*14890*/  IADD3.X R22, PT, PT, R22, UR4, RZ, P3, !PT ;  /* 0x0000000416167c10 */ /* 0x000fc60009ffe4ff */
[----:B------:R-:W3:Y:S04]  /*148a0*/  LDL.LU R5, [R1+0x608] ;  /* 0x0006080001057983 */ /* 0x000ee80000300800 */
[----:B------:R1:W-:Y:S04]  /*148b0*/  STL [R1+0x5a0], R22 ;  /* 0x0005a01601007387 */ /* 0x0003e80000100800 */
[----:B0-----:R-:W3:Y:S04]  /*148c0*/  LDL.LU R3, [R1+0x610] ;  /* 0x0006100001037983 */ /* 0x001ee80000300800 */
[----:B-1----:R-:W3:Y:S01]  /*148d0*/  LDL.LU R23, [R1+0x618] ;  /* 0x0006180001177983 */ /* 0x002ee20000300800 */
[----:B------:R-:W-:-:S03]  /*148e0*/  IADD3 R28, P3, PT, R28, UR10, RZ ;  /* 0x0000000a1c1c7c10 */ /* 0x000fc6000ff7e0ff */
[----:B------:R-:W3:Y:S04]  /*148f0*/  LDL.LU R22, [R1+0x620] ;  /* 0x0006200001167983 */ /* 0x000ee80000300800 */
[----:B------:R0:W-:Y:S04]  /*14900*/  STL [R1+0x5dc], R28 ;  /* 0x0005dc1c01007387 */ /* 0x0001e80000100800 */
[----:B0-----:R-:W3:Y:S01]  /*14910*/  LDL.LU R28, [R1+0x628] ;  /* 0x00062800011c7983 */ /* 0x001ee20000300800 */
[----:B------:R-:W-:Y:S02]  /*14920*/  IADD3.X R24, PT, PT, R24, UR4, RZ, P4, !PT ;  /* 0x0000000418187c10 */ /* 0x000fe4000a7fe4ff */
[----:B------:R-:W-:-:S03]  /*14930*/  IADD3 R25, P4, PT, R25, UR10, RZ ;  /* 0x0000000a19197c10 */ /* 0x000fc6000ff9e0ff */
[----:B------:R0:W-:Y:S01]  /*14940*/  STL [R1+0x5a8], R24 ;  /* 0x0005a81801007387 */ /* 0x0001e20000100800 */
[----:B------:R-:W-:-:S03]  /*14950*/  IADD3.X R26, PT, PT, R26, UR4, RZ, P5, !PT ;  /* 0x000000041a1a7c10 */ /* 0x000fc6000affe4ff */
[----:B0-----:R0:W5:Y:S04]  /*14960*/  LDL.LU R24, [R1+0x788] ;  /* 0x0007880001187983 */ /* 0x0011680000300800 */
[----:B------:R1:W-:Y:S04]  /*14970*/  STL [R1+0x5e4], R25 ;  /* 0x0005e41901007387 */ /* 0x0003e80000100800 */
[----:B-1----:R0:W5:Y:S04]  /*14980*/  LDL.LU R25, [R1+0x784] ;  /* 0x0007840001197983 */ /* 0x0021680000300800 */
[----:B------:R1:W-:Y:S04]  /*14990*/  STL [R1+0x5b0], R26 ;  /* 0x0005b01a01007387 */ /* 0x0003e80000100800 */
[----:B-1----:R0:W5:Y:S01]  /*149a0*/  LDL.LU R26, [R1+0x780] ;  /* 0x00078000011a7983 */ /* 0x0021620000300800 */
[----:B--2---:R-:W-:-:S02]  /*149b0*/  IADD3 R27, P5, PT, R27, UR10, RZ ;  /* 0x0000000a1b1b7c10 */ /* 0x004fc4000ffbe0ff */
[----:B------:R-:W-:-:S03]  /*149c0*/  IADD3.X R0, PT, PT, R0, UR4, RZ, P6, !PT ;  /* 0x0000000400007c10 */ /* 0x000fc6000b7fe4ff */
[----:B------:R1:W-:Y:S01]  /*149d0*/  STL [R1+0x5ec], R27 ;  /* 0x0005ec1b01007387 */ /* 0x0003e20000100800 */
[----:B------:R-:W-:-:S03]  /*149e0*/  IADD3 R29, P6, PT, R29, UR10, RZ ;  /* 0x0000000a1d1d7c10 */ /* 0x000fc6000ffde0ff */
[----:B-1----:R0:W5:Y:S04]  /*149f0*/  LDL.LU R27, [R1+0x77c] ;  /* 0x00077c00011b7983 */ /* 0x0021680000300800 */
[----:B------:R1:W-:Y:S04]  /*14a00*/  STL [R1+0x5b8], R0 ;  /* 0x0005b80001007387 */ /* 0x0003e80000100800 */
[----:B-1----:R0:W5:Y:S04]  /*14a10*/  LDL.LU R0, [R1+0x778] ;  /* 0x0007780001007983 */ /* 0x0021680000300800 */
[----:B------:R1:W-:Y:S04]  /*14a20*/  STL [R1+0x5f4], R29 ;  /* 0x0005f41d01007387 */ /* 0x0003e80000100800 */
[----:B-1----:R-:W2:Y:S02]  /*14a30*/  LDL.LU R29, [R1+0x774] ;  /* 0x00077400011d7983 */ /* 0x002ea40000300800 */
[----:B--2---:R-:W-:-:S05]  /*14a40*/  IADD3.X R29, PT, PT, R29, UR4, RZ, P0, !PT ;  /* 0x000000041d1d7c10 */ /* 0x004fca00087fe4ff */
[----:B------:R1:W-:Y:S04]  /*14a50*/  STL [R1+0x5c0], R29 ;  /* 0x0005c01d01007387 */ /* 0x0003e80000100800 */
[----:B-1----:R-:W2:Y:S01]  /*14a60*/  LDL.LU R29, [R1+0x770] ;  /* 0x00077000011d7983 */ /* 0x002ea20000300800 */
[----:B------:R-:W-:Y:S02]  /*14a70*/  IADD3 R12, P0, PT, R12, UR10, RZ ;  /* 0x0000000a0c0c7c10 */ /* 0x000fe4000ff1e0ff */
[----:B------:R-:W-:Y:S02]  /*14a80*/  IADD3.X R13, PT, PT, R13, UR4, RZ, P1, !PT ;  /* 0x000000040d0d7c10 */ /* 0x000fe40008ffe4ff */
[----:B------:R-:W-:Y:S02]  /*14a90*/  IADD3 R14, P1, PT, R14, UR10, RZ ;  /* 0x0000000a0e0e7c10 */ /* 0x000fe4000ff3e0ff */
[----:B------:R-:W-:Y:S01]  /*14aa0*/  IADD3.X R15, PT, PT, R15, UR4, RZ, P2, !PT ;  /* 0x000000040f0f7c10 */ /* 0x000fe200097fe4ff */
[----:B------:R-:W-:Y:S01]  /*14ab0*/  STL [R1+0x5fc], R12 ;  /* 0x0005fc0c01007387 */ /* 0x000fe20000100800 */
[----:B------:R-:W-:-:S02]  /*14ac0*/  IADD3 R10, P2, PT, R10, UR10, RZ ;  /* 0x0000000a0a0a7c10 */ /* 0x000fc4000ff5e0ff */
[----:B------:R-:W-:Y:S01]  /*14ad0*/  IADD3.X R11, PT, PT, R11, UR4, RZ, P3, !PT ;  /* 0x000000040b0b7c10 */ /* 0x000fe20009ffe4ff */
[----:B------:R-:W-:Y:S04]  /*14ae0*/  STL [R1+0x5c8], R13 ;  /* 0x0005c80d01007387 */ /* 0x000fe80000100800 */
[----:B------:R-:W-:Y:S04]  /*14af0*/  STL [R1+0x604], R14 ;  /* 0x0006040e01007387 */ /* 0x000fe80000100800 */
[----:B------:R-:W-:Y:S04]  /*14b00*/  STL [R1+0x5d0], R15 ;  /* 0x0005d00f01007387 */ /* 0x000fe80000100800 */
[----:B------:R-:W-:Y:S01]  /*14b10*/  STL [R1+0x60c], R10 ;  /* 0x00060c0a01007387 */ /* 0x000fe20000100800 */
[----:B--2---:R-:W-:-:S05]  /*14b20*/  IADD3.X R29, PT, PT, R29, UR4, RZ, P4, !PT ;  /* 0x000000041d1d7c10 */ /* 0x004fca000a7fe4ff */
[----:B------:R1:W-:Y:S04]  /*14b30*/  STL [R1+0x5e0], R29 ;  /* 0x0005e01d01007387 */ /* 0x0003e80000100800 */
[----:B------:R-:W-:Y:S04]  /*14b40*/  STL [R1+0x5d8], R11 ;  /* 0x0005d80b01007387 */ /* 0x000fe80000100800 */
[----:B-1----:R-:W2:Y:S01]  /*14b50*/  LDL.LU R29, [R1+0x76c] ;  /* 0x00076c00011d7983 */ /* 0x002ea20000300800 */
[----:B------:R-:W-:Y:S02]  /*14b60*/  IADD3 R8, P3, PT, R8, UR10, RZ ;  /* 0x0000000a08087c10 */ /* 0x000fe4000ff7e0ff */
[----:B------:R-:W-:-:S02]  /*14b70*/  IADD3.X R6, PT, PT, R6, UR4, RZ, P5, !PT ;  /* 0x0000000406067c10 */ /* 0x000fc4000affe4ff */
[----:B---3--:R-:W-:Y:S02]  /*14b80*/  IADD3 R2, P5, PT, R2, UR10, RZ ;  /* 0x0000000a02027c10 */ /* 0x008fe4000ffbe0ff */
[----:B------:R-:W-:Y:S01]  /*14b90*/  IADD3 R9, P4, PT, R9, UR10, RZ ;  /* 0x0000000a09097c10 */ /* 0x000fe2000ff9e0ff */
[----:B------:R-:W-:Y:S01]  /*14ba0*/  STL [R1+0x614], R8 ;  /* 0x0006140801007387 */ /* 0x000fe20000100800 */
[----:B----4-:R-:W-:-:S03]  /*14bb0*/  IADD3.X R7, PT, PT, R7, UR4, RZ, P6, !PT ;  /* 0x0000000407077c10 */ /* 0x010fc6000b7fe4ff */
[----:B------:R1:W-:Y:S04]  /*14bc0*/  STL [R1+0x624], R2 ;  /* 0x0006240201007387 */ /* 0x0003e80000100800 */
[----:B------:R-:W-:Y:S04]  /*14bd0*/  STL [R1+0x61c], R9 ;  /* 0x00061c0901007387 */ /* 0x000fe80000100800 */
[----:B------:R-:W-:Y:S01]  /*14be0*/  STL [R1+0x5e8], R6 ;  /* 0x0005e80601007387 */ /* 0x000fe20000100800 */
[----:B-1----:R-:W1:Y:S01]  /*14bf0*/  LDC R2, c[0x0][0x3a8] ;  /* 0x0000ea00ff027b82 */ /* 0x002e620000000800 */
[----:B------:R-:W-:-:S02]  /*14c00*/  IADD3 R20, P6, PT, R20, UR10, RZ ;  /* 0x0000000a14147c10 */ /* 0x000fc4000ffde0ff */
[----:B--2---:R-:W-:-:S05]  /*14c10*/  IADD3.X R29, PT, PT, R29, UR4, RZ, P0, !PT ;  /* 0x000000041d1d7c10 */ /* 0x004fca00087fe4ff */
[----:B------:R2:W-:Y:S04]  /*14c20*/  STL [R1+0x5f8], R29 ;  /* 0x0005f81d01007387 */ /* 0x0005e80000100800 */
[----:B------:R0:W-:Y:S04]  /*14c30*/  STL [R1+0x5f0], R7 ;  /* 0x0005f00701007387 */ /* 0x0001e80000100800 */
[----:B--2---:R-:W2:Y:S01]  /*14c40*/  LDL.LU R29, [R1+0x768] ;  /* 0x00076800011d7983 */ /* 0x004ea20000300800 */
[----:B-1----:R-:W-:Y:S01]  /*14c50*/  IMAD.SHL.U32 R2, R2, 0x40, RZ ;  /* 0x0000004002027824 */ /* 0x002fe200078e00ff */
[----:B------:R-:W-:-:S02]  /*14c60*/  IADD3.X R4, PT, PT, R4, UR4, RZ, P1, !PT ;  /* 0x0000000404047c10 */ /* 0x000fc40008ffe4ff */
[----:B------:R-:W-:Y:S02]  /*14c70*/  IADD3.X R5, PT, PT, R5, UR4, RZ, P2, !PT ;  /* 0x0000000405057c10 */ /* 0x000fe400097fe4ff */
[----:B------:R-:W-:Y:S01]  /*14c80*/  IADD3 R21, P0, PT, R2, R21, RZ ;  /* 0x0000001502157210 */ /* 0x000fe20007f1e0ff */
[----:B------:R0:W-:Y:S01]  /*14c90*/  STL [R1+0x62c], R20 ;  /* 0x00062c1401007387 */ /* 0x0001e20000100800 */
[----:B------:R-:W-:Y:S02]  /*14ca0*/  IADD3.X R3, PT, PT, R3, UR4, RZ, P3, !PT ;  /* 0x0000000403037c10 */ /* 0x000fe40009ffe4ff */
[----:B------:R-:W-:Y:S01]  /*14cb0*/  IADD3.X R23, PT, PT, R23, UR4, RZ, P4, !PT ;  /* 0x0000000417177c10 */ /* 0x000fe2000a7fe4ff */
[----:B------:R0:W-:Y:S01]  /*14cc0*/  STL [R1+0x390], R21 ;  /* 0x0003901501007387 */ /* 0x0001e20000100800 */
[----:B------:R-:W-:Y:S02]  /*14cd0*/  IADD3.X R28, PT, PT, R28, UR4, RZ, P6, !PT ;  /* 0x000000041c1c7c10 */ /* 0x000fe4000b7fe4ff */
[----:B------:R-:W-:Y:S01]  /*14ce0*/  IADD3.X R22, PT, PT, R22, UR4, RZ, P5, !PT ;  /* 0x0000000416167c10 */ /* 0x000fe2000affe4ff */
[----:B------:R0:W-:Y:S04]  /*14cf0*/  STL [R1+0x600], R4 ;  /* 0x0006000401007387 */ /* 0x0001e80000100800 */
[----:B------:R0:W-:Y:S04]  /*14d00*/  STL [R1+0x608], R5 ;  /* 0x0006080501007387 */ /* 0x0001e80000100800 */
[----:B------:R0:W-:Y:S04]  /*14d10*/  STL [R1+0x610], R3 ;  /* 0x0006100301007387 */ /* 0x0001e80000100800 */
[----:B------:R0:W-:Y:S04]  /*14d20*/  STL [R1+0x618], R23 ;  /* 0x0006181701007387 */ /* 0x0001e80000100800 */
[----:B------:R0:W-:Y:S04]  /*14d30*/  STL [R1+0x628], R28 ;  /* 0x0006281c01007387 */ /* 0x0001e80000100800 */
[----:B------:R0:W-:Y:S01]  /*14d40*/  STL [R1+0x620], R22 ;  /* 0x0006201601007387 */ /* 0x0001e20000100800 */
[----:B------:R-:W-:-:S04]  /*14d50*/  UIADD3 UR5, UPT, UPT, UR5, -0x1, URZ ;  /* 0xffffffff05057890 */ /* 0x000fc8000fffe0ff */
[----:B------:R-:W-:Y:S02]  /*14d60*/  UISETP.NE.U32.AND UP0, UPT, UR5, URZ, UPT ;  /* 0x000000ff0500728c */ /* 0x000fe4000bf05070 */
[----:B------:R-:W-:Y:S01]  /*14d70*/  UIADD3 UR7, UPT, UPT, UR7, -0x40, URZ ;  /* 0xffffffc007077890 */ /* 0x000fe2000fffe0ff */
[----:B--2---:R-:W-:-:S06]  /*14d80*/  LEA.HI.X.SX32 R29, R2, R29, 0x1, P0 ;  /* 0x0000001d021d7211 */ /* 0x004fcc00000f0eff */
[----:B0-----:R-:W-:Y:S05]  /*14d90*/  BRA.U UP0, `(.L_x_2) ;  /* 0xffffff3100c87547 */ /* 0x001fea000b83ffff */
.L_x_1:
[----:B------:R-:W2:Y:S01]  /*14da0*/  LDL.LU R7, [R1+0x220] ;  /* 0x0002200001077983 */ /* 0x000ea20000300800 */
[----:B------:R-:W1:Y:S01]  /*14db0*/  S2UR UR5, SR_CgaCtaId ;  /* 0x00000000000579c3 */ /* 0x000e620000008800 */
[----:B------:R-:W-:Y:S01]  /*14dc0*/  UMOV UR4, 0x400 ;  /* 0x0000040000047882 */ /* 0x000fe20000000000 */
[----:B------:R-:W3:Y:S01]  /*14dd0*/  LDCU UR7, c[0x0][0x3b4] ;  /* 0x00007680ff0777ac */ /* 0x000ee20008000800 */
[----:B------:R-:W2:Y:S01]  /*14de0*/  LDL.LU R6, [R1+0x224] ;  /* 0x0002240001067983 */ /* 0x000ea20000300800 */
[----:B------:R-:W4:Y:S03]  /*14df0*/  LDCU.64 UR18, c[0x0][0x398] ;  /* 0x00007300ff1277ac */ /* 0x000f260008000a00 */
[----:B------:R-:W3:Y:S01]  /*14e00*/  LDL.LU R5, [R1+0x228] ;  /* 0x0002280001057983 */ /* 0x000ee20000300800 */
[----:B------:R-:W-:Y:S08]  /*14e10*/  BAR.SYNC.DEFER_BLOCKING 0x0 ;  /* 0x0000000000007b1d */ /* 0x000ff00000010000 */
[----:B------:R-:W0:Y:S01]  /*14e20*/  S2UR UR6, SR_CgaCtaId ;  /* 0x00000000000679c3 */ /* 0x000e220000008800 */
[----:B------:R-:W0:Y:S01]  /*14e30*/  LDCU UR12, c[0x0][0x3b8] ;  /* 0x00007700ff0c77ac */ /* 0x000e220008000800 */
[----:B------:R-:W3:Y:S01]  /*14e40*/  LDL.LU R4, [R1+0x22c] ;  /* 0x00022c0001047983 */ /* 0x000ee20000300800 */
[----:B------:R-:W0:Y:S03]  /*14e50*/  LDCU.64 UR10, c[0x0][0x390] ;  /* 0x00007200ff0a77ac */ /* 0x000e260008000a00 */
[----:B0-----:R-:W4:Y:S01]  /*14e60*/  LDL.LU R3, [R1+0x230] ;  /* 0x0002300001037983 */ /* 0x001f220000300800 */
[----:B------:R-:W0:Y:S03]  /*14e70*/  LDCU UR13, c[0x0][0x3b8] ;  /* 0x00007700ff0d77ac */ /* 0x000e260008000800 */
[----:B------:R-:W4:Y:S01]  /*14e80*/  LDL.LU R2, [R1+0x234] ;  /* 0x0002340001027983 */ /* 0x000f220000300800 */
[----:B------:R-:W0:Y:S03]  /*14e90*/  LDCU UR17, c[0x0][0x39c] ;  /* 0x00007380ff1177ac */ /* 0x000e260008000800 */
[----:B-----5:R-:W-:Y:S01]  /*14ea0*/  STL [R1+0x85c], R24 ;  /* 0x00085c1801007387 */ /* 0x020fe20000100800 */
[----:B------:R-:W0:Y:S03]  /*14eb0*/  LDCU UR20, c[0x0][0x39c] ;  /* 0x00007380ff1477ac */ /* 0x000e260008000800 */
[----:B------:R-:W-:Y:S01]  /*14ec0*/  STL [R1+0x858], R25 ;  /* 0x0008581901007387 */ /* 0x000fe20000100800 */
        /* <DEDUP_REMOVED lines=13> */
[----:B------:R0:W-:Y:S04]  /*14fa0*/  STL [R1+0x830], R14 ;  /* 0x0008300e01007387 */ /* 0x0001e80000100800 */
[----:B------:R-:W-:Y:S04]  /*14fb0*/  STL [R1+0x82c], R15 ;  /* 0x00082c0f01007387 */ /* 0x000fe80000100800 */
[----:B------:R-:W-:Y:S01]  /*14fc0*/  STL [R1+0x828], R11 ;  /* 0x0008280b01007387 */ /* 0x000fe20000100800 */
[----:B--2---:R-:W-:-:S05]  /*14fd0*/  F2FP.SATFINITE.E5M2.F32.PACK_AB_MERGE_C R6, R6, R7, RZ ;  /* 0x000000070606723e */ /* 0x004fca00048060ff */
[----:B------:R-:W-:Y:S04]  /*14fe0*/  STL [R1+0xb8], R6 ;  /* 0x0000b80601007387 */ /* 0x000fe80000100800 */
[----:B0-----:R-:W2:Y:S01]  /*14ff0*/  LDL.LU R14, [R1+0x364] ;  /* 0x00036400010e7983 */ /* 0x001ea20000300800 */
[----:B---3--:R-:W-:-:S05]  /*15000*/  F2FP.SATFINITE.E5M2.F32.PACK_AB_MERGE_C R4, R4, R5, RZ ;  /* 0x000000050404723e */ /* 0x008fca00048060ff */
[----:B------:R-:W-:Y:S01]  /*15010*/  STL [R1+0xd0], R4 ;  /* 0x0000d00401007387 */ /* 0x000fe20000100800 */
[----:B----4-:R-:W-:-:S03]  /*15020*/  F2FP.SATFINITE.E5M2.F32.PACK_AB_MERGE_C R0, R2, R3, RZ ;  /* 0x000000030200723e */ /* 0x010fc600048060ff */
[----:B--2---:R0:W-:Y:S04]  /*15030*/  STL [R1+0x894], R14 ;  /* 0x0008940e01007387 */ /* 0x0041e80000100800 */
        /* <DEDUP_REMOVED lines=15> */
[----:B---3--:R0:W-:Y:S04]  /*15130*/  STL [R1+0x888], R15 ;  /* 0x0008880f01007387 */ /* 0x0081e80000100800 */
[----:B0-----:R-:W3:Y:S04]  /*15140*/  LDL.LU R15, [R1+0x36c] ;  /* 0x00036c00010f7983 */ /* 0x001ee80000300800 */
        /* <DEDUP_REMOVED lines=25> */
[----:B------:R-:W4:Y:S01]  /*152e0*/  LDL.LU R18, [R1+0x80] ;  /* 0x0000800001127983 */ /* 0x000f220000300800 */
[----:B--2---:R-:W-:-:S03]  /*152f0*/  F2FP.SATFINITE.E5M2.F32.PACK_AB_MERGE_C R14, R14, R15, RZ ;  /* 0x0000000f0e0e723e */ /* 0x004fc600048060ff */
[----:B----4-:R0:W-:Y:S04]  /*15300*/  STL [R1+0x880], R18 ;  /* 0x0008801201007387 */ /* 0x0101e80000100800 */
[----:B0-----:R-:W2:Y:S04]  /*15310*/  LDL.LU R18, [R1+0x388] ;  /* 0x0003880001127983 */ /* 0x001ea80000300800 */
        /* <DEDUP_REMOVED lines=26> */
[----:B------:R0:W-:Y:S04]  /*154c0*/  STL [R1+0xcc], R14 ;  /* 0x0000cc0e01007387 */ /* 0x0001e80000100800 */
[----:B0-----:R-:W2:Y:S02]  /*154d0*/  LDL.LU R14, [R1+0x8c4] ;  /* 0x0008c400010e7983 */ /* 0x001ea40000300800 */
[----:B--2---:R-:W-:-:S02]  /*154e0*/  F2FP.SATFINITE.E5M2.F32.PACK_AB_MERGE_C R14, R14, R15, RZ ;  /* 0x0000000f0e0e723e */ /* 0x004fc400048060ff */
        /* <DEDUP_REMOVED lines=24> */
[----:B------:R-:W3:Y:S04]  /*15670*/  LDL.LU R15, [R1+0x890] ;  /* 0x00089000010f7983 */ /* 0x000ee80000300800 */
[----:B------:R0:W-:Y:S04]  /*15680*/  STL [R1+0x834], R14 ;  /* 0x0008340e01007387 */ /* 0x0001e80000100800 */
[----:B0-----:R-:W2:Y:S01]  /*15690*/  LDL.LU R14, [R1+0x378] ;  /* 0x00037800010e7983 */ /* 0x001ea20000300800 */
[----:B---3--:R-:W-:-:S03]  /*156a0*/  F2FP.SATFINITE.E5M2.F32.PACK_AB_MERGE_C R15, R15, R11, RZ ;  /* 0x0000000b0f0f723e */ /* 0x008fc600048060ff */
[----:B------:R-:W3:Y:S04]  /*156b0*/  LDL.LU R11, [R1+0x88c] ;  /* 0x00088c00010b7983 */ /* 0x000ee80000300800 */
[----:B------:R0:W-:Y:S04]  /*156c0*/  STL [R1+0xc0], R15 ;  /* 0x0000c00f01007387 */ /* 0x0001e80000100800 */
[----:B0-----:R-:W3:Y:S02]  /*156d0*/  LDL.LU R15, [R1+0x888] ;  /* 0x00088800010f7983 */ /* 0x001ee40000300800 */
[----:B---3--:R-:W-:-:S02]  /*156e0*/  F2FP.SATFINITE.E5M2.F32.PACK_AB_MERGE_C R15, R15, R11, RZ ;  /* 0x0000000b0f0f723e */ /* 0x008fc400048060ff */
[----:B------:R-:W3:Y:S04]  /*156f0*/  LDL.LU R11, [R1+0x884] ;  /* 0x00088400010b7983 */ /* 0x000ee80000300800 */
[----:B------:R0:W-:Y:S04]  /*15700*/  STL [R1+0x838], R15 ;  /* 0x0008380f01007387 */ /* 0x0001e80000100800 */
[----:B0-----:R-:W2:Y:S01]  /*15710*/  LDL.LU R15, [R1+0x374] ;  /* 0x00037400010f7983 */ /* 0x001ea20000300800 */
[----:B---3--:R-:W-:-:S03]  /*15720*/  F2FP.SATFINITE.E5M2.F32.PACK_AB_MERGE_C R11, R11, R18, RZ ;  /* 0x000000120b0b723e */ /* 0x008fc600048060ff */
[----:B------:R-:W4:Y:S04]  /*15730*/  LDL.LU R18, [R1+0x880] ;  /* 0x0008800001127983 */ /* 0x000f280000300800 */
[----:B------:R0:W-:Y:S04]  /*15740*/  STL [R1+0xbc], R11 ;  /* 0x0000bc0b01007387 */ /* 0x0001e80000100800 */
[----:B0-----:R-:W2:Y:S02]  /*15750*/  LDL.LU R11, [R1+0x87c] ;  /* 0x00087c00010b7983 */ /* 0x001ea40000300800 */
[----:B--2---:R-:W-:-:S02]  /*15760*/  F2FP.SATFINITE.E5M2.F32.PACK_AB_MERGE_C R15, R15, R11, RZ ;  /* 0x0000000b0f0f723e */ /* 0x004fc400048060ff */
[----:B------:R-:W2:Y:S01]  /*15770*/  LDL.LU R11, [R1+0x878] ;  /* 0x00087800010b7983 */ /* 0x000ea20000300800 */
[----:B------:R-:W-:-:S03]  /*15780*/  F2FP.SATFINITE.E5M2.F32.PACK_AB_MERGE_C R21, R21, R27, RZ ;  /* 0x0000001b1515723e */ /* 0x000fc600048060ff */
[----:B------:R-:W-:Y:S01]  /*15790*/  STL [R1+0x140], R15 ;  /* 0x0001400f01007387 */ /* 0x000fe20000100800 */
[----:B------:R-:W-:Y:S02]  /*157a0*/  F2FP.SATFINITE.E5M2.F32.PACK_AB_MERGE_C R13, R13, R24, RZ ;  /* 0x000000180d0d723e */ /* 0x000fe400048060ff */
[----:B------:R-:W-:Y:S02]  /*157b0*/  F2FP.SATFINITE.E5M2.F32.PACK_AB_MERGE_C R10, R10, R12, RZ ;  /* 0x0000000c0a0a723e */ /* 0x000fe400048060ff */
[----:B------:R-:W-:Y:S02]  /*157c0*/  F2FP.SATFINITE.E5M2.F32.PACK_AB_MERGE_C R6, R6, R7, RZ ;  /* 0x000000070606723e */ /* 0x000fe400048060ff */
[----:B------:R-:W-:Y:S02]  /*157d0*/  F2FP.SATFINITE.E5M2.F32.PACK_AB_MERGE_C R4, R4, R5, RZ ;  /* 0x000000050404723e */ /* 0x000fe400048060ff */
[----:B--2---:R-:W-:Y:S02]  /*157e0*/  F2FP.SATFINITE.E5M2.F32.PACK_AB_MERGE_C R14, R11, R14, RZ ;  /* 0x0000000e0b0e723e */ /* 0x004fe400048060ff */
[----:B----4-:R-:W-:-:S05]  /*157f0*/  F2FP.SATFINITE.E5M2.F32.PACK_AB_MERGE_C R11, R19, R18, RZ ;  /* 0x00000012130b723e */ /* 0x010fca00048060ff */
[----:B------:R0:W-:Y:S04]  /*15800*/  STL [R1+0x83c], R11 ;  /* 0x00083c0b01007387 */ /* 0x0001e80000100800 */
[----:B------:R-:W-:Y:S01]  /*15810*/  STL [R1+0x180], R14 ;  /* 0x0001800e01007387 */ /* 0x000fe20000100800 */
[----:B0-----:R-:W-:-:S03]  /*15820*/  F2FP.SATFINITE.E5M2.F32.PACK_AB_MERGE_C R11, R17, R16, RZ ;  /* 0x00000010110b723e */ /* 0x001fc600048060ff */
[----:B------:R-:W-:Y:S04]  /*15830*/  STL [R1+0x860], R21 ;  /* 0x0008601501007387 */ /* 0x000fe80000100800 */
[----:B------:R0:W-:Y:S04]  /*15840*/  STL [R1+0x88], R11 ;  /* 0x0000880b01007387 */ /* 0x0001e80000100800 */
[----:B------:R2:W-:Y:S01]  /*15850*/  STL [R1+0x864], R13 ;  /* 0x0008640d01007387 */ /* 0x0005e20000100800 */
[----:B0-----:R-:W-:Y:S02]  /*15860*/  F2FP.SATFINITE.E5M2.F32.PACK_AB_MERGE_C R11, R25, R26, RZ ;  /* 0x0000001a190b723e */ /* 0x001fe400048060ff */
[----:B--2---:R-:W-:-:S02]  /*15870*/  F2FP.SATFINITE.E5M2.F32.PACK_AB_MERGE_C R13, R0, R29, RZ ;  /* 0x0000001d000d723e */ /* 0x004fc400048060ff */
[----:B------:R-:W-:Y:S01]  /*15880*/  F2FP.SATFINITE.E5M2.F32.PACK_AB_MERGE_C R0, R23, R28, RZ ;  /* 0x0000001c1700723e */ /* 0x000fe200048060ff */
[----:B------:R0:W-:Y:S04]  /*15890*/  STL [R1+0x84], R11 ;  /* 0x0000840b01007387 */ /* 0x0001e80000100800 */
[----:B------:R-:W-:Y:S04]  /*158a0*/  STL [R1+0x80], R13 ;  /* 0x0000800d01007387 */ /* 0x000fe80000100800 */
[----:B------:R2:W-:Y:S01]  /*158b0*/  STL [R1+0x108], R0 ;  /* 0x0001080001007387 */ /* 0x0005e20000100800 */
[----:B0-----:R-:W-:-:S05]  /*158c0*/  F2FP.SATFINITE.E5M2.F32.PACK_AB_MERGE_C R11, R20, R22, RZ ;  /* 0x00000016140b723e */ /* 0x001fca00048060ff */
[----:B------:R-:W-:Y:S01]  /*158d0*/  STL [R1+0x14c], R11 ;  /* 0x00014c0b01007387 */ /* 0x000fe20000100800 */
[----:B--2---:R-:W-:-:S03]  /*158e0*/  F2FP.SATFINITE.E5M2.F32.PACK_AB_MERGE_C R0, R8, R9, RZ ;  /* 0x000000090800723e */ /* 0x004fc600048060ff */
[----:B------:R0:W-:Y:S04]  /*158f0*/  STL [R1+0x40], R10 ;  /* 0x0000400a01007387 */ /* 0x0001e80000100800 */
[----:B------:R2:W-:Y:S04]  /*15900*/  STL [R1+0x7c], R0 ;  /* 0x00007c0001007387 */ /* 0x0005e80000100800 */
[----:B------:R-:W-:Y:S04]  /*15910*/  STL [R1+0x2c], R6 ;  /* 0x00002c0601007387 */ /* 0x000fe80000100800 */
[----:B0-----:R-:W3:Y:S01]  /*15920*/  LDL.LU R10, [R1+0x2b8] ;  /* 0x0002b800010a7983 */ /* 0x001ee20000300800 */
[----:B--2---:R-:W-:-:S03]  /*15930*/  F2FP.SATFINITE.E5M2.F32.PACK_AB_MERGE_C R0, R2, R3, RZ ;  /* 0x000000030200723e */ /* 0x004fc600048060ff */
[----:B------:R-:W-:Y:S04]  /*15940*/  STL [R1+0x74], R4 ;  /* 0x0000740401007387 */ /* 0x000fe80000100800 */
[----:B------:R-:W3:Y:S04]  /*15950*/  LDL.LU R7, [R1+0x2bc] ;  /* 0x0002bc0001077983 */ /* 0x000ee80000300800 */
[----:B------:R0:W-:Y:S04]  /*15960*/  STL [R1+0x28], R0 ;  /* 0x0000280001007387 */ /* 0x0001e80000100800 */
[----:B0-----:R-:W2:Y:S04]  /*15970*/  LDL.LU R0, [R1+0x2a0] ;  /* 0x0002a00001007983 */ /* 0x001ea80000300800 */
[----:B------:R-:W2:Y:S04]  /*15980*/  LDL.LU R9, [R1+0x2a4] ;  /* 0x0002a40001097983 */ /* 0x000ea80000300800 */
[----:B------:R-:W4:Y:S04]  /*15990*/  LDL.LU R8, [R1+0x2a8] ;  /* 0x0002a80001087983 */ /* 0x000f280000300800 */
[----:B------:R-:W4:Y:S04]  /*159a0*/  LDL.LU R3, [R1+0x2ac] ;  /* 0x0002ac0001037983 */ /* 0x000f280000300800 */
[----:B------:R-:W2:Y:S04]  /*159b0*/  LDL.LU R29, [R1+0x34] ;  /* 0x00003400011d7983 */ /* 0x000ea80000300800 */
[----:B------:R-:W2:Y:S04]  /*159c0*/  LDL.LU R4, [R1+0x38] ;  /* 0x0000380001047983 */ /* 0x000ea80000300800 */
[----:B--2---:R0:W-:Y:S04]  /*159d0*/  STL [R1+0x874], R4 ;  /* 0x0008740401007387 */ /* 0x0041e80000100800 */
[----:B0-----:R-:W2:Y:S04]  /*159e0*/  LDL.LU R4, [R1+0x30] ;  /* 0x0000300001047983 */ /* 0x001ea80000300800 */
[----:B------:R-:W2:Y:S04]  /*159f0*/  LDL.LU R2, [R1+0x3c] ;  /* 0x00003c0001027983 */ /* 0x000ea80000300800 */
[----:B------:R-:W2:Y:S04]  /*15a00*/  LDL.LU R28, [R1+0x64] ;  /* 0x00006400011c7983 */ /* 0x000ea80000300800 */
[----:B------:R-:W2:Y:S04]  /*15a10*/  LDL.LU R13, [R1+0x90] ;  /* 0x00009000010d7983 */ /* 0x000ea80000300800 */
[----:B--2---:R0:W-:Y:S04]  /*15a20*/  STL [R1+0x868], R13 ;  /* 0x0008680d01007387 */ /* 0x0041e80000100800 */
[----:B0-----:R-:W2:Y:S04]  /*15a30*/  LDL.LU R13, [R1+0x6c] ;  /* 0x00006c00010d7983 */ /* 0x001ea80000300800 */
[----:B--2---:R0:W-:Y:S04]  /*15a40*/  STL [R1+0x870], R13 ;  /* 0x0008700d01007387 */ /* 0x0041e80000100800 */
[----:B0-----:R-:W2:Y:S04]  /*15a50*/  LDL.LU R13, [R1+0x60] ;  /* 0x00006000010d7983 */ /* 0x001ea80000300800 */
[----:B------:R-:W2:Y:S01]  /*15a60*/  LDL.LU R23, [R1+0x94] ;  /* 0x0000940001177983 */ /* 0x000ea20000300800 */
[----:B---3--:R-:W-:-:S02]  /*15a70*/  F2FP.SATFINITE.E5M2.F32.PACK_AB_MERGE_C R14, R7, R10, RZ ;  /* 0x0000000a070e723e */ /* 0x008fc400048060ff */
[----:B------:R-:W-:Y:S01]  /*15a80*/  F2FP.SATFINITE.E5M2.F32.PACK_AB_MERGE_C R29, R29, R4, RZ ;  /* 0x000000041d1d723e */ /* 0x000fe200048060ff */
[----:B--2---:R0:W-:Y:S04]  /*15a90*/  STL [R1+0x86c], R23 ;  /* 0x00086c1701007387 */ /* 0x0041e80000100800 */
[----:B0-----:R-:W2:Y:S04]  /*15aa0*/  LDL.LU R23, [R1+0x68] ;  /* 0x0000680001177983 */ /* 0x001ea80000300800 */
        /* <DEDUP_REMOVED lines=17> */
[----:B------:R0:W-:Y:S02]  /*15bc0*/  STL [R1+0x4c], R14 ;  /* 0x00004c0e01007387 */ /* 0x0001e40000100800 */
[----:B0-----:R-:W-:-:S02]  /*15bd0*/  F2FP.SATFINITE.E5M2.F32.PACK_AB_MERGE_C R14, R9, R0, RZ ;  /* 0x00000000090e723e */ /* 0x001fc400048060ff */
[----:B----4-:R-:W-:Y:S01]  /*15be0*/  F2FP.SATFINITE.E5M2.F32.PACK_AB_MERGE_C R0, R3, R8, RZ ;  /* 0x000000080300723e */ /* 0x010fe200048060ff */
[----:B------:R-:W4:Y:S04]  /*15bf0*/  LDL.LU R9, [R1+0x268] ;  /* 0x0002680001097983 */ /* 0x000f280000300800 */
[----:B------:R0:W-:Y:S04]  /*15c00*/  STL [R1+0x100], R14 ;  /* 0x0001000e01007387 */ /* 0x0001e80000100800 */
[----:B------:R-:W4:Y:S04]  /*15c10*/  LDL.LU R8, [R1+0x26c] ;  /* 0x00026c0001087983 */ /* 0x000f280000300800 */
[----:B------:R0:W-:Y:S04]  /*15c20*/  STL [R1+0x144], R0 ;  /* 0x0001440001007387 */ /* 0x0001e80000100800 */
[----:B------:R-:W2:Y:S04]  /*15c30*/  LDL.LU R15, [R1+0x10] ;  /* 0x00001000010f7983 */ /* 0x000ea80000300800 */
[----:B------:R-:W2:Y:S04]  /*15c40*/  LDL.LU R3, [R1+0x14] ;  /* 0x0000140001037983 */ /* 0x000ea80000300800 */
[----:B0-----:R-:W2:Y:S04]  /*15c50*/  LDL.LU R14, [R1+0x18] ;  /* 0x00001800010e7983 */ /* 0x001ea80000300800 */
[----:B------:R-:W2:Y:S04]  /*15c60*/  LDL.LU R0, [R1+0x1c] ;  /* 0x00001c0001007983 */ /* 0x000ea80000300800 */
[----:B------:R-:W2:Y:S04]  /*15c70*/  LDL.LU R4, [R1+0x874] ;  /* 0x0008740001047983 */ /* 0x000ea80000300800 */
[----:B------:R0:W-:Y:S01]  /*15c80*/  STL [R1+0x81c], R29 ;  /* 0x00081c1d01007387 */ /* 0x0001e20000100800 */
[----:B------:R-:W-:-:S03]  /*15c90*/  F2FP.SATFINITE.E5M2.F32.PACK_AB_MERGE_C R28, R28, R13, RZ ;  /* 0x0000000d1c1c723e */ /* 0x000fc600048060ff */
[----:B0-----:R-:W3:Y:S01]  /*15ca0*/  LDL.LU R29, [R1+0x28c] ;  /* 0x00028c00011d7983 */ /* 0x001ee20000300800 */
[----:B--2---:R-:W-:-:S03]  /*15cb0*/  F2FP.SATFINITE.E5M2.F32.PACK_AB_MERGE_C R4, R2, R4, RZ ;  /* 0x000000040204723e */ /* 0x004fc600048060ff */
[----:B------:R-:W2:Y:S04]  /*15cc0*/  LDL.LU R2, [R1+0x4] ;  /* 0x0000040001027983 */ /* 0x000ea80000300800 */
[----:B------:R0:W-:Y:S04]  /*15cd0*/  STL [R1+0x38], R4 ;  /* 0x0000380401007387 */ /* 0x0001e80000100800 */
[----:B0-----:R-:W2:Y:S04]  /*15ce0*/  LDL.LU R4, [R1+0xc] ;  /* 0x00000c0001047983 */ /* 0x001ea80000300800 */
[----:B------:R-:W2:Y:S04]  /*15cf0*/  LDL.LU R13, [R1+0x870] ;  /* 0x00087000010d7983 */ /* 0x000ea80000300800 */
[----:B------:R0:W-:Y:S04]  /*15d00*/  STL [R1+0x820], R28 ;  /* 0x0008201c01007387 */ /* 0x0001e80000100800 */
[----:B0-----:R-:W3:Y:S01]  /*15d10*/  LDL.LU R28, [R1+0x288] ;  /* 0x00028800011c7983 */ /* 0x001ee20000300800 */
[----:B--2---:R-:W-:-:S03]  /*15d20*/  F2FP.SATFINITE.E5M2.F32.PACK_AB_MERGE_C R13, R13, R23, RZ ;  /* 0x000000170d0d723e */ /* 0x004fc600048060ff */
[----:B------:R-:W2:Y:S04]  /*15d30*/  LDL.LU R23, [R1+0x86c] ;  /* 0x00086c0001177983 */ /* 0x000ea80000300800 */
[----:B------:R0:W-:Y:S04]  /*15d40*/  STL [R1+0x34], R13 ;  /* 0x0000340d01007387 */ /* 0x0001e80000100800 */
[----:B0-----:R-:W2:Y:S01]  /*15d50*/  LDL.LU R13, [R1+0x868] ;  /* 0x00086800010d7983 */ /* 0x001ea20000300800 */
[----:B---3--:R-:W-:Y:S02]  /*15d60*/  F2FP.SATFINITE.E5M2.F32.PACK_AB_MERGE_C R24, R24, R21, RZ ;  /* 0x000000151818723e */ /* 0x008fe400048060ff */
[----:B--2---:R-:W-:-:S02]  /*15d70*/  F2FP.SATFINITE.E5M2.F32.PACK_AB_MERGE_C R23, R23, R13, RZ ;  /* 0x0000000d1717723e */ /* 0x004fc400048060ff */
[----:B------:R-:W2:Y:S04]  /*15d80*/  LDL.LU R13, [R1+0x864] ;  /* 0x00086400010d7983 */ /* 0x000ea80000300800 */
[----:B------:R0:W-:Y:S04]  /*15d90*/  STL [R1+0x824], R23 ;  /* 0x0008241701007387 */ /* 0x0001e80000100800 */
[----:B0-----:R-:W3:Y:S01]  /*15da0*/  LDL.LU R23, [R1+0x280] ;  /* 0x0002800001177983 */ /* 0x001ee20000300800 */
[----:B------:R-:W-:-:S03]  /*15db0*/  F2FP.SATFINITE.E5M2.F32.PACK_AB_MERGE_C R26, R26, R25, RZ ;  /* 0x000000191a1a723e */ /* 0x000fc600048060ff */
[----:B------:R-:W2:Y:S01]  /*15dc0*/  LDL.LU R21, [R1+0x860] ;  /* 0x0008600001157983 */ /* 0x000ea20000300800 */
[----:B------:R-:W-:-:S03]  /*15dd0*/  F2FP.SATFINITE.E5M2.F32.PACK_AB_MERGE_C R17, R17, R27, RZ ;  /* 0x0000001b1111723e */ /* 0x000fc600048060ff */
[----:B------:R0:W-:Y:S01]  /*15de0*/  STL [R1+0x30], R24 ;  /* 0x0000301801007387 */ /* 0x0001e20000100800 */
[----:B------:R-:W-:Y:S02]  /*15df0*/  F2FP.SATFINITE.E5M2.F32.PACK_AB_MERGE_C R18, R18, R19, RZ ;  /* 0x000000131212723e */ /* 0x000fe400048060ff */
[----:B------:R-:W-:Y:S01]  /*15e00*/  F2FP.SATFINITE.E5M2.F32.PACK_AB_MERGE_C R22, R22, R16, RZ ;  /* 0x000000101616723e */ /* 0x000fe200048060ff */
[----:B0-----:R-:W2:Y:S04]  /*15e10*/  LDL.LU R24, [R1+0x85c] ;  /* 0x00085c0001187983 */ /* 0x001ea80000300800 */
[----:B------:R-:W2:Y:S04]  /*15e20*/  LDL.LU R25, [R1+0x858] ;  /* 0x0008580001197983 */ /* 0x000ea80000300800 */
[----:B------:R0:W-:Y:S01]  /*15e30*/  STL [R1+0xec], R26 ;  /* 0x0000ec1a01007387 */ /* 0x0001e20000100800 */
[----:B------:R-:W-:-:S03]  /*15e40*/  F2FP.SATFINITE.E5M2.F32.PACK_AB_MERGE_C R20, R12, R20, RZ ;  /* 0x000000140c14723e */ /* 0x000fc600048060ff */
[----:B0-----:R-:W2:Y:S04]  /*15e50*/  LDL.LU R26, [R1+0x854] ;  /* 0x00085400011a7983 */ /* 0x001ea80000300800 */
[----:B------:R-:W2:Y:S04]  /*15e60*/  LDL.LU R27, [R1+0x850] ;  /* 0x00085000011b7983 */ /* 0x000ea80000300800 */
[----:B------:R0:W-:Y:S01]  /*15e70*/  STL [R1+0x10c], R17 ;  /* 0x00010c1101007387 */ /* 0x0001e20000100800 */
[----:B------:R-:W-:Y:S02]  /*15e80*/  F2FP.SATFINITE.E5M2.F32.PACK_AB_MERGE_C R10, R7, R10, RZ ;  /* 0x0000000a070a723e */ /* 0x000fe400048060ff */
[----:B------:R-:W-:Y:S01]  /*15e90*/  F2FP.SATFINITE.E5M2.F32.PACK_AB_MERGE_C R5, R5, R11, RZ ;  /* 0x0000000b0505723e */ /* 0x000fe200048060ff */
[----:B0-----:R-:W2:Y:S04]  /*15ea0*/  LDL.LU R17, [R1+0x84c] ;  /* 0x00084c0001117983 */ /* 0x001ea80000300800 */
[----:B------:R-:W2:Y:S04]  /*15eb0*/  LDL.LU R16, [R1+0x848] ;  /* 0x0008480001107983 */ /* 0x000ea80000300800 */
[----:B------:R-:W2:Y:S04]  /*15ec0*/  LDL.LU R19, [R1+0x844] ;  /* 0x0008440001137983 */ /* 0x000ea80000300800 */
[----:B------:R0:W-:Y:S01]  /*15ed0*/  STL [R1+0x24], R18 ;  /* 0x0000241201007387 */ /* 0x0001e20000100800 */
[----:B----4-:R-:W-:-:S03]  /*15ee0*/  F2FP.SATFINITE.E5M2.F32.PACK_AB_MERGE_C R9, R8, R9, RZ ;  /* 0x000000090809723e */ /* 0x010fc600048060ff */
[----:B0-----:R-:W4:Y:S01]  /*15ef0*/  LDL.LU R18, [R1+0x840] ;  /* 0x0008400001127983 */ /* 0x001f220000300800 */
[----:B------:R-:W-:Y:S02]  /*15f00*/  F2FP.SATFINITE.E5M2.F32.PACK_AB_MERGE_C R3, R3, R15, RZ ;  /* 0x0000000f0303723e */ /* 0x000fe400048060ff */
[----:B------:R-:W-:Y:S02]  /*15f10*/  F2FP.SATFINITE.E5M2.F32.PACK_AB_MERGE_C R0, R0, R14, RZ ;  /* 0x0000000e0000723e */ /* 0x000fe400048060ff */
[----:B---3--:R-:W-:Y:S02]  /*15f20*/  F2FP.SATFINITE.E5M2.F32.PACK_AB_MERGE_C R6, R6, R23, RZ ;  /* 0x000000170606723e */ /* 0x008fe400048060ff */
[----:B------:R-:W-:-:S05]  /*15f30*/  F2FP.SATFINITE.E5M2.F32.PACK_AB_MERGE_C R23, R29, R28, RZ ;  /* 0x0000001c1d17723e */ /* 0x000fca00048060ff */
[----:B------:R-:W-:Y:S04]  /*15f40*/  STL [R1+0x20], R23 ;  /* 0x0000201701007387 */ /* 0x000fe80000100800 */
[----:B------:R0:W-:Y:S04]  /*15f50*/  STL [R1+0x810], R20 ;  /* 0x0008101401007387 */ /* 0x0001e80000100800 */
[----:B0-----:R-:W3:Y:S04]  /*15f60*/  LDL.LU R20, [R1+0x8] ;  /* 0x0000080001147983 */ /* 0x001ee80000300800 */
[----:B------:R-:W4:Y:S04]  /*15f70*/  LDL.LU R11, [R1+0x50] ;  /* 0x00005000010b7983 */ /* 0x000f280000300800 */
[----:B------:R-:W4:Y:S04]  /*15f80*/  LDL.LU R7, [R1+0x54] ;  /* 0x0000540001077983 */ /* 0x000f280000300800 */
[----:B------:R0:W-:Y:S04]  /*15f90*/  STL [R1+0xe0], R10 ;  /* 0x0000e00a01007387 */ /* 0x0001e80000100800 */
[----:B------:R-:W4:Y:S04]  /*15fa0*/  LDL.LU R12, [R1+0x16c] ;  /* 0x00016c00010c7983 */ /* 0x000f280000300800 */
[----:B------:R-:W4:Y:S04]  /*15fb0*/  LDL.LU R8, [R1+0x5c] ;  /* 0x00005c0001087983 */ /* 0x000f280000300800 */
[----:B0-----:R-:W4:Y:S04]  /*15fc0*/  LDL.LU R10, [R1+0x214] ;  /* 0x00021400010a7983 */ /* 0x001f280000300800 */
[----:B------:R0:W-:Y:S04]  /*15fd0*/  STL [R1+0x104], R9 ;  /* 0x0001040901007387 */ /* 0x0001e80000100800 */
[----:B0-----:R-:W4:Y:S04]  /*15fe0*/  LDL.LU R9, [R1+0x21c] ;  /* 0x00021c0001097983 */ /* 0x001f280000300800 */
[----:B------:R-:W4:Y:S04]  /*15ff0*/  LDL.LU R15, [R1+0x130] ;  /* 0x00013000010f7983 */ /* 0x000f280000300800 */
[----:B------:R-:W4:Y:S04]  /*16000*/  LDL.LU R14, [R1+0x134] ;  /* 0x00013400010e7983 */ /* 0x000f280000300800 */
[----:B------:R-:W4:Y:S04]  /*16010*/  LDL.LU R29, [R1+0xb4] ;  /* 0x0000b400011d7983 */ /* 0x000f280000300800 */
[----:B------:R-:W4:Y:S04]  /*16020*/  LDL.LU R23, [R1+0xb0] ;  /* 0x0000b00001177983 */ /* 0x000f280000300800 */
[----:B------:R-:W4:Y:S04]  /*16030*/  LDL.LU R28, [R1+0x78] ;  /* 0x00007800011c7983 */ /* 0x000f280000300800 */
[----:B------:R0:W-:Y:S04]  /*16040*/  STL [R1+0x804], R0 ;  /* 0x0008040001007387 */ /* 0x0001e80000100800 */
[----:B0-----:R-:W4:Y:S01]  /*16050*/  LDL.LU R0, [R1] ;  /* 0x0000000001007983 */ /* 0x001f220000300800 */
[----:B--2---:R-:W-:-:S02]  /*16060*/  F2FP.SATFINITE.E5M2.F32.PACK_AB_MERGE_C R26, R27, R26, RZ ;  /* 0x0000001a1b1a723e */ /* 0x004fc400048060ff */
[----:B------:R-:W-:Y:S02]  /*16070*/  F2FP.SATFINITE.E5M2.F32.PACK_AB_MERGE_C R24, R25, R24, RZ ;  /* 0x000000181918723e */ /* 0x000fe400048060ff */
[----:B---3--:R-:W-:Y:S02]  /*16080*/  F2FP.SATFINITE.E5M2.F32.PACK_AB_MERGE_C R4, R4, R20, RZ ;  /* 0x000000140404723e */ /* 0x008fe400048060ff */
[----:B------:R-:W2:Y:S01]  /*16090*/  LDL.LU R20, [R1+0x75c] ;  /* 0x00075c0001147983 */ /* 0x000ea20000300800 */
[----:B----4-:R-:W-:-:S03]  /*160a0*/  F2FP.SATFINITE.E5M2.F32.PACK_AB_MERGE_C R2, R2, R0, RZ ;  /* 0x000000000202723e */ /* 0x010fc600048060ff */
[----:B------:R-:W3:Y:S04]  /*160b0*/  LDL.LU R0, [R1+0x760] ;  /* 0x0007600001007983 */ /* 0x000ee80000300800 */
[----:B------:R0:W-:Y:S04]  /*160c0*/  STL [R1+0x808], R4 ;  /* 0x0008080401007387 */ /* 0x0001e80000100800 */
[----:B0-----:R-:W4:Y:S04]  /*160d0*/  LDL.LU R4, [R1+0x168] ;  /* 0x0001680001047983 */ /* 0x001f280000300800 */
[----:B------:R-:W2:Y:S04]  /*160e0*/  LDL.LU R25, [R1+0x164] ;  /* 0x0001640001197983 */ /* 0x000ea80000300800 */
[----:B------:R-:W2:Y:S04]  /*160f0*/  LDL.LU R27, [R1+0xb8] ;  /* 0x0000b800011b7983 */ /* 0x000ea80000300800 */
[----:B------:R0:W-:Y:S02]  /*16100*/  STL [R1+0x80c], R26 ;  /* 0x00080c1a01007387 */ /* 0x0001e40000100800 */
[----:B0-----:R-:W-:-:S02]  /*16110*/  F2FP.SATFINITE.E5M2.F32.PACK_AB_MERGE_C R26, R17, R16, RZ ;  /* 0x00000010111a723e */ /* 0x001fc400048060ff */
[----:B------:R-:W2:Y:S04]  /*16120*/  LDL.LU R17, [R1+0x218] ;  /* 0x0002180001117983 */ /* 0x000ea80000300800 */
[----:B------:R-:W3:Y:S04]  /*16130*/  LDL.LU R16, [R1+0x160] ;  /* 0x0001600001107983 */ /* 0x000ee80000300800 */
[----:B------:R0:W-:Y:S02]  /*16140*/  STL [R1+0xd4], R26 ;  /* 0x0000d41a01007387 */ /* 0x0001e40000100800 */
[----:B0-----:R-:W-:-:S02]  /*16150*/  F2FP.SATFINITE.E5M2.F32.PACK_AB_MERGE_C R26, R19, R18, RZ ;  /* 0x00000012131a723e */ /* 0x001fc400048060ff */
[----:B------:R-:W3:Y:S04]  /*16160*/  LDL.LU R19, [R1+0x58] ;  /* 0x0000580001137983 */ /* 0x000ee80000300800 */
[----:B------:R-:W3:Y:S01]  /*16170*/  LDL.LU R18, [R1+0x210] ;  /* 0x0002100001127983 */ /* 0x000ee20000300800 */
[----:B------:R-:W-:-:S03]  /*16180*/  F2FP.SATFINITE.E5M2.F32.PACK_AB_MERGE_C R7, R7, R11, RZ ;  /* 0x0000000b0707723e */ /* 0x000fc600048060ff */
[----:B------:R0:W-:Y:S01]  /*16190*/  STL [R1+0xfc], R26 ;  /* 0x0000fc1a01007387 */ /* 0x0001e20000100800 */
[----:B------:R-:W-:-:S03]  /*161a0*/  F2FP.SATFINITE.E5M2.F32.PACK_AB_MERGE_C R14, R14, R15, RZ ;  /* 0x0000000f0e0e723e */ /* 0x000fc600048060ff */
[----:B0-----:R-:W3:Y:S04]  /*161b0*/  LDL.LU R26, [R1+0x764] ;  /* 0x00076400011a7983 */ /* 0x001ee80000300800 */
[----:B------:R-:W3:Y:S04]  /*161c0*/  LDL.LU R11, [R1+0x83c] ;  /* 0x00083c00010b7983 */ /* 0x000ee80000300800 */
[----:B------:R0:W-:Y:S04]  /*161d0*/  STL [R1+0x814], R7 ;  /* 0x0008140701007387 */ /* 0x0001e80000100800 */
[----:B0-----:R-:W3:Y:S01]  /*161e0*/  LDL.LU R7, [R1+0x13c] ;  /* 0x00013c0001077983 */ /* 0x001ee20000300800 */
[----:B----4-:R-:W-:-:S02]  /*161f0*/  F2FP.SATFINITE.E5M2.F32.PACK_AB_MERGE_C R12, R12, R4, RZ ;  /* 0x000000040c0c723e */ /* 0x010fc400048060ff */
[----:B--2---:R-:W-:Y:S02]  /*16200*/  F2FP.SATFINITE.E5M2.F32.PACK_AB_MERGE_C R9, R9, R17, RZ ;  /* 0x000000110909723e */ /* 0x004fe400048060ff */
[----:B------:R-:W-:Y:S02]  /*16210*/  LOP3.LUT R17, R20, 0x3840, RZ, 0xc0, !PT ;  /* 0x0000384014117812 */ /* 0x000fe400078ec0ff */
[----:B---3--:R-:W-:-:S05]  /*16220*/  F2FP.SATFINITE.E5M2.F32.PACK_AB_MERGE_C R8, R8, R19, RZ ;  /* 0x000000130808723e */ /* 0x008fca00048060ff */
[----:B------:R0:W-:Y:S01]  /*16230*/  STL [R1+0x818], R8 ;  /* 0x0008180801007387 */ /* 0x0001e20000100800 */
[----:B------:R-:W-:Y:S02]  /*16240*/  F2FP.SATFINITE.E5M2.F32.PACK_AB_MERGE_C R10, R10, R18, RZ ;  /* 0x000000120a0a723e */ /* 0x000fe400048060ff */
[----:B------:R-:W-:Y:S01]  /*16250*/  LOP3.LUT R18, R0, 0x30, RZ, 0xc0, !PT ;  /* 0x0000003000127812 */ /* 0x000fe200078ec0ff */
[----:B0-----:R-:W2:Y:S04]  /*16260*/  LDL.LU R8, [R1+0x138] ;  /* 0x0001380001087983 */ /* 0x001ea80000300800 */
[----:B------:R-:W3:Y:S04]  /*16270*/  LDL.LU R4, [R1+0x40] ;  /* 0x0000400001047983 */ /* 0x000ee80000300800 */
[----:B------:R-:W4:Y:S04]  /*16280*/  LDL.LU R0, [R1+0x2c] ;  /* 0x00002c0001007983 */ /* 0x000f280000300800 */
[----:B------:R-:W3:Y:S04]  /*16290*/  LDL.LU R20, [R1+0x28] ;  /* 0x0000280001147983 */ /* 0x000ee80000300800 */
[----:B------:R-:W3:Y:S04]  /*162a0*/  LDL.LU R15, [R1+0x838] ;  /* 0x00083800010f7983 */ /* 0x000ee80000300800 */
[----:B------:R0:W-:Y:S04]  /*162b0*/  STL [R1+0xa0], R14 ;  /* 0x0000a00e01007387 */ /* 0x0001e80000100800 */
[----:B0-----:R-:W4:Y:S01]  /*162c0*/  LDL.LU R14, [R1+0x834] ;  /* 0x00083400010e7983 */ /* 0x001f220000300800 */
[----:B------:R-:W-:-:S02]  /*162d0*/  F2FP.SATFINITE.E5M2.F32.PACK_AB_MERGE_C R16, R25, R16, RZ ;  /* 0x000000101910723e */ /* 0x000fc400048060ff */
[----:B------:R-:W0:Y:S01]  /*162e0*/  S2R R25, SR_TID.X ;  /* 0x0000000000197919 */ /* 0x000e220000002100 */
[----:B------:R-:W-:Y:S02]  /*162f0*/  LOP3.LUT R29, R29, 0xffff, RZ, 0xc0, !PT ;  /* 0x0000ffff1d1d7812 */ /* 0x000fe400078ec0ff */
[----:B------:R-:W-:Y:S02]  /*16300*/  LOP3.LUT R23, R23, 0xffff, RZ, 0xc0, !PT ;  /* 0x0000ffff17177812 */ /* 0x000fe400078ec0ff */
[----:B------:R-:W-:Y:S02]  /*16310*/  LOP3.LUT R18, R18, 0x780, R26, 0xf8, !PT ;  /* 0x0000078012127812 */ /* 0x000fe400078ef81a */
[----:B------:R-:W-:Y:S01]  /*16320*/  LOP3.LUT R26, R28, 0xffff, RZ, 0xc0, !PT ;  /* 0x0000ffff1c1a7812 */ /* 0x000fe200078ec0ff */
[----:B0-----:R-:W-:-:S05]  /*16330*/  IMAD.SHL.U32 R19, R25, 0x4, RZ ;  /* 0x0000000419137824 */ /* 0x001fca00078e00ff */
[----:B------:R-:W-:Y:S02]  /*16340*/  LOP3.LUT R17, R17, 0x38, R19, 0xf8, !PT ;  /* 0x0000003811117812 */ /* 0x000fe400078ef813 */
[----:B------:R-:W-:Y:S02]  /*16350*/  LOP3.LUT R19, R27, 0xffff, RZ, 0xc0, !PT ;  /* 0x0000ffff1b137812 */ /* 0x000fe400078ec0ff */
[----:B--2---:R-:W-:-:S05]  /*16360*/  F2FP.SATFINITE.E5M2.F32.PACK_AB_MERGE_C R7, R7, R8, RZ ;  /* 0x000000080707723e */ /* 0x004fca00048060ff */
[----:B------:R0:W-:Y:S04]  /*16370*/  STL [R1+0xe8], R7 ;  /* 0x0000e80701007387 */ /* 0x0001e80000100800 */
[----:B------:R2:W-:Y:S04]  /*16380*/  STL [R1+0x3c], R19 ;  /* 0x00003c1301007387 */ /* 0x0005e80000100800 */
[----:B------:R-:W-:Y:S04]  /*16390*/  STL [R1+0x1c], R29 ;  /* 0x00001c1d01007387 */ /* 0x000fe80000100800 */
[----:B------:R0:W-:Y:S01]  /*163a0*/  STL [R1+0x18], R23 ;  /* 0x0000181701007387 */ /* 0x0001e20000100800 */
[----:B---3--:R-:W-:-:S02]  /*163b0*/  LOP3.LUT R28, R15, 0xffff, RZ, 0xc0, !PT ;  /* 0x0000ffff0f1c7812 */ /* 0x008fc400078ec0ff */
[----:B----4-:R-:W-:Y:S02]  /*163c0*/  LOP3.LUT R27, R14, 0xffff, RZ, 0xc0, !PT ;  /* 0x0000ffff0e1b7812 */ /* 0x010fe400078ec0ff */
[----:B------:R-:W3:Y:S04]  /*163d0*/  LDL.LU R14, [R1+0x830] ;  /* 0x00083000010e7983 */ /* 0x000ee80000300800 */
[----:B------:R-:W4:Y:S01]  /*163e0*/  LDL.LU R15, [R1+0x82c] ;  /* 0x00082c00010f7983 */ /* 0x000f220000300800 */
[----:B0-----:R-:W-:-:S03]  /*163f0*/  LOP3.LUT R7, R11, 0xffff, RZ, 0xc0, !PT ;  /* 0x0000ffff0b077812 */ /* 0x001fc600078ec0ff */
[----:B------:R-:W4:Y:S01]  /*16400*/  LDL.LU R11, [R1+0x828] ;  /* 0x00082800010b7983 */ /* 0x000f220000300800 */
[----:B------:R-:W-:Y:S02]  /*16410*/  LOP3.LUT R8, R21, 0xffff, RZ, 0xc0, !PT ;  /* 0x0000ffff15087812 */ /* 0x000fe400078ec0ff */
[----:B------:R-:W-:Y:S01]  /*16420*/  LOP3.LUT R13, R13, 0xffff, RZ, 0xc0, !PT ;  /* 0x0000ffff0d0d7812 */ /* 0x000fe200078ec0ff */
[----:B------:R-:W-:Y:S04]  /*16430*/  STL [R1+0x14], R26 ;  /* 0x0000141a01007387 */ /* 0x000fe80000100800 */
[----:B------:R-:W-:Y:S04]  /*16440*/  STL [R1+0x10], R27 ;  /* 0x0000101b01007387 */ /* 0x000fe80000100800 */
[----:B------:R0:W-:Y:S04]  /*16450*/  STL [R1+0xc], R28 ;  /* 0x00000c1c01007387 */ /* 0x0001e80000100800 */
[----:B------:R-:W-:Y:S01]  /*16460*/  STL [R1+0x54], R7 ;  /* 0x0000540701007387 */ /* 0x000fe20000100800 */
[----:B--2---:R-:W-:-:S03]  /*16470*/  PRMT R19, R19, 0x3340, R29 ;  /* 0x0000334013137816 */ /* 0x004fc6000000001d */
[----:B------:R-:W-:Y:S01]  /*16480*/  STL [R1+0x48], R8 ;  /* 0x0000480801007387 */ /* 0x000fe20000100800 */
[----:B---3--:R-:W-:-:S03]  /*16490*/  PRMT R14, R23, 0x3340, R14 ;  /* 0x00003340170e7816 */ /* 0x008fc6000000000e */
[----:B------:R-:W2:Y:S01]  /*164a0*/  LDL.LU R23, [R1+0x824] ;  /* 0x0008240001177983 */ /* 0x000ea20000300800 */
[----:B----4-:R-:W-:-:S03]  /*164b0*/  PRMT R15, R28, 0x3340, R15 ;  /* 0x000033401c0f7816 */ /* 0x010fc6000000000f */
[----:B------:R3:W-:Y:S04]  /*164c0*/  STL [R1+0x44], R13 ;  /* 0x0000440d01007387 */ /* 0x0007e80000100800 */
[----:B0-----:R-:W4:Y:S04]  /*164d0*/  LDL.LU R28, [R1+0x820] ;  /* 0x00082000011c7983 */ /* 0x001f280000300800 */
[----:B------:R-:W2:Y:S01]  /*164e0*/  LDL.LU R29, [R1+0x81c] ;  /* 0x00081c00011d7983 */ /* 0x000ea20000300800 */
[----:B------:R-:W-:Y:S02]  /*164f0*/  PRMT R11, R13, 0x3340, R11 ;  /* 0x000033400d0b7816 */ /* 0x000fe4000000000b */
[----:B---3--:R-:W-:-:S02]  /*16500*/  PRMT R13, R7, 0x3340, R8 ;  /* 0x00003340070d7816 */ /* 0x008fc40000000008 */
[----:B------:R-:W-:Y:S02]  /*16510*/  PRMT R21, R26, 0x3340, R27 ;  /* 0x000033401a157816 */ /* 0x000fe4000000001b */
[----:B------:R-:W-:Y:S02]  /*16520*/  PRMT R7, R19, 0x5410, R14 ;  /* 0x0000541013077816 */ /* 0x000fe4000000000e */
[----:B------:R-:W-:Y:S02]  /*16530*/  SHF.R.S32.HI R25, RZ, 0x4, R25 ;  /* 0x00000004ff197819 */ /* 0x000fe40000011419 */
[----:B------:R-:W-:Y:S01]  /*16540*/  PRMT R8, R21, 0x5410, R15 ;  /* 0x0000541015087816 */ /* 0x000fe2000000000f */
[----:B------:R0:W-:Y:S01]  /*16550*/  STL [R1+0xf8], R7 ;  /* 0x0000f80701007387 */ /* 0x0001e20000100800 */
[----:B------:R-:W-:Y:S02]  /*16560*/  SGXT R25, R25, 0x1 ;  /* 0x000000011919781a */ /* 0x000fe40000000200 */
[----:B------:R-:W-:Y:S01]  /*16570*/  LOP3.LUT R21, R4, 0xffff, RZ, 0xc0, !PT ;  /* 0x0000ffff04157812 */ /* 0x000fe200078ec0ff */
[----:B------:R-:W-:Y:S01]  /*16580*/  STL [R1+0xf4], R8 ;  /* 0x0000f40801007387 */ /* 0x000fe20000100800 */
[----:B0-----:R-:W-:-:S03]  /*16590*/  PRMT R7, R13, 0x5410, R11 ;  /* 0x000054100d077816 */ /* 0x001fc6000000000b */
[----:B------:R-:W3:Y:S01]  /*165a0*/  LDL.LU R27, [R1+0xd0] ;  /* 0x0000d000011b7983 */ /* 0x000ee20000300800 */
[----:B------:R-:W-:-:S03]  /*165b0*/  LOP3.LUT R17, R17, 0x4040, R25, 0x78, !PT ;  /* 0x0000404011117812 */ /* 0x000fc600078e7819 */
[----:B------:R-:W-:Y:S01]  /*165c0*/  STL [R1+0xf0], R7 ;  /* 0x0000f00701007387 */ /* 0x000fe20000100800 */
[----:B------:R-:W-:-:S03]  /*165d0*/  LOP3.LUT R13, R0, 0xffff, RZ, 0xc0, !PT ;  /* 0x0000ffff000d7812 */ /* 0x000fc600078ec0ff */
[----:B------:R-:W3:Y:S01]  /*165e0*/  LDL.LU R4, [R1+0xcc] ;  /* 0x0000cc0001047983 */ /* 0x000ee20000300800 */
[----:B------:R-:W-:-:S03]  /*165f0*/  LOP3.LUT R26, R3, 0xffff, RZ, 0xc0, !PT ;  /* 0x0000ffff031a7812 */ /* 0x000fc600078ec0ff */
[----:B------:R0:W-:Y:S01]  /*16600*/  STL [R1+0x4], R21 ;  /* 0x0000041501007387 */ /* 0x0001e20000100800 */
[----:B------:R-:W-:-:S03]  /*16610*/  LOP3.LUT R15, R20, 0xffff, RZ, 0xc0, !PT ;  /* 0x0000ffff140f7812 */ /* 0x000fc600078ec0ff */
[----:B------:R-:W3:Y:S01]  /*16620*/  LDL.LU R25, [R1+0xc8] ;  /* 0x0000c80001197983 */ /* 0x000ee20000300800 */
[----:B------:R-:W-:-:S03]  /*16630*/  LOP3.LUT R19, R24, 0xffff, RZ, 0xc0, !PT ;  /* 0x0000ffff18137812 */ /* 0x000fc600078ec0ff */
[----:B------:R-:W3:Y:S04]  /*16640*/  LDL.LU R0, [R1+0xc4] ;  /* 0x0000c40001007983 */ /* 0x000ee80000300800 */
[----:B------:R-:W3:Y:S01]  /*16650*/  LDL.LU R20, [R1+0xc0] ;  /* 0x0000c00001147983 */ /* 0x000ee20000300800 */
[----:B------:R-:W-:Y:S02]  /*16660*/  LOP3.LUT R11, R22, 0xffff, RZ, 0xc0, !PT ;  /* 0x0000ffff160b7812 */ /* 0x000fe400078ec0ff */
[----:B0-----:R-:W-:Y:S02]  /*16670*/  PRMT R21, R21, 0x3340, R13 ;  /* 0x0000334015157816 */ /* 0x001fe4000000000d */
[----:B----4-:R-:W-:Y:S02]  /*16680*/  LOP3.LUT R8, R28, 0xffff, RZ, 0xc0, !PT ;  /* 0x0000ffff1c087812 */ /* 0x010fe400078ec0ff */
[----:B--2---:R-:W-:-:S02]  /*16690*/  LOP3.LUT R7, R29, 0xffff, RZ, 0xc0, !PT ;  /* 0x0000ffff1d077812 */ /* 0x004fc400078ec0ff */
[----:B------:R-:W-:-:S03]  /*166a0*/  LOP3.LUT R28, R2, 0xffff, RZ, 0xc0, !PT ;  /* 0x0000ffff021c7812 */ /* 0x000fc600078ec0ff */
[----:B------:R-:W-:Y:S01]  /*166b0*/  STL [R1+0x8], R7 ;  /* 0x0000080701007387 */ /* 0x000fe20000100800 */
[----:B------:R-:W-:-:S03]  /*166c0*/  PRMT R2, R15, 0x3340, R1 ;  /* 0x000033400f027816 */ /* 0x000fc60000000001 */
[----:B------:R0:W-:Y:S01]  /*166d0*/  STL [R1], R8 ;  /* 0x0000000801007387 */ /* 0x0001e20000100800 */
[----:B------:R-:W-:-:S03]  /*166e0*/  PRMT R22, R7, 0x3340, R8 ;  /* 0x0000334007167816 */ /* 0x000fc60000000008 */
[----:B------:R2:W-:Y:S04]  /*166f0*/  STL [R1+0x68], R26 ;  /* 0x0000681a01007387 */ /* 0x0005e80000100800 */
[----:B------:R-:W-:Y:S01]  /*16700*/  STL [R1+0x64], R28 ;  /* 0x0000641c01007387 */ /* 0x000fe20000100800 */
[----:B------:R-:W-:-:S03]  /*16710*/  PRMT R24, R26, 0x3340, R28 ;  /* 0x000033401a187816 */ /* 0x000fc6000000001c */
[----:B------:R4:W-:Y:S04]  /*16720*/  STL [R1+0x60], R19 ;  /* 0x0000601301007387 */ /* 0x0009e80000100800 */
[----:B0-----:R-:W3:Y:S01]  /*16730*/  LDL.LU R8, [R1+0x818] ;  /* 0x0008180001087983 */ /* 0x001ee20000300800 */
[----:B--2---:R-:W-:-:S03]  /*16740*/  PRMT R26, R21, 0x5410, R2 ;  /* 0x00005410151a7816 */ /* 0x004fc60000000002 */
[----:B------:R-:W2:Y:S04]  /*16750*/  LDL.LU R7, [R1+0x814] ;  /* 0x0008140001077983 */ /* 0x000ea80000300800 */
[----:B------:R-:W2:Y:S01]  /*16760*/  LDL.LU R2, [R1+0xbc] ;  /* 0x0000bc0001027983 */ /* 0x000ea20000300800 */
[----:B------:R-:W-:Y:S02]  /*16770*/  LOP3.LUT R29, R23, 0xffff, RZ, 0xc0, !PT ;  /* 0x0000ffff171d7812 */ /* 0x000fe400078ec0ff */
[----:B------:R-:W-:Y:S02]  /*16780*/  LOP3.LUT R6, R6, 0xffff, RZ, 0xc0, !PT ;  /* 0x0000ffff06067812 */ /* 0x000fe400078ec0ff */
[----:B------:R-:W-:Y:S02]  /*16790*/  LOP3.LUT R14, R5, 0xffff, RZ, 0xc0, !PT ;  /* 0x0000ffff050e7812 */ /* 0x000fe400078ec0ff */
[----:B------:R-:W-:-:S02]  /*167a0*/  PRMT R3, R29, 0x3340, R1 ;  /* 0x000033401d037816 */ /* 0x000fc40000000001 */
[----:B------:R-:W-:Y:S02]  /*167b0*/  PRMT R5, R14, 0x3340, R1 ;  /* 0x000033400e057816 */ /* 0x000fe40000000001 */
[----:B------:R-:W-:Y:S02]  /*167c0*/  PRMT R23, R11, 0x3340, R6 ;  /* 0x000033400b177816 */ /* 0x000fe40000000006 */
[----:B------:R-:W-:Y:S01]  /*167d0*/  PRMT R21, R22, 0x5410, R3 ;  /* 0x0000541016157816 */ /* 0x000fe20000000003 */
[----:B------:R-:W-:Y:S01]  /*167e0*/  STL [R1+0xe4], R26 ;  /* 0x0000e41a01007387 */ /* 0x000fe20000100800 */
[----:B------:R-:W-:Y:S02]  /*167f0*/  PRMT R3, R23, 0x5410, R5 ;  /* 0x0000541017037816 */ /* 0x000fe40000000005 */
[----:B----4-:R-:W-:Y:S01]  /*16800*/  PRMT R19, R19, 0x3340, R1 ;  /* 0x0000334013137816 */ /* 0x010fe20000000001 */
[----:B------:R-:W4:Y:S04]  /*16810*/  LDL.LU R22, [R1+0x88] ;  /* 0x0000880001167983 */ /* 0x000f280000300800 */
[----:B------:R-:W-:Y:S04]  /*16820*/  STL [R1+0xdc], R21 ;  /* 0x0000dc1501007387 */ /* 0x000fe80000100800 */
[----:B------:R-:W4:Y:S04]  /*16830*/  LDL.LU R23, [R1+0x84] ;  /* 0x0000840001177983 */ /* 0x000f280000300800 */
[----:B------:R0:W-:Y:S01]  /*16840*/  STL [R1+0xd8], R3 ;  /* 0x0000d80301007387 */ /* 0x0001e20000100800 */
[----:B---3--:R-:W-:-:S02]  /*16850*/  LOP3.LUT R5, R27, 0xffff, RZ, 0xc0, !PT ;  /* 0x0000ffff1b057812 */ /* 0x008fc400078ec0ff */
[----:B0-----:R-:W-:Y:S02]  /*16860*/  PRMT R3, R24, 0x5410, R19 ;  /* 0x0000541018037816 */ /* 0x001fe40000000013 */
[----:B------:R-:W-:-:S03]  /*16870*/  LOP3.LUT R19, R4, 0xffff, RZ, 0xc0, !PT ;  /* 0x0000ffff04137812 */ /* 0x000fc600078ec0ff */
[----:B------:R0:W-:Y:S01]  /*16880*/  STL [R1+0xb8], R3 ;  /* 0x0000b80301007387 */ /* 0x0001e20000100800 */
[----:B------:R-:W-:-:S03]  /*16890*/  LOP3.LUT R24, R16, 0xffff, RZ, 0xc0, !PT ;  /* 0x0000ffff10187812 */ /* 0x000fc600078ec0ff */
[----:B------:R-:W3:Y:S01]  /*168a0*/  LDL.LU R27, [R1+0x38] ;  /* 0x00003800011b7983 */ /* 0x000ee20000300800 */
[----:B------:R-:W-:-:S03]  /*168b0*/  LOP3.LUT R21, R0, 0xffff, RZ, 0xc0, !PT ;  /* 0x0000ffff00157812 */ /* 0x000fc600078ec0ff */
[----:B------:R-:W3:Y:S01]  /*168c0*/  LDL.LU R4, [R1+0x34] ;  /* 0x0000340001047983 */ /* 0x000ee20000300800 */
[----:B0-----:R-:W-:Y:S02]  /*168d0*/  LOP3.LUT R3, R25, 0xffff, RZ, 0xc0, !PT ;  /* 0x0000ffff19037812 */ /* 0x001fe400078ec0ff */
[----:B------:R-:W-:Y:S01]  /*168e0*/  LOP3.LUT R25, R10, 0xffff, RZ, 0xc0, !PT ;  /* 0x0000ffff0a197812 */ /* 0x000fe200078ec0ff */
[----:B------:R0:W-:Y:S01]  /*168f0*/  STL [R1+0x90], R5 ;  /* 0x0000900501007387 */ /* 0x0001e20000100800 */
[----:B------:R-:W-:-:S03]  /*16900*/  LOP3.LUT R20, R20, 0xffff, RZ, 0xc0, !PT ;  /* 0x0000ffff14147812 */ /* 0x000fc600078ec0ff */
[----:B------:R-:W-:Y:S04]  /*16910*/  STL [R1+0x8c], R19 ;  /* 0x00008c1301007387 */ /* 0x000fe80000100800 */
[----:B------:R-:W3:Y:S04]  /*16920*/  LDL.LU R26, [R1+0x30] ;  /* 0x00003000011a7983 */ /* 0x000ee80000300800 */
[----:B------:R-:W3:Y:S01]  /*16930*/  LDL.LU R28, [R1+0x24] ;  /* 0x00002400011c7983 */ /* 0x000ee20000300800 */
[----:B0-----:R-:W-:-:S03]  /*16940*/  PRMT R5, R5, 0x3340, R19 ;  /* 0x0000334005057816 */ /* 0x001fc60000000013 */
[----:B------:R-:W3:Y:S04]  /*16950*/  LDL.LU R0, [R1+0x20] ;  /* 0x0000200001007983 */ /* 0x000ee80000300800 */
[----:B------:R0:W-:Y:S04]  /*16960*/  STL [R1+0x78], R3 ;  /* 0x0000780301007387 */ /* 0x0001e80000100800 */
[----:B------:R1:W-:Y:S04]  /*16970*/  STL [R1+0x70], R21 ;  /* 0x0000701501007387 */ /* 0x0003e80000100800 */
[----:B------:R1:W-:Y:S01]  /*16980*/  STL [R1+0x6c], R20 ;  /* 0x00006c1401007387 */ /* 0x0003e20000100800 */
[----:B0-----:R-:W-:-:S02]  /*16990*/  PRMT R3, R3, 0x3340, R1 ;  /* 0x0000334003037816 */ /* 0x001fc40000000001 */
[----:B-1----:R-:W-:Y:S02]  /*169a0*/  PRMT R21, R21, 0x3340, R20 ;  /* 0x0000334015157816 */ /* 0x002fe40000000014 */
[----:B------:R-:W3:Y:S01]  /*169b0*/  LDL.LU R20, [R1+0x810] ;  /* 0x0008100001147983 */ /* 0x000ee20000300800 */
[----:B------:R-:W-:Y:S02]  /*169c0*/  PRMT R3, R5, 0x5410, R3 ;  /* 0x0000541005037816 */ /* 0x000fe40000000003 */
[----:B--2---:R-:W-:Y:S02]  /*169d0*/  LOP3.LUT R7, R7, 0xffff, RZ, 0xc0, !PT ;  /* 0x0000ffff07077812 */ /* 0x004fe400078ec0ff */
[----:B------:R-:W-:Y:S02]  /*169e0*/  LOP3.LUT R16, R2, 0xffff, RZ, 0xc0, !PT ;  /* 0x0000ffff02107812 */ /* 0x000fe400078ec0ff */
[----:B------:R-:W-:Y:S02]  /*169f0*/  PRMT R2, R24, 0x3340, R1 ;  /* 0x0000334018027816 */ /* 0x000fe40000000001 */
[----:B------:R-:W-:-:S04]  /*16a00*/  PRMT R10, R7, 0x3340, R25 ;  /* 0x00003340070a7816 */ /* 0x000fc80000000019 */
[----:B------:R-:W-:Y:S02]  /*16a10*/  PRMT R10, R10, 0x5410, R2 ;  /* 0x000054100a0a7816 */ /* 0x000fe40000000002 */
[----:B------:R-:W2:Y:S04]  /*16a20*/  LDL.LU R2, [R1+0x7c] ;  /* 0x00007c0001027983 */ /* 0x000ea80000300800 */
[----:B------:R0:W-:Y:S04]  /*16a30*/  STL [R1+0xa8], R10 ;  /* 0x0000a80a01007387 */ /* 0x0001e80000100800 */
[----:B0-----:R-:W2:Y:S04]  /*16a40*/  LDL.LU R10, [R1+0x4c] ;  /* 0x00004c00010a7983 */ /* 0x001ea80000300800 */
[----:B------:R-:W2:Y:S01]  /*16a50*/  LDL.LU R5, [R1+0x80] ;  /* 0x0000800001057983 */ /* 0x000ea20000300800 */
[----:B------:R-:W-:-:S02]  /*16a60*/  PRMT R19, R16, 0x3340, R1 ;  /* 0x0000334010137816 */ /* 0x000fc40000000001 */
[----:B----4-:R-:W-:Y:S02]  /*16a70*/  LOP3.LUT R22, R22, 0xffff, RZ, 0xc0, !PT ;  /* 0x0000ffff16167812 */ /* 0x010fe400078ec0ff */
[----:B------:R-:W-:Y:S01]  /*16a80*/  PRMT R19, R21, 0x5410, R19 ;  /* 0x0000541015137816 */ /* 0x000fe20000000013 */
[----:B------:R0:W-:Y:S01]  /*16a90*/  STL [R1+0xc0], R3 ;  /* 0x0000c00301007387 */ /* 0x0001e20000100800 */
[----:B------:R-:W-:-:S03]  /*16aa0*/  LOP3.LUT R23, R23, 0xffff, RZ, 0xc0, !PT ;  /* 0x0000ffff17177812 */ /* 0x000fc600078ec0ff */
[----:B0-----:R-:W4:Y:S04]  /*16ab0*/  LDL.LU R3, [R1+0x74] ;  /* 0x0000740001037983 */ /* 0x001f280000300800 */
[----:B------:R-:W-:Y:S01]  /*16ac0*/  STL [R1+0xbc], R19 ;  /* 0x0000bc1301007387 */ /* 0x000fe20000100800 */
[----:B---3--:R-:W-:-:S03]  /*16ad0*/  LOP3.LUT R27, R27, 0xffff, RZ, 0xc0, !PT ;  /* 0x0000ffff1b1b7812 */ /* 0x008fc600078ec0ff */
[----:B------:R-:W-:Y:S01]  /*16ae0*/  STL [R1+0x5c], R22 ;  /* 0x00005c1601007387 */ /* 0x000fe20000100800 */
[----:B------:R-:W-:-:S03]  /*16af0*/  LOP3.LUT R4, R4, 0xffff, RZ, 0xc0, !PT ;  /* 0x0000ffff04047812 */ /* 0x000fc600078ec0ff */
[----:B------:R-:W-:Y:S01]  /*16b00*/  STL [R1+0x58], R23 ;  /* 0x0000581701007387 */ /* 0x000fe20000100800 */
[----:B------:R-:W-:Y:S02]  /*16b10*/  LOP3.LUT R26, R26, 0xffff, RZ, 0xc0, !PT ;  /* 0x0000ffff1a1a7812 */ /* 0x000fe400078ec0ff */
[----:B------:R-:W-:Y:S02]  /*16b20*/  LOP3.LUT R28, R28, 0xffff, RZ, 0xc0, !PT ;  /* 0x0000ffff1c1c7812 */ /* 0x000fe400078ec0ff */
[----:B------:R-:W-:Y:S02]  /*16b30*/  LOP3.LUT R0, R0, 0xffff, RZ, 0xc0, !PT ;  /* 0x0000ffff00007812 */ /* 0x000fe400078ec0ff */
[----:B------:R-:W-:Y:S02]  /*16b40*/  LOP3.LUT R21, R20, 0xffff, RZ, 0xc0, !PT ;  /* 0x0000ffff14157812 */ /* 0x000fe400078ec0ff */
[----:B------:R-:W-:Y:S02]  /*16b50*/  PRMT R20, R26, 0x3340, R1 ;  /* 0x000033401a147816 */ /* 0x000fe40000000001 */
[----:B--2---:R-:W-:-:S05]  /*16b60*/  LOP3.LUT R5, R5, 0xffff, RZ, 0xc0, !PT ;  /* 0x0000ffff05057812 */ /* 0x004fca00078ec0ff */
[----:B------:R-:W-:Y:S04]  /*16b70*/  STL [R1+0x40], R5 ;  /* 0x0000400501007387 */ /* 0x000fe80000100800 */
[----:B------:R0:W-:Y:S04]  /*16b80*/  STL [R1+0x98], R27 ;  /* 0x0000981b01007387 */ /* 0x0001e80000100800 */
[----:B------:R-:W-:Y:S04]  /*16b90*/  STL [R1+0x94], R4 ;  /* 0x0000940401007387 */ /* 0x000fe80000100800 */
[----:B------:R-:W-:Y:S04]  /*16ba0*/  STL [R1+0x88], R26 ;  /* 0x0000881a01007387 */ /* 0x000fe80000100800 */
[----:B------:R1:W-:Y:S01]  /*16bb0*/  STL [R1+0x84], R28 ;  /* 0x0000841c01007387 */ /* 0x0003e20000100800 */
[----:B0-----:R-:W-:-:S03]  /*16bc0*/  PRMT R27, R27, 0x3340, R4 ;  /* 0x000033401b1b7816 */ /* 0x001fc60000000004 */
[----:B------:R0:W-:Y:S04]  /*16bd0*/  STL [R1+0x80], R0 ;  /* 0x0000800001007387 */ /* 0x0001e80000100800 */
[----:B------:R2:W-:Y:S01]  /*16be0*/  STL [R1+0x74], R21 ;  /* 0x0000741501007387 */ /* 0x0005e20000100800 */
[----:B-1----:R-:W-:-:S03]  /*16bf0*/  PRMT R28, R28, 0x3340, R0 ;  /* 0x000033401c1c7816 */ /* 0x002fc60000000000 */
[----:B------:R-:W3:Y:S04]  /*16c00*/  LDL.LU R26, [R1+0x80c] ;  /* 0x00080c00011a7983 */ /* 0x000ee80000300800 */
[----:B------:R-:W3:Y:S04]  /*16c10*/  LDL.LU R4, [R1+0x808] ;  /* 0x0008080001047983 */ /* 0x000ee80000300800 */
[----:B0-----:R-:W3:Y:S01]  /*16c20*/  LDL.LU R0, [R1+0x804] ;  /* 0x0008040001007983 */ /* 0x001ee20000300800 */
[----:B------:R-:W-:Y:S02]  /*16c30*/  PRMT R5, R5, 0x3340, R1 ;  /* 0x0000334005057816 */ /* 0x000fe40000000001 */
[----:B------:R-:W-:-:S02]  /*16c40*/  PRMT R22, R22, 0x3340, R23 ;  /* 0x0000334016167816 */ /* 0x000fc40000000017 */
[----:B------:R-:W-:Y:S02]  /*16c50*/  LOP3.LUT R2, R2, 0xffff, RZ, 0xc0, !PT ;  /* 0x0000ffff02027812 */ /* 0x000fe400078ec0ff */
[----:B----4-:R-:W-:Y:S02]  /*16c60*/  LOP3.LUT R3, R3, 0xffff, RZ, 0xc0, !PT ;  /* 0x0000ffff03037812 */ /* 0x010fe400078ec0ff */
[----:B------:R-:W-:Y:S02]  /*16c70*/  LOP3.LUT R10, R10, 0xffff, RZ, 0xc0, !PT ;  /* 0x0000ffff0a0a7812 */ /* 0x000fe400078ec0ff */
[----:B------:R-:W-:Y:S02]  /*16c80*/  PRMT R5, R22, 0x5410, R5 ;  /* 0x0000541016057816 */ /* 0x000fe40000000005 */
[----:B------:R-:W-:Y:S01]  /*16c90*/  PRMT R19, R10, 0x3340, R1 ;  /* 0x000033400a137816 */ /* 0x000fe20000000001 */
[----:B------:R-:W4:Y:S01]  /*16ca0*/  LDL.LU R22, [R1+0xc] ;  /* 0x00000c0001167983 */ /* 0x000f220000300800 */
[----:B------:R-:W-:-:S03]  /*16cb0*/  PRMT R23, R2, 0x3340, R3 ;  /* 0x0000334002177816 */ /* 0x000fc60000000003 */
[----:B------:R0:W-:Y:S01]  /*16cc0*/  STL [R1+0xb4], R5 ;  /* 0x0000b40501007387 */ /* 0x0001e20000100800 */
[----:B--2---:R-:W-:Y:S02]  /*16cd0*/  PRMT R21, R21, 0x3340, R1 ;  /* 0x0000334015157816 */ /* 0x004fe40000000001 */
[----:B------:R-:W-:Y:S02]  /*16ce0*/  PRMT R20, R27, 0x5410, R20 ;  /* 0x000054101b147816 */ /* 0x000fe40000000014 */
[----:B0-----:R-:W-:Y:S02]  /*16cf0*/  PRMT R5, R23, 0x5410, R19 ;  /* 0x0000541017057816 */ /* 0x001fe40000000013 */
[----:B------:R-:W2:Y:S01]  /*16d00*/  LDL.LU R23, [R1+0x10] ;  /* 0x0000100001177983 */ /* 0x000ea20000300800 */
[----:B------:R-:W-:-:S03]  /*16d10*/  PRMT R19, R28, 0x5410, R21 ;  /* 0x000054101c137816 */ /* 0x000fc60000000015 */
[----:B------:R-:W-:Y:S04]  /*16d20*/  STL [R1+0xac], R5 ;  /* 0x0000ac0501007387 */ /* 0x000fe80000100800 */
[----:B------:R0:W-:Y:S01]  /*16d30*/  STL [R1+0xb0], R20 ;  /* 0x0000b01401007387 */ /* 0x0001e20000100800 */
[----:B------:R-:W-:-:S03]  /*16d40*/  LOP3.LUT R8, R8, 0xffff, RZ, 0xc0, !PT ;  /* 0x0000ffff08087812 */ /* 0x000fc600078ec0ff */
[----:B------:R-:W-:Y:S01]  /*16d50*/  STL [R1+0xa4], R19 ;  /* 0x0000a41301007387 */ /* 0x000fe20000100800 */
[----:B------:R-:W-:Y:S02]  /*16d60*/  LOP3.LUT R28, R12, 0xffff, RZ, 0xc0, !PT ;  /* 0x0000ffff0c1c7812 */ /* 0x000fe400078ec0ff */
[----:B------:R-:W-:Y:S02]  /*16d70*/  LOP3.LUT R27, R9, 0xffff, RZ, 0xc0, !PT ;  /* 0x0000ffff091b7812 */ /* 0x000fe400078ec0ff */
[----:B---3--:R-:W-:Y:S02]  /*16d80*/  LOP3.LUT R26, R26, 0xffff, RZ, 0xc0, !PT ;  /* 0x0000ffff1a1a7812 */ /* 0x008fe400078ec0ff */
[----:B0-----:R-:W-:Y:S02]  /*16d90*/  LOP3.LUT R20, R4, 0xffff, RZ, 0xc0, !PT ;  /* 0x0000ffff04147812 */ /* 0x001fe400078ec0ff */
[----:B------:R-:W-:Y:S02]  /*16da0*/  LOP3.LUT R5, R0, 0xffff, RZ, 0xc0, !PT ;  /* 0x0000ffff00057812 */ /* 0x000fe400078ec0ff */
[----:B------:R-:W-:-:S03]  /*16db0*/  PRMT R0, R26, 0x3340, R1 ;  /* 0x000033401a007816 */ /* 0x000fc60000000001 */
[----:B------:R0:W-:Y:S01]  /*16dc0*/  STL [R1+0x38], R5 ;  /* 0x0000380501007387 */ /* 0x0001e20000100800 */
[----:B------:R-:W-:-:S03]  /*16dd0*/  PRMT R4, R28, 0x3340, R1 ;  /* 0x000033401c047816 */ /* 0x000fc60000000001 */
[----:B------:R1:W-:Y:S01]  /*16de0*/  STL [R1+0x34], R20 ;  /* 0x0000341401007387 */ /* 0x0003e20000100800 */
[----:B0-----:R-:W-:-:S03]  /*16df0*/  PRMT R5, R5, 0x3340, R20 ;  /* 0x0000334005057816 */ /* 0x001fc60000000014 */
[----:B------:R0:W-:Y:S01]  /*16e00*/  STL [R1+0x30], R8 ;  /* 0x0000300801007387 */ /* 0x0001e20000100800 */
[----:B------:R-:W-:-:S03]  /*16e10*/  PRMT R5, R5, 0x5410, R0 ;  /* 0x0000541005057816 */ /* 0x000fc60000000000 */
[----:B-1----:R-:W3:Y:S04]  /*16e20*/  LDL.LU R20, [R1+0x4] ;  /* 0x0000040001147983 */ /* 0x002ee80000300800 */
[----:B------:R-:W3:Y:S01]  /*16e30*/  LDL.LU R0, [R1+0x3c] ;  /* 0x00003c0001007983 */ /* 0x000ee20000300800 */
[----:B0-----:R-:W-:-:S03]  /*16e40*/  PRMT R8, R8, 0x3340, R27 ;  /* 0x0000334008087816 */ /* 0x001fc6000000001b */
[----:B------:R0:W-:Y:S01]  /*16e50*/  STL [R1+0x9c], R5 ;  /* 0x00009c0501007387 */ /* 0x0001e20000100800 */
[----:B------:R-:W-:-:S03]  /*16e60*/  PRMT R8, R8, 0x5410, R4 ;  /* 0x0000541008087816 */ /* 0x000fc60000000004 */
[----:B0-----:R-:W3:Y:S04]  /*16e70*/  LDL.LU R5, [R1+0x18] ;  /* 0x0000180001057983 */ /* 0x001ee80000300800 */
[----:B------:R-:W3:Y:S01]  /*16e80*/  LDL.LU R4, [R1+0x1c] ;  /* 0x00001c0001047983 */ /* 0x000ee20000300800 */
[----:B------:R-:W0:Y:S01]  /*16e90*/  S2R R21, SR_TID.X ;  /* 0x0000000000157919 */ /* 0x000e220000002100 */
[----:B------:R-:W1:Y:S02]  /*16ea0*/  S2R R19, SR_TID.X ;  /* 0x0000000000137919 */ /* 0x000e640000002100 */
[----:B------:R2:W-:Y:S04]  /*16eb0*/  STL [R1+0x7c], R8 ;  /* 0x00007c0801007387 */ /* 0x0005e80000100800 */
[----:B--2---:R-:W2:Y:S01]  /*16ec0*/  LDL.LU R8, [R1+0x14] ;  /* 0x0000140001087983 */ /* 0x004ea20000300800 */
[----:B0-----:R-:W-:-:S02]  /*16ed0*/  SHF.R.S32.HI R9, RZ, 0x2, R21 ;  /* 0x00000002ff097819 */ /* 0x001fc40000011415 */
[----:B------:R-:W-:Y:S02]  /*16ee0*/  SHF.R.S32.HI R12, RZ, 0x3, R21 ;  /* 0x00000003ff0c7819 */ /* 0x000fe40000011415 */
[----:B-1----:R-:W-:Y:S02]  /*16ef0*/  LOP3.LUT R19, R19, 0x100, RZ, 0xc0, !PT ;  /* 0x0000010013137812 */ /* 0x002fe400078ec0ff */
[----:B------:R-:W-:Y:S02]  /*16f00*/  SGXT R9, R9, 0x1 ;  /* 0x000000010909781a */ /* 0x000fe40000000200 */
[----:B------:R-:W-:Y:S02]  /*16f10*/  SHF.R.U32.HI R21, RZ, 0x2, R19 ;  /* 0x00000002ff157819 */ /* 0x000fe40000011613 */
[----:B------:R-:W-:Y:S02]  /*16f20*/  SGXT R12, R12, 0x1 ;  /* 0x000000010c0c781a */ /* 0x000fe40000000200 */
[----:B------:R-:W-:-:S02]  /*16f30*/  LOP3.LUT R21, R21, 0x4040, R9, 0x78, !PT ;  /* 0x0000404015157812 */ /* 0x000fc400078e7809 */
[----:B------:R-:W-:Y:S02]  /*16f40*/  LOP3.LUT R9, R18, 0x8008, R12, 0xf8, !PT ;  /* 0x0000800812097812 */ /* 0x000fe400078ef80c */
[----:B----4-:R-:W-:-:S03]  /*16f50*/  SHF.R.U32.HI R12, RZ, 0x8, R22 ;  /* 0x00000008ff0c7819 */ /* 0x010fc60000011616 */
[----:B------:R0:W-:Y:S04]  /*16f60*/  STL [R1+0x2c], R9 ;  /* 0x00002c0901007387 */ /* 0x0001e80000100800 */
[----:B------:R-:W4:Y:S01]  /*16f70*/  LDL.LU R18, [R1] ;  /* 0x0000000001127983 */ /* 0x000f220000300800 */
[----:B0-----:R-:W-:Y:S02]  /*16f80*/  SHF.R.U32.HI R9, RZ, 0x8, R23 ;  /* 0x00000008ff097819 */ /* 0x001fe40000011617 */
[----:B---3--:R-:W-:-:S04]  /*16f90*/  SHF.R.U32.HI R0, RZ, 0x8, R0 ;  /* 0x00000008ff007819 */ /* 0x008fc80000011600 */
[----:B------:R-:W-:Y:S02]  /*16fa0*/  LOP3.LUT R0, R0, 0xffff, RZ, 0xc0, !PT ;  /* 0x0000ffff00007812 */ /* 0x000fe400078ec0ff */
[----:B------:R-:W-:Y:S02]  /*16fb0*/  SHF.R.U32.HI R5, RZ, 0x8, R5 ;  /* 0x00000008ff057819 */ /* 0x000fe40000011605 */
[----:B------:R-:W-:Y:S02]  /*16fc0*/  SHF.R.U32.HI R4, RZ, 0x8, R4 ;  /* 0x00000008ff047819 */ /* 0x000fe40000011604 */
[----:B------:R-:W-:Y:S02]  /*16fd0*/  LOP3.LUT R5, R5, 0xffff, RZ, 0xc0, !PT ;  /* 0x0000ffff05057812 */ /* 0x000fe400078ec0ff */
[----:B------:R-:W-:Y:S02]  /*16fe0*/  LOP3.LUT R4, R4, 0xffff, RZ, 0xc0, !PT ;  /* 0x0000ffff04047812 */ /* 0x000fe400078ec0ff */
[----:B------:R-:W-:-:S02]  /*16ff0*/  PRMT R23, R5, 0x3340, R1 ;  /* 0x0000334005177816 */ /* 0x000fc40000000001 */
[----:B------:R-:W-:Y:S02]  /*17000*/  PRMT R22, R0, 0x3340, R4 ;  /* 0x0000334000167816 */ /* 0x000fe40000000004 */
[----:B------:R-:W3:Y:S04]  /*17010*/  LDL.LU R4, [R1+0x54] ;  /* 0x0000540001047983 */ /* 0x000ee80000300800 */
[----:B------:R-:W4:Y:S04]  /*17020*/  LDL.LU R0, [R1+0x44] ;  /* 0x0000440001007983 */ /* 0x000f280000300800 */
[----:B------:R-:W-:Y:S04]  /*17030*/  STL [R1+0x4c], R22 ;  /* 0x00004c1601007387 */ /* 0x000fe80000100800 */
[----:B------:R0:W-:Y:S04]  /*17040*/  STL [R1+0x7f0], R23 ;  /* 0x0007f01701007387 */ /* 0x0001e80000100800 */
[----:B0-----:R-:W4:Y:S01]  /*17050*/  LDL.LU R23, [R1+0x48] ;  /* 0x0000480001177983 */ /* 0x001f220000300800 */
[----:B------:R-:W-:-:S04]  /*17060*/  LOP3.LUT R12, R12, 0xffff, RZ, 0xc0, !PT ;  /* 0x0000ffff0c0c7812 */ /* 0x000fc800078ec0ff */
[----:B------:R-:W-:Y:S02]  /*17070*/  PRMT R22, R12, 0x3340, R1 ;  /* 0x000033400c167816 */ /* 0x000fe40000000001 */
[----:B------:R-:W4:Y:S01]  /*17080*/  LDL.LU R12, [R1+0x8] ;  /* 0x00000800010c7983 */ /* 0x000f220000300800 */
[----:B--2---:R-:W-:Y:S02]  /*17090*/  SHF.R.U32.HI R8, RZ, 0x8, R8 ;  /* 0x00000008ff087819 */ /* 0x004fe40000011608 */
[----:B------:R-:W-:Y:S02]  /*170a0*/  LOP3.LUT R9, R9, 0xffff, RZ, 0xc0, !PT ;  /* 0x0000ffff09097812 */ /* 0x000fe400078ec0ff */
[----:B------:R-:W-:-:S04]  /*170b0*/  LOP3.LUT R8, R8, 0xffff, RZ, 0xc0, !PT ;  /* 0x0000ffff08087812 */ /* 0x000fc800078ec0ff */
[----:B------:R-:W-:-:S05]  /*170c0*/  PRMT R5, R8, 0x3340, R9 ;  /* 0x0000334008057816 */ /* 0x000fca0000000009 */
[----:B------:R0:W-:Y:S04]  /*170d0*/  STL [R1+0x50], R5 ;  /* 0x0000500501007387 */ /* 0x0001e80000100800 */
[----:B------:R1:W-:Y:S01]  /*170e0*/  STL [R1+0x7ec], R22 ;  /* 0x0007ec1601007387 */ /* 0x0003e20000100800 */
[----:B0-----:R-:W-:-:S05]  /*170f0*/  LEA.HI R5, R19, R17, RZ, 0x1f ;  /* 0x0000001113057211 */ /* 0x001fca00078ff8ff */
[----:B------:R-:W-:Y:S04]  /*17100*/  STL [R1+0x7f4], R5 ;  /* 0x0007f40501007387 */ /* 0x000fe80000100800 */
[----:B------:R-:W2:Y:S04]  /*17110*/  LDL.LU R17, [R1+0x68] ;  /* 0x0000680001117983 */ /* 0x000ea80000300800 */
[----:B-1----:R-:W2:Y:S01]  /*17120*/  LDL.LU R22, [R1+0x64] ;  /* 0x0000640001167983 */ /* 0x002ea20000300800 */
[----:B---3--:R-:W-:-:S04]  /*17130*/  SHF.R.U32.HI R4, RZ, 0x8, R4 ;  /* 0x00000008ff047819 */ /* 0x008fc80000011604 */
[----:B------:R-:W-:Y:S02]  /*17140*/  LOP3.LUT R4, R4, 0xffff, RZ, 0xc0, !PT ;  /* 0x0000ffff04047812 */ /* 0x000fe400078ec0ff */
[----:B----4-:R-:W-:-:S04]  /*17150*/  SHF.R.U32.HI R8, RZ, 0x8, R23 ;  /* 0x00000008ff087819 */ /* 0x010fc80000011617 */
[----:B------:R-:W-:-:S04]  /*17160*/  LOP3.LUT R8, R8, 0xffff, RZ, 0xc0, !PT ;  /* 0x0000ffff08087812 */ /* 0x000fc800078ec0ff */
[----:B------:R-:W-:-:S05]  /*17170*/  PRMT R4, R4, 0x3340, R8 ;  /* 0x0000334004047816 */ /* 0x000fca0000000008 */
[----:B------:R0:W-:Y:S04]  /*17180*/  STL [R1+0x3c], R4 ;  /* 0x00003c0401007387 */ /* 0x0001e80000100800 */
[----:B------:R-:W3:Y:S01]  /*17190*/  LDL.LU R23, [R1+0x60] ;  /* 0x0000600001177983 */ /* 0x000ee20000300800 */
[----:B------:R-:W-:Y:S02]  /*171a0*/  SHF.R.U32.HI R0, RZ, 0x8, R0 ;  /* 0x00000008ff007819 */ /* 0x000fe40000011600 */
[----:B------:R-:W-:Y:S02]  /*171b0*/  SHF.R.U32.HI R15, RZ, 0x8, R15 ;  /* 0x00000008ff0f7819 */ /* 0x000fe4000001160f */
[----:B------:R-:W-:Y:S02]  /*171c0*/  SHF.R.U32.HI R9, RZ, 0x8, R20 ;  /* 0x00000008ff097819 */ /* 0x000fe40000011614 */
[----:B------:R-:W-:-:S02]  /*171d0*/  SHF.R.U32.HI R13, RZ, 0x8, R13 ;  /* 0x00000008ff0d7819 */ /* 0x000fc4000001160d */
[----:B------:R-:W-:Y:S02]  /*171e0*/  LOP3.LUT R0, R0, 0xffff, RZ, 0xc0, !PT ;  /* 0x0000ffff00007812 */ /* 0x000fe400078ec0ff */
[----:B------:R-:W-:Y:S02]  /*171f0*/  LOP3.LUT R15, R15, 0xffff, RZ, 0xc0, !PT ;  /* 0x0000ffff0f0f7812 */ /* 0x000fe400078ec0ff */
[----:B------:R-:W-:Y:S02]  /*17200*/  LOP3.LUT R13, R13, 0xffff, RZ, 0xc0, !PT ;  /* 0x0000ffff0d0d7812 */ /* 0x000fe400078ec0ff */
[----:B------:R-:W-:Y:S02]  /*17210*/  LOP3.LUT R9, R9, 0xffff, RZ, 0xc0, !PT ;  /* 0x0000ffff09097812 */ /* 0x000fe400078ec0ff */
[--C-:B------:R-:W-:Y:S02]  /*17220*/  PRMT R20, R0, 0x3340, R1.reuse ;  /* 0x0000334000147816 */ /* 0x100fe40000000001 */
[----:B------:R-:W-:-:S02]  /*17230*/  PRMT R19, R15, 0x3340, R1 ;  /* 0x000033400f137816 */ /* 0x000fc40000000001 */
[----:B------:R-:W-:Y:S01]  /*17240*/  PRMT R0, R9, 0x3340, R13 ;  /* 0x0000334009007816 */ /* 0x000fe2000000000d */
[----:B------:R-:W-:Y:S01]  /*17250*/  STL [R1+0x7e8], R20 ;  /* 0x0007e81401007387 */ /* 0x000fe20000100800 */
[----:B0-----:R-:W-:-:S03]  /*17260*/  SHF.R.U32.HI R4, RZ, 0x8, R18 ;  /* 0x00000008ff047819 */ /* 0x001fc60000011612 */
[----:B------:R-:W-:Y:S04]  /*17270*/  STL [R1+0x7e4], R19 ;  /* 0x0007e41301007387 */ /* 0x000fe80000100800 */
[----:B------:R0:W-:Y:S01]  /*17280*/  STL [R1+0x48], R0 ;  /* 0x0000480001007387 */ /* 0x0001e20000100800 */
[----:B------:R-:W-:-:S03]  /*17290*/  LOP3.LUT R4, R4, 0xffff, RZ, 0xc0, !PT ;  /* 0x0000ffff04047812 */ /* 0x000fc600078ec0ff */
[----:B------:R-:W4:Y:S01]  /*172a0*/  LDL.LU R13, [R1+0x90] ;  /* 0x00009000010d7983 */ /* 0x000f220000300800 */
[----:B0-----:R-:W-:-:S03]  /*172b0*/  SHF.R.U32.HI R0, RZ, 0x8, R12 ;  /* 0x00000008ff007819 */ /* 0x001fc6000001160c */
[----:B------:R-:W4:Y:S01]  /*172c0*/  LDL.LU R12, [R1+0x8c] ;  /* 0x00008c00010c7983 */ /* 0x000f220000300800 */
[----:B------:R-:W-:-:S04]  /*172d0*/  LOP3.LUT R0, R0, 0xffff, RZ, 0xc0, !PT ;  /* 0x0000ffff00007812 */ /* 0x000fc800078ec0ff */
[----:B------:R-:W-:-:S05]  /*172e0*/  PRMT R0, R0, 0x3340, R4 ;  /* 0x0000334000007816 */ /* 0x000fca0000000004 */
[----:B------:R0:W-:Y:S04]  /*172f0*/  STL [R1+0x20], R0 ;  /* 0x0000200001007387 */ /* 0x0001e80000100800 */
[----:B------:R-:W4:Y:S04]  /*17300*/  LDL.LU R15, [R1+0x78] ;  /* 0x00007800010f7983 */ /* 0x000f280000300800 */
[----:B------:R-:W4:Y:S04]  /*17310*/  LDL.LU R20, [R1+0x70] ;  /* 0x0000700001147983 */ /* 0x000f280000300800 */
[----:B------:R-:W4:Y:S01]  /*17320*/  LDL.LU R5, [R1+0x6c] ;  /* 0x00006c0001057983 */ /* 0x000f220000300800 */
[----:B------:R-:W-:-:S02]  /*17330*/  SHF.R.U32.HI R11, RZ, 0x8, R11 ;  /* 0x00000008ff0b7819 */ /* 0x000fc4000001160b */
[----:B------:R-:W-:Y:S02]  /*17340*/  SHF.R.U32.HI R6, RZ, 0x8, R6 ;  /* 0x00000008ff067819 */ /* 0x000fe40000011606 */
[----:B------:R-:W-:Y:S02]  /*17350*/  SHF.R.U32.HI R29, RZ, 0x8, R29 ;  /* 0x00000008ff1d7819 */ /* 0x000fe4000001161d */
[----:B------:R-:W-:Y:S02]  /*17360*/  LOP3.LUT R6, R6, 0xffff, RZ, 0xc0, !PT ;  /* 0x0000ffff06067812 */ /* 0x000fe400078ec0ff */
[----:B------:R-:W-:Y:S02]  /*17370*/  LOP3.LUT R11, R11, 0xffff, RZ, 0xc0, !PT ;  /* 0x0000ffff0b0b7812 */ /* 0x000fe400078ec0ff */
[----:B------:R-:W-:Y:S02]  /*17380*/  SHF.R.U32.HI R14, RZ, 0x8, R14 ;  /* 0x00000008ff0e7819 */ /* 0x000fe4000001160e */
[----:B------:R-:W-:-:S02]  /*17390*/  LOP3.LUT R18, R29, 0xffff, RZ, 0xc0, !PT ;  /* 0x0000ffff1d127812 */ /* 0x000fc400078ec0ff */
[----:B0-----:R-:W-:Y:S02]  /*173a0*/  PRMT R0, R11, 0x3340, R6 ;  /* 0x000033400b007816 */ /* 0x001fe40000000006 */
[----:B------:R-:W-:Y:S02]  /*173b0*/  LOP3.LUT R9, R14, 0xffff, RZ, 0xc0, !PT ;  /* 0x0000ffff0e097812 */ /* 0x000fe400078ec0ff */
[----:B--2---:R-:W-:Y:S02]  /*173c0*/  SHF.R.U32.HI R4, RZ, 0x8, R17 ;  /* 0x00000008ff047819 */ /* 0x004fe40000011611 */
[----:B------:R-:W-:Y:S02]  /*173d0*/  SHF.R.U32.HI R6, RZ, 0x8, R22 ;  /* 0x00000008ff067819 */ /* 0x000fe40000011616 */
[--C-:B------:R-:W-:Y:S02]  /*173e0*/  PRMT R18, R18, 0x3340, R1.reuse ;  /* 0x0000334012127816 */ /* 0x100fe40000000001 */
[----:B------:R-:W-:-:S02]  /*173f0*/  PRMT R9, R9, 0x3340, R1 ;  /* 0x0000334009097816 */ /* 0x000fc40000000001 */
[----:B------:R-:W-:Y:S02]  /*17400*/  LOP3.LUT R6, R6, 0xffff, RZ, 0xc0, !PT ;  /* 0x0000ffff06067812 */ /* 0x000fe400078ec0ff */
[----:B------:R-:W-:Y:S01]  /*17410*/  LOP3.LUT R4, R4, 0xffff, RZ, 0xc0, !PT ;  /* 0x0000ffff04047812 */ /* 0x000fe200078ec0ff */
[----:B------:R-:W-:Y:S03]  /*17420*/  STL [R1+0x7e0], R18 ;  /* 0x0007e01201007387 */ /* 0x000fe60000100800 */
[----:B------:R-:W-:Y:S01]  /*17430*/  PRMT R4, R4, 0x3340, R6 ;  /* 0x0000334004047816 */ /* 0x000fe20000000006 */
[----:B------:R-:W-:Y:S04]  /*17440*/  STL [R1+0x7dc], R9 ;  /* 0x0007dc0901007387 */ /* 0x000fe80000100800 */
[----:B------:R3:W-:Y:S04]  /*17450*/  STL [R1+0x28], R0 ;  /* 0x0000280001007387 */ /* 0x0007e80000100800 */
[----:B------:R-:W2:Y:S04]  /*17460*/  LDL.LU R17, [R1+0x5c] ;  /* 0x00005c0001117983 */ /* 0x000ea80000300800 */
[----:B------:R-:W2:Y:S04]  /*17470*/  LDL.LU R22, [R1+0x58] ;  /* 0x0000580001167983 */ /* 0x000ea80000300800 */
[----:B------:R0:W-:Y:S01]  /*17480*/  STL [R1+0x10], R4 ;  /* 0x0000100401007387 */ /* 0x0001e20000100800 */
[----:B---3--:R-:W-:-:S03]  /*17490*/  SHF.R.U32.HI R0, RZ, 0x8, R23 ;  /* 0x00000008ff007819 */ /* 0x008fc60000011617 */
[----:B------:R-:W3:Y:S01]  /*174a0*/  LDL.LU R23, [R1+0x40] ;  /* 0x0000400001177983 */ /* 0x000ee20000300800 */
[----:B------:R-:W-:Y:S02]  /*174b0*/  SHF.R.U32.HI R7, RZ, 0x8, R7 ;  /* 0x00000008ff077819 */ /* 0x000fe40000011607 */
[----:B------:R-:W-:Y:S02]  /*174c0*/  SHF.R.U32.HI R25, RZ, 0x8, R25 ;  /* 0x00000008ff197819 */ /* 0x000fe40000011619 */
[----:B------:R-:W-:Y:S02]  /*174d0*/  SHF.R.U32.HI R24, RZ, 0x8, R24 ;  /* 0x00000008ff187819 */ /* 0x000fe40000011618 */
[----:B------:R-:W-:Y:S02]  /*174e0*/  LOP3.LUT R0, R0, 0xffff, RZ, 0xc0, !PT ;  /* 0x0000ffff00007812 */ /* 0x000fe400078ec0ff */
[----:B------:R-:W-:Y:S02]  /*174f0*/  LOP3.LUT R25, R25, 0xffff, RZ, 0xc0, !PT ;  /* 0x0000ffff19197812 */ /* 0x000fe400078ec0ff */
[----:B------:R-:W-:-:S02]  /*17500*/  LOP3.LUT R7, R7, 0xffff, RZ, 0xc0, !PT ;  /* 0x0000ffff07077812 */ /* 0x000fc400078ec0ff */
[----:B------:R-:W-:Y:S02]  /*17510*/  LOP3.LUT R24, R24, 0xffff, RZ, 0xc0, !PT ;  /* 0x0000ffff18187812 */ /* 0x000fe400078ec0ff */
[----:B------:R-:W-:Y:S02]  /*17520*/  PRMT R8, R0, 0x3340, R1 ;  /* 0x0000334000087816 */ /* 0x000fe40000000001 */
[----:B------:R-:W-:Y:S02]  /*17530*/  PRMT R0, R7, 0x3340, R25 ;  /* 0x0000334007007816 */ /* 0x000fe40000000019 */
[----:B------:R-:W-:Y:S01]  /*17540*/  PRMT R7, R24, 0x3340, R1 ;  /* 0x0000334018077816 */ /* 0x000fe20000000001 */
[----:B------:R-:W-:Y:S04]  /*17550*/  STL [R1+0x7d8], R8 ;  /* 0x0007d80801007387 */ /* 0x000fe80000100800 */
[----:B------:R-:W-:Y:S01]  /*17560*/  STL [R1+0x7d4], R7 ;  /* 0x0007d40701007387 */ /* 0x000fe20000100800 */
[----:B----4-:R-:W-:-:S03]  /*17570*/  SHF.R.U32.HI R13, RZ, 0x8, R13 ;  /* 0x00000008ff0d7819 */ /* 0x010fc6000001160d */
[----:B------:R1:W-:Y:S01]  /*17580*/  STL [R1+0x1c], R0 ;  /* 0x00001c0001007387 */ /* 0x0003e20000100800 */
[----:B------:R-:W-:-:S03]  /*17590*/  LOP3.LUT R13, R13, 0xffff, RZ, 0xc0, !PT ;  /* 0x0000ffff0d0d7812 */ /* 0x000fc600078ec0ff */
[----:B------:R-:W4:Y:S01]  /*175a0*/  LDL.LU R14, [R1+0x98] ;  /* 0x00009800010e7983 */ /* 0x000f220000300800 */
[----:B------:R-:W-:-:S03]  /*175b0*/  SHF.R.U32.HI R12, RZ, 0x8, R12 ;  /* 0x00000008ff0c7819 */ /* 0x000fc6000001160c */
[----:B------:R-:W4:Y:S01]  /*175c0*/  LDL.LU R29, [R1+0x94] ;  /* 0x00009400011d7983 */ /* 0x000f220000300800 */
[----:B------:R-:W-:Y:S02]  /*175d0*/  LOP3.LUT R12, R12, 0xffff, RZ, 0xc0, !PT ;  /* 0x0000ffff0c0c7812 */ /* 0x000fe400078ec0ff */
[----:B0-----:R-:W-:Y:S02]  /*175e0*/  SHF.R.U32.HI R4, RZ, 0x8, R16 ;  /* 0x00000008ff047819 */ /* 0x001fe40000011610 */
[----:B------:R-:W-:Y:S02]  /*175f0*/  SHF.R.U32.HI R6, RZ, 0x8, R15 ;  /* 0x00000008ff067819 */ /* 0x000fe4000001160f */
[----:B-1----:R-:W-:Y:S02]  /*17600*/  SHF.R.U32.HI R0, RZ, 0x8, R5 ;  /* 0x00000008ff007819 */ /* 0x002fe40000011605 */
[----:B------:R-:W-:Y:S02]  /*17610*/  PRMT R5, R13, 0x3340, R12 ;  /* 0x000033400d057816 */ /* 0x000fe4000000000c */
[----:B------:R-:W-:-:S03]  /*17620*/  SHF.R.U32.HI R11, RZ, 0x8, R20 ;  /* 0x00000008ff0b7819 */ /* 0x000fc60000011614 */
[----:B------:R0:W-:Y:S04]  /*17630*/  STL [R1+0xc], R5 ;  /* 0x00000c0501007387 */ /* 0x0001e80000100800 */
[----:B------:R-:W4:Y:S04]  /*17640*/  LDL.LU R19, [R1+0x88] ;  /* 0x0000880001137983 */ /* 0x000f280000300800 */
[----:B------:R-:W4:Y:S04]  /*17650*/  LDL.LU R15, [R1+0x84] ;  /* 0x00008400010f7983 */ /* 0x000f280000300800 */
[----:B------:R-:W4:Y:S04]  /*17660*/  LDL.LU R20, [R1+0x80] ;  /* 0x0000800001147983 */ /* 0x000f280000300800 */
[----:B0-----:R-:W4:Y:S01]  /*17670*/  LDL.LU R5, [R1+0x74] ;  /* 0x0000740001057983 */ /* 0x001f220000300800 */
[----:B------:R-:W-:-:S02]  /*17680*/  LOP3.LUT R6, R6, 0xffff, RZ, 0xc0, !PT ;  /* 0x0000ffff06067812 */ /* 0x000fc400078ec0ff */
[----:B------:R-:W-:Y:S02]  /*17690*/  LOP3.LUT R4, R4, 0xffff, RZ, 0xc0, !PT ;  /* 0x0000ffff04047812 */ /* 0x000fe400078ec0ff */
[----:B------:R-:W-:Y:S02]  /*176a0*/  LOP3.LUT R0, R0, 0xffff, RZ, 0xc0, !PT ;  /* 0x0000ffff00007812 */ /* 0x000fe400078ec0ff */
[----:B------:R-:W-:Y:S02]  /*176b0*/  LOP3.LUT R11, R11, 0xffff, RZ, 0xc0, !PT ;  /* 0x0000ffff0b0b7812 */ /* 0x000fe400078ec0ff */
[--C-:B------:R-:W-:Y:S02]  /*176c0*/  PRMT R6, R6, 0x3340, R1.reuse ;  /* 0x0000334006067816 */ /* 0x100fe40000000001 */
[----:B------:R-:W-:Y:S02]  /*176d0*/  PRMT R4, R4, 0x3340, R1 ;  /* 0x0000334004047816 */ /* 0x000fe40000000001 */
[----:B------:R-:W-:Y:S01]  /*176e0*/  PRMT R0, R11, 0x3340, R0 ;  /* 0x000033400b007816 */ /* 0x000fe20000000000 */
[----:B------:R-:W-:Y:S04]  /*176f0*/  STL [R1+0x7d0], R6 ;  /* 0x0007d00601007387 */ /* 0x000fe80000100800 */
[----:B------:R-:W-:Y:S01]  /*17700*/  STL [R1+0x7cc], R4 ;  /* 0x0007cc0401007387 */ /* 0x000fe20000100800 */
[----:B--2---:R-:W-:-:S03]  /*17710*/  SHF.R.U32.HI R11, RZ, 0x8, R17 ;  /* 0x00000008ff0b7819 */ /* 0x004fc60000011611 */
[----:B------:R3:W-:Y:S01]  /*17720*/  STL [R1+0x24], R0 ;  /* 0x0000240001007387 */ /* 0x0007e20000100800 */
[----:B------:R-:W-:-:S03]  /*17730*/  SHF.R.U32.HI R12, RZ, 0x8, R22 ;  /* 0x00000008ff0c7819 */ /* 0x000fc60000011616 */
[----:B------:R-:W2:Y:S04]  /*17740*/  LDL.LU R17, [R1+0x38] ;  /* 0x0000380001117983 */ /* 0x000ea80000300800 */
[----:B------:R-:W2:Y:S01]  /*17750*/  LDL.LU R22, [R1+0x34] ;  /* 0x0000340001167983 */ /* 0x000ea20000300800 */
        /* <DEDUP_REMOVED lines=9> */
[----:B------:R-:W-:Y:S02]  /*177f0*/  LOP3.LUT R2, R2, 0xffff, RZ, 0xc0, !PT ;  /* 0x0000ffff02027812 */ /* 0x000fe400078ec0ff */
[----:B------:R-:W-:Y:S02]  /*17800*/  LOP3.LUT R10, R10, 0xffff, RZ, 0xc0, !PT ;  /* 0x0000ffff0a0a7812 */ /* 0x000fe400078ec0ff */
[----:B------:R-:W-:Y:S02]  /*17810*/  PRMT R3, R11, 0x3340, R1 ;  /* 0x000033400b037816 */ /* 0x000fe40000000001 */
[----:B------:R-:W-:Y:S02]  /*17820*/  PRMT R4, R13, 0x3340, R12 ;  /* 0x000033400d047816 */ /* 0x000fe4000000000c */
[----:B------:R-:W-:-:S02]  /*17830*/  PRMT R0, R2, 0x3340, R0 ;  /* 0x0000334002007816 */ /* 0x000fc40000000000 */
[----:B------:R-:W-:Y:S01]  /*17840*/  PRMT R2, R10, 0x3340, R1 ;  /* 0x000033400a027816 */ /* 0x000fe20000000001 */
[----:B------:R-:W-:Y:S04]  /*17850*/  STL [R1+0x7c8], R3 ;  /* 0x0007c80301007387 */ /* 0x000fe80000100800 */
[----:B------:R-:W-:Y:S04]  /*17860*/  STL [R1+0x8], R4 ;  /* 0x0000080401007387 */ /* 0x000fe80000100800 */
[----:B------:R0:W-:Y:S01]  /*17870*/  STL [R1+0x7f8], R2 ;  /* 0x0007f80201007387 */ /* 0x0001e20000100800 */
[----:B----4-:R-:W-:-:S03]  /*17880*/  SHF.R.U32.HI R12, RZ, 0x8, R14 ;  /* 0x00000008ff0c7819 */ /* 0x010fc6000001160e */
[----:B------:R1:W-:Y:S01]  /*17890*/  STL [R1+0x4], R0 ;  /* 0x0000040001007387 */ /* 0x0003e20000100800 */
[----:B------:R-:W-:Y:S02]  /*178a0*/  SHF.R.U32.HI R11, RZ, 0x8, R29 ;  /* 0x00000008ff0b7819 */ /* 0x000fe4000001161d */
[----:B------:R-:W-:Y:S02]  /*178b0*/  LOP3.LUT R12, R12, 0xffff, RZ, 0xc0, !PT ;  /* 0x0000ffff0c0c7812 */ /* 0x000fe400078ec0ff */
[----:B------:R-:W-:-:S04]  /*178c0*/  LOP3.LUT R11, R11, 0xffff, RZ, 0xc0, !PT ;  /* 0x0000ffff0b0b7812 */ /* 0x000fc800078ec0ff */
[----:B0-----:R-:W-:Y:S02]  /*178d0*/  PRMT R2, R12, 0x3340, R11 ;  /* 0x000033400c027816 */ /* 0x001fe4000000000b */
[----:B-1----:R-:W-:Y:S02]  /*178e0*/  SHF.R.U32.HI R0, RZ, 0x8, R19 ;  /* 0x00000008ff007819 */ /* 0x002fe40000011613 */
[----:B------:R-:W-:Y:S02]  /*178f0*/  SHF.R.U32.HI R10, RZ, 0x8, R15 ;  /* 0x00000008ff0a7819 */ /* 0x000fe4000001160f */
[----:B------:R-:W-:Y:S02]  /*17900*/  LOP3.LUT R0, R0, 0xffff, RZ, 0xc0, !PT ;  /* 0x0000ffff00007812 */ /* 0x000fe400078ec0ff */
[----:B------:R-:W-:Y:S02]  /*17910*/  SHF.R.U32.HI R29, RZ, 0x8, R20 ;  /* 0x00000008ff1d7819 */ /* 0x000fe40000011614 */
[----:B------:R-:W-:-:S02]  /*17920*/  SHF.R.U32.HI R24, RZ, 0x8, R5 ;  /* 0x00000008ff187819 */ /* 0x000fc40000011605 */
[----:B------:R-:W-:Y:S02]  /*17930*/  LOP3.LUT R29, R29, 0xffff, RZ, 0xc0, !PT ;  /* 0x0000ffff1d1d7812 */ /* 0x000fe400078ec0ff */
[----:B------:R-:W-:Y:S02]  /*17940*/  LOP3.LUT R10, R10, 0xffff, RZ, 0xc0, !PT ;  /* 0x0000ffff0a0a7812 */ /* 0x000fe400078ec0ff */
[----:B------:R-:W-:Y:S02]  /*17950*/  LOP3.LUT R24, R24, 0xffff, RZ, 0xc0, !PT ;  /* 0x0000ffff18187812 */ /* 0x000fe400078ec0ff */
[----:B------:R-:W-:Y:S02]  /*17960*/  PRMT R0, R0, 0x3340, R1 ;  /* 0x0000334000007816 */ /* 0x000fe40000000001 */
[----:B------:R-:W-:Y:S02]  /*17970*/  PRMT R29, R10, 0x3340, R29 ;  /* 0x000033400a1d7816 */ /* 0x000fe4000000001d */
[----:B------:R-:W-:Y:S01]  /*17980*/  PRMT R24, R24, 0x3340, R1 ;  /* 0x0000334018187816 */ /* 0x000fe20000000001 */
[----:B------:R-:W-:Y:S04]  /*17990*/  STL [R1+0x7fc], R0 ;  /* 0x0007fc0001007387 */ /* 0x000fe80000100800 */
[----:B------:R-:W-:Y:S04]  /*179a0*/  STL [R1], R2 ;  /* 0x0000000201007387 */ /* 0x000fe80000100800 */
[----:B------:R-:W-:Y:S04]  /*179b0*/  STL [R1+0x7c4], R29 ;  /* 0x0007c41d01007387 */ /* 0x000fe80000100800 */
[----:B------:R0:W-:Y:S04]  /*179c0*/  STL [R1+0x800], R24 ;  /* 0x0008001801007387 */ /* 0x0001e80000100800 */
[----:B------:R-:W4:Y:S04]  /*179d0*/  LDL.LU R6, [R1+0x2c] ;  /* 0x00002c0001067983 */ /* 0x000f280000300800 */
[----:B------:R-:W4:Y:S04]  /*179e0*/  LDL.LU R7, [R1+0x148] ;  /* 0x0001480001077983 */ /* 0x000f280000300800 */
[----:B------:R-:W0:Y:S04]  /*179f0*/  LDL.LU R8, [R1+0x140] ;  /* 0x0001400001087983 */ /* 0x000e280000300800 */
[----:B------:R-:W4:Y:S04]  /*17a00*/  LDL.LU R9, [R1+0x108] ;  /* 0x0001080001097983 */ /* 0x000f280000300800 */
[----:B------:R-:W4:Y:S04]  /*17a10*/  LDL.LU R18, [R1+0x100] ;  /* 0x0001000001127983 */ /* 0x000f280000300800 */
[----:B------:R-:W4:Y:S04]  /*17a20*/  LDL.LU R19, [R1+0xec] ;  /* 0x0000ec0001137983 */ /* 0x000f280000300800 */
[----:B------:R-:W4:Y:S01]  /*17a30*/  LDL.LU R5, [R1+0xe0] ;  /* 0x0000e00001057983 */ /* 0x000f220000300800 */
[----:B--2---:R-:W-:-:S02]  /*17a40*/  SHF.R.U32.HI R25, RZ, 0x8, R22 ;  /* 0x00000008ff197819 */ /* 0x004fc40000011616 */
[----:B------:R-:W-:Y:S02]  /*17a50*/  SHF.R.U32.HI R11, RZ, 0x8, R17 ;  /* 0x00000008ff0b7819 */ /* 0x000fe40000011611 */
[----:B------:R-:W-:Y:S02]  /*17a60*/  LOP3.LUT R25, R25, 0xffff, RZ, 0xc0, !PT ;  /* 0x0000ffff19197812 */ /* 0x000fe400078ec0ff */
[----:B------:R-:W-:-:S04]  /*17a70*/  LOP3.LUT R11, R11, 0xffff, RZ, 0xc0, !PT ;  /* 0x0000ffff0b0b7812 */ /* 0x000fc800078ec0ff */
[----:B------:R-:W-:Y:S02]  /*17a80*/  PRMT R25, R11, 0x3340, R25 ;  /* 0x000033400b197816 */ /* 0x000fe40000000019 */
[----:B---3--:R-:W-:Y:S02]  /*17a90*/  SHF.R.U32.HI R10, RZ, 0x8, R23 ;  /* 0x00000008ff0a7819 */ /* 0x008fe40000011617 */
        /* <DEDUP_REMOVED lines=10> */
[----:B------:R-:W-:-:S02]  /*17b40*/  SHF.R.U32.HI R27, RZ, 0x8, R27 ;  /* 0x00000008ff1b7819 */ /* 0x000fc4000001161b */
[----:B------:R-:W-:Y:S02]  /*17b50*/  LOP3.LUT R10, R10, 0xffff, RZ, 0xc0, !PT ;  /* 0x0000ffff0a0a7812 */ /* 0x000fe400078ec0ff */
[----:B------:R-:W-:-:S04]  /*17b60*/  LOP3.LUT R27, R27, 0xffff, RZ, 0xc0, !PT ;  /* 0x0000ffff1b1b7812 */ /* 0x000fc800078ec0ff */
[----:B------:R-:W-:Y:S02]  /*17b70*/  PRMT R27, R10, 0x3340, R27 ;  /* 0x000033400a1b7816 */ /* 0x000fe4000000001b */
[----:B----4-:R-:W-:Y:S02]  /*17b80*/  LOP3.LUT R21, R6, R21, RZ, 0xfc, !PT ;  /* 0x0000001506157212 */ /* 0x010fe400078efcff */
[----:B------:R-:W-:-:S03]  /*17b90*/  LOP3.LUT R3, R7, 0xffff, RZ, 0xc0, !PT ;  /* 0x0000ffff07037812 */ /* 0x000fc600078ec0ff */
[----:B------:R3:W-:Y:S01]  /*17ba0*/  STL [R1+0x7c0], R21 ;  /* 0x0007c01501007387 */ /* 0x0007e20000100800 */
[----:B0-----:R-:W-:-:S03]  /*17bb0*/  LOP3.LUT R24, R8, 0xffff, RZ, 0xc0, !PT ;  /* 0x0000ffff08187812 */ /* 0x001fc600078ec0ff */
[----:B------:R0:W-:Y:S01]  /*17bc0*/  STL [R1+0x14], R3 ;  /* 0x0000140301007387 */ /* 0x0001e20000100800 */
[----:B------:R-:W-:-:S03]  /*17bd0*/  LOP3.LUT R0, R9, 0xffff, RZ, 0xc0, !PT ;  /* 0x0000ffff09007812 */ /* 0x000fc600078ec0ff */
[----:B------:R1:W-:Y:S01]  /*17be0*/  STL [R1+0x18], R24 ;  /* 0x0000181801007387 */ /* 0x0003e20000100800 */
[----:B------:R-:W-:-:S03]  /*17bf0*/  LOP3.LUT R2, R18, 0xffff, RZ, 0xc0, !PT ;  /* 0x0000ffff12027812 */ /* 0x000fc600078ec0ff */
[----:B------:R4:W-:Y:S01]  /*17c00*/  STL [R1+0x30], R0 ;  /* 0x0000300001007387 */ /* 0x0009e20000100800 */
[----:B------:R-:W-:-:S03]  /*17c10*/  LOP3.LUT R29, R19, 0xffff, RZ, 0xc0, !PT ;  /* 0x0000ffff131d7812 */ /* 0x000fc600078ec0ff */
[----:B------:R0:W-:Y:S01]  /*17c20*/  STL [R1+0x2c], R2 ;  /* 0x00002c0201007387 */ /* 0x0001e20000100800 */
[----:B------:R-:W-:-:S03]  /*17c30*/  LOP3.LUT R5, R5, 0xffff, RZ, 0xc0, !PT ;  /* 0x0000ffff05057812 */ /* 0x000fc600078ec0ff */
[----:B------:R0:W-:Y:S04]  /*17c40*/  STL [R1+0x34], R29 ;  /* 0x0000341d01007387 */ /* 0x0001e80000100800 */
[----:B------:R0:W-:Y:S01]  /*17c50*/  STL [R1+0x38], R5 ;  /* 0x0000380501007387 */ /* 0x0001e20000100800 */
[----:B--2---:R-:W-:Y:S02]  /*17c60*/  LOP3.LUT R23, R23, 0xffff, RZ, 0xc0, !PT ;  /* 0x0000ffff17177812 */ /* 0x004fe400078ec0ff */
[----:B---3--:R-:W-:-:S03]  /*17c70*/  LOP3.LUT R21, R20, 0xffff, RZ, 0xc0, !PT ;  /* 0x0000ffff14157812 */ /* 0x008fc600078ec0ff */
[----:B------:R2:W-:Y:S01]  /*17c80*/  STL [R1+0x40], R23 ;  /* 0x0000401701007387 */ /* 0x0005e20000100800 */
[----:B------:R-:W-:-:S03]  /*17c90*/  PRMT R10, R22, 0x4210, R3 ;  /* 0x00004210160a7816 */ /* 0x000fc60000000003 */
[----:B------:R-:W3:Y:S04]  /*17ca0*/  LDL.LU R22, [R1+0x4c] ;  /* 0x00004c0001167983 */ /* 0x000ee80000300800 */
[----:B------:R-:W3:Y:S04]  /*17cb0*/  LDL.LU R20, [R1+0x50] ;  /* 0x0000500001147983 */ /* 0x000ee80000300800 */
[----:B------:R-:W3:Y:S04]  /*17cc0*/  LDL.LU R19, [R1+0x3c] ;  /* 0x00003c0001137983 */ /* 0x000ee80000300800 */
[----:B------:R-:W3:Y:S04]  /*17cd0*/  LDL.LU R18, [R1+0x48] ;  /* 0x0000480001127983 */ /* 0x000ee80000300800 */
[----:B------:R-:W3:Y:S04]  /*17ce0*/  LDL.LU R9, [R1+0x20] ;  /* 0x0000200001097983 */ /* 0x000ee80000300800 */
[----:B------:R-:W3:Y:S04]  /*17cf0*/  LDL.LU R8, [R1+0x28] ;  /* 0x0000280001087983 */ /* 0x000ee80000300800 */
[----:B------:R-:W3:Y:S01]  /*17d00*/  LDL.LU R7, [R1+0x10] ;  /* 0x0000100001077983 */ /* 0x000ee20000300800 */
[----:B------:R-:W-:-:S03]  /*17d10*/  PRMT R12, R12, 0x4210, R0 ;  /* 0x000042100c0c7816 */ /* 0x000fc60000000000 */
[----:B------:R-:W3:Y:S01]  /*17d20*/  LDL.LU R6, [R1+0x1c] ;  /* 0x00001c0001067983 */ /* 0x000ee20000300800 */
[----:B------:R-:W-:-:S03]  /*17d30*/  PRMT R11, R11, 0x4210, R24 ;  /* 0x000042100b0b7816 */ /* 0x000fc60000000018 */
[----:B------:R-:W3:Y:S01]  /*17d40*/  LDL.LU R4, [R1+0xc] ;  /* 0x00000c0001047983 */ /* 0x000ee20000300800 */
[----:B------:R-:W-:-:S03]  /*17d50*/  PRMT R13, R13, 0x4210, R2 ;  /* 0x000042100d0d7816 */ /* 0x000fc60000000002 */
[----:B0-----:R-:W3:Y:S01]  /*17d60*/  LDL.LU R3, [R1+0x24] ;  /* 0x0000240001037983 */ /* 0x001ee20000300800 */
[----:B------:R-:W-:-:S03]  /*17d70*/  PRMT R14, R14, 0x4210, R29 ;  /* 0x000042100e0e7816 */ /* 0x000fc6000000001d */
[----:B-1----:R-:W3:Y:S01]  /*17d80*/  LDL.LU R24, [R1+0x800] ;  /* 0x0008000001187983 */ /* 0x002ee20000300800 */
[----:B------:R-:W-:-:S03]  /*17d90*/  PRMT R15, R15, 0x4210, R5 ;  /* 0x000042100f0f7816 */ /* 0x000fc60000000005 */
[----:B----4-:R-:W4:Y:S04]  /*17da0*/  LDL.LU R0, [R1+0x7fc] ;  /* 0x0007fc0001007983 */ /* 0x010f280000300800 */
[----:B------:R-:W3:Y:S04]  /*17db0*/  LDL.LU R2, [R1+0x7f8] ;  /* 0x0007f80001027983 */ /* 0x000ee80000300800 */
[----:B------:R-:W4:Y:S04]  /*17dc0*/  LDL.LU R29, [R1] ;  /* 0x00000000011d7983 */ /* 0x000f280000300800 */
[----:B------:R-:W3:Y:S01]  /*17dd0*/  LDL.LU R5, [R1+0x7f4] ;  /* 0x0007f40001057983 */ /* 0x000ee20000300800 */
[----:B------:R-:W-:-:S03]  /*17de0*/  PRMT R16, R16, 0x4210, R23 ;  /* 0x0000421010107816 */ /* 0x000fc60000000017 */
[----:B--2---:R-:W2:Y:S01]  /*17df0*/  LDL.LU R23, [R1+0x7f0] ;  /* 0x0007f00001177983 */ /* 0x004ea20000300800 */
[----:B------:R-:W-:Y:S01]  /*17e00*/  ULEA UR4, UR5, UR4, 0x18 ;  /* 0x0000000405047291 */ /* 0x000fe2000f8ec0ff */
[----:B------:R-:W-:-:S08]  /*17e10*/  PRMT R17, R17, 0x4210, R21 ;  /* 0x0000421011117816 */ /* 0x000fd00000000015 */
[----:B---3--:R0:W-:Y:S04]  /*17e20*/  STS.64 [R5+UR4], R10 ;  /* 0x0000000a05007988 */ /* 0x0081e80008000a04 */
[----:B------:R1:W-:Y:S04]  /*17e30*/  STS.64 [R5+UR4+0x100], R12 ;  /* 0x0001000c05007988 */ /* 0x0003e80008000a04 */
[----:B------:R3:W-:Y:S04]  /*17e40*/  STS.64 [R5+UR4+0x200], R14 ;  /* 0x0002000e05007988 */ /* 0x0007e80008000a04 */
[----:B0-----:R-:W4:Y:S04]  /*17e50*/  LDL.LU R10, [R1+0x8] ;  /* 0x00000800010a7983 */ /* 0x001f280000300800 */
[----:B------:R-:W4:Y:S04]  /*17e60*/  LDL.LU R11, [R1+0x4] ;  /* 0x00000400010b7983 */ /* 0x000f280000300800 */
[----:B-1----:R-:W4:Y:S04]  /*17e70*/  LDL.LU R12, [R1+0xc0] ;  /* 0x0000c000010c7983 */ /* 0x002f280000300800 */
[----:B------:R-:W4:Y:S01]  /*17e80*/  LDL.LU R13, [R1+0xbc] ;  /* 0x0000bc00010d7983 */ /* 0x000f220000300800 */
[----:B--2---:R-:W-:-:S03]  /*17e90*/  PRMT R23, R22, 0x5410, R23 ;  /* 0x0000541016177816 */ /* 0x004fc60000000017 */
[----:B---3--:R-:W2:Y:S04]  /*17ea0*/  LDL.LU R14, [R1+0x184] ;  /* 0x00018400010e7983 */ /* 0x008ea80000300800 */
[----:B------:R-:W3:Y:S04]  /*17eb0*/  LDL.LU R15, [R1+0x180] ;  /* 0x00018000010f7983 */ /* 0x000ee80000300800 */
[----:B------:R0:W-:Y:S04]  /*17ec0*/  STS.64 [R5+UR4+0x300], R16 ;  /* 0x0003001005007988 */ /* 0x0001e80008000a04 */
[----:B0-----:R-:W2:Y:S04]  /*17ed0*/  LDL.LU R16, [R1+0x38] ;  /* 0x0000380001107983 */ /* 0x001ea80000300800 */
[----:B------:R-:W2:Y:S04]  /*17ee0*/  LDL.LU R17, [R1+0x40] ;  /* 0x0000400001117983 */ /* 0x000ea80000300800 */
[----:B------:R-:W2:Y:S02]  /*17ef0*/  LDL.LU R22, [R1+0x7ec] ;  /* 0x0007ec0001167983 */ /* 0x000ea40000300800 */
[----:B--2---:R-:W-:-:S02]  /*17f00*/  PRMT R22, R20, 0x5410, R22 ;  /* 0x0000541014167816 */ /* 0x004fc40000000016 */
[----:B------:R-:W2:Y:S02]  /*17f10*/  LDL.LU R20, [R1+0x7e8] ;  /* 0x0007e80001147983 */ /* 0x000ea40000300800 */
[----:B--2---:R-:W-:Y:S02]  /*17f20*/  PRMT R20, R19, 0x5410, R20 ;  /* 0x0000541013147816 */ /* 0x004fe40000000014 */
[----:B------:R-:W2:Y:S02]  /*17f30*/  LDL.LU R19, [R1+0x7e4] ;  /* 0x0007e40001137983 */ /* 0x000ea40000300800 */
[----:B--2---:R-:W-:Y:S02]  /*17f40*/  PRMT R19, R18, 0x5410, R19 ;  /* 0x0000541012137816 */ /* 0x004fe40000000013 */
        /* <DEDUP_REMOVED lines=12> */
[----:B------:R-:W2:Y:S01]  /*18010*/  LDL.LU R3, [R1+0x7c8] ;  /* 0x0007c80001037983 */ /* 0x000ea20000300800 */
[----:B----4-:R-:W-:Y:S02]  /*18020*/  PRMT R11, R11, 0x5410, R2 ;  /* 0x000054100b0b7816 */ /* 0x010fe40000000002 */
[----:B--2---:R-:W-:-:S02]  /*18030*/  PRMT R10, R10, 0x5410, R3 ;  /* 0x000054100a0a7816 */ /* 0x004fc40000000003 */
[----:B------:R-:W2:Y:S04]  /*18040*/  LDL.LU R3, [R1+0x18] ;  /* 0x0000180001037983 */ /* 0x000ea80000300800 */
[----:B------:R-:W4:Y:S01]  /*18050*/  LDL.LU R2, [R1+0x14] ;  /* 0x0000140001027983 */ /* 0x000f220000300800 */
[----:B------:R-:W-:Y:S02]  /*18060*/  PRMT R0, R29, 0x5410, R0 ;  /* 0x000054101d007816 */ /* 0x000fe40000000000 */
[----:B--2---:R-:W-:Y:S02]  /*18070*/  PRMT R3, R22, 0x5210, R3 ;  /* 0x0000521016037816 */ /* 0x004fe40000000003 */
[----:B----4-:R-:W-:Y:S02]  /*18080*/  PRMT R2, R23, 0x5210, R2 ;  /* 0x0000521017027816 */ /* 0x010fe40000000002 */
[----:B------:R-:W2:Y:S04]  /*18090*/  LDL.LU R23, [R1+0x34] ;  /* 0x0000340001177983 */ /* 0x000ea80000300800 */
[----:B------:R-:W4:Y:S04]  /*180a0*/  LDL.LU R22, [R1+0x2c] ;  /* 0x00002c0001167983 */ /* 0x000f280000300800 */
[----:B------:R-:W2:Y:S04]  /*180b0*/  LDL.LU R29, [R1+0x7c4] ;  /* 0x0007c400011d7983 */ /* 0x000ea80000300800 */
[----:B------:R4:W-:Y:S01]  /*180c0*/  STS.64 [R5+UR4+0x400], R2 ;  /* 0x0004000205007988 */ /* 0x0009e20008000a04 */
[----:B------:R-:W-:-:S02]  /*180d0*/  SHF.R.U32.HI R28, RZ, 0x8, R28 ;  /* 0x00000008ff1c7819 */ /* 0x000fc4000001161c */
[----:B------:R-:W-:Y:S02]  /*180e0*/  SHF.R.U32.HI R26, RZ, 0x8, R26 ;  /* 0x00000008ff1a7819 */ /* 0x000fe4000001161a */
[----:B--2---:R-:W-:Y:S02]  /*180f0*/  PRMT R24, R29, 0x5410, R24 ;  /* 0x000054101d187816 */ /* 0x004fe40000000018 */
[----:B------:R-:W2:Y:S01]  /*18100*/  LDL.LU R29, [R1+0x30] ;  /* 0x00003000011d7983 */ /* 0x000ea20000300800 */
[----:B----4-:R-:W-:Y:S02]  /*18110*/  PRMT R3, R19, 0x5210, R22 ;  /* 0x0000521013037816 */ /* 0x010fe40000000016 */
[----:B------:R-:W-:Y:S02]  /*18120*/  PRMT R19, R9, 0x5210, R16 ;  /* 0x0000521009137816 */ /* 0x000fe40000000010 */
[----:B------:R-:W-:Y:S02]  /*18130*/  PRMT R9, R7, 0x5210, R21 ;  /* 0x0000521007097816 */ /* 0x000fe40000000015 */
[----:B------:R-:W4:Y:S04]  /*18140*/  LDL.LU R21, [R1+0x7c0] ;  /* 0x0007c00001157983 */ /* 0x000f280000300800 */
[----:B------:R-:W4:Y:S01]  /*18150*/  LDL.LU R7, [R1+0x144] ;  /* 0x0001440001077983 */ /* 0x000f220000300800 */
[----:B------:R-:W-:-:S02]  /*18160*/  LOP3.LUT R28, R28, 0xffff, RZ, 0xc0, !PT ;  /* 0x0000ffff1c1c7812 */ /* 0x000fc400078ec0ff */
[----:B------:R-:W-:Y:S02]  /*18170*/  LOP3.LUT R26, R26, 0xffff, RZ, 0xc0, !PT ;  /* 0x0000ffff1a1a7812 */ /* 0x000fe400078ec0ff */
[--C-:B------:R-:W-:Y:S02]  /*18180*/  PRMT R28, R28, 0x3340, R1.reuse ;  /* 0x000033401c1c7816 */ /* 0x100fe40000000001 */
[----:B------:R-:W-:Y:S02]  /*18190*/  PRMT R26, R26, 0x3340, R1 ;  /* 0x000033401a1a7816 */ /* 0x000fe40000000001 */
[----:B------:R-:W-:Y:S02]  /*181a0*/  PRMT R27, R27, 0x5410, R28 ;  /* 0x000054101b1b7816 */ /* 0x000fe4000000001c */
[----:B------:R-:W-:Y:S02]  /*181b0*/  PRMT R25, R25, 0x5410, R26 ;  /* 0x0000541019197816 */ /* 0x000fe4000000001a */
[----:B------:R-:W-:-:S02]  /*181c0*/  PRMT R18, R18, 0x5210, R23 ;  /* 0x0000521012127816 */ /* 0x000fc40000000017 */
[----:B------:R-:W-:-:S03]  /*181d0*/  PRMT R8, R8, 0x5210, R17 ;  /* 0x0000521008087816 */ /* 0x000fc60000000011 */
[----:B------:R-:W-:Y:S01]  /*181e0*/  STS.64 [R5+UR4+0x600], R18 ;  /* 0x0006001205007988 */ /* 0x000fe20008000a04 */
[----:B------:R-:W-:Y:S02]  /*181f0*/  LOP3.LUT R16, R14, 0xffff, RZ, 0xc0, !PT ;  /* 0x0000ffff0e107812 */ /* 0x000fe400078ec0ff */
[----:B---3--:R-:W-:Y:S01]  /*18200*/  LOP3.LUT R15, R15, 0xffff, RZ, 0xc0, !PT ;  /* 0x0000ffff0f0f7812 */ /* 0x008fe200078ec0ff */
[----:B------:R-:W-:Y:S01]  /*18210*/  STS.64 [R5+UR4+0x700], R8 ;  /* 0x0007000805007988 */ /* 0x000fe20008000a04 */
[----:B------:R-:W-:Y:S02]  /*18220*/  LOP3.LUT R14, R5, 0x8, RZ, 0x3c, !PT ;  /* 0x00000008050e7812 */ /* 0x000fe400078e3cff */
[--C-:B------:R-:W-:Y:S02]  /*18230*/  PRMT R6, R6, 0x5210, R16.reuse ;  /* 0x0000521006067816 */ /* 0x100fe40000000010 */
[----:B------:R-:W-:Y:S02]  /*18240*/  PRMT R12, R12, 0x4210, R16 ;  /* 0x000042100c0c7816 */ /* 0x000fe40000000010 */
[----:B------:R-:W-:-:S02]  /*18250*/  PRMT R13, R13, 0x4210, R15 ;  /* 0x000042100d0d7816 */ /* 0x000fc4000000000f */
[----:B--2---:R-:W-:Y:S02]  /*18260*/  PRMT R2, R20, 0x5210, R29 ;  /* 0x0000521014027816 */ /* 0x004fe4000000001d */
[----:B------:R-:W2:Y:S04]  /*18270*/  LDL.LU R20, [R1+0x104] ;  /* 0x0001040001147983 */ /* 0x000ea80000300800 */
[----:B------:R-:W3:Y:S04]  /*18280*/  LDL.LU R28, [R1+0xb0] ;  /* 0x0000b000011c7983 */ /* 0x000ee80000300800 */
[----:B------:R-:W3:Y:S04]  /*18290*/  LDL.LU R26, [R1+0xfc] ;  /* 0x0000fc00011a7983 */ /* 0x000ee80000300800 */
[----:B------:R-:W3:Y:S04]  /*182a0*/  LDL.LU R29, [R1+0xa4] ;  /* 0x0000a400011d7983 */ /* 0x000ee80000300800 */
[----:B------:R-:W3:Y:S04]  /*182b0*/  LDL.LU R22, [R1+0xe8] ;  /* 0x0000e80001167983 */ /* 0x000ee80000300800 */
[----:B------:R-:W3:Y:S04]  /*182c0*/  LDL.LU R23, [R1+0x9c] ;  /* 0x00009c0001177983 */ /* 0x000ee80000300800 */
[----:B------:R-:W3:Y:S04]  /*182d0*/  LDL.LU R17, [R1+0x7c] ;  /* 0x00007c0001117983 */ /* 0x000ee80000300800 */
[----:B------:R0:W-:Y:S04]  /*182e0*/  STS.64 [R5+UR4+0x500], R2 ;  /* 0x0005000205007988 */ /* 0x0001e80008000a04 */
[----:B0-----:R-:W3:Y:S04]  /*182f0*/  LDL.LU R2, [R1+0xb4] ;  /* 0x0000b40001027983 */ /* 0x001ee80000300800 */
[----:B------:R-:W3:Y:S04]  /*18300*/  LDL.LU R3, [R1+0xac] ;  /* 0x0000ac0001037983 */ /* 0x000ee80000300800 */
[----:B------:R-:W3:Y:S04]  /*18310*/  LDL.LU R18, [R1+0x14c] ;  /* 0x00014c0001127983 */ /* 0x000ee80000300800 */
[----:B------:R-:W3:Y:S01]  /*18320*/  LDL.LU R19, [R1+0x10c] ;  /* 0x00010c0001137983 */ /* 0x000ee20000300800 */
[----:B----4-:R-:W-:-:S02]  /*18330*/  LOP3.LUT R8, R7, 0xffff, RZ, 0xc0, !PT ;  /* 0x0000ffff07087812 */ /* 0x010fc400078ec0ff */
[----:B------:R-:W-:-:S05]  /*18340*/  PRMT R7, R4, 0x5210, R15 ;  /* 0x0000521004077816 */ /* 0x000fca000000000f */
[----:B------:R0:W-:Y:S04]  /*18350*/  STS.64 [R14+UR4+0x8400], R6 ;  /* 0x008400060e007988 */ /* 0x0001e80008000a04 */
[----:B0-----:R-:W4:Y:S04]  /*18360*/  LDL.LU R7, [R1+0x758] ;  /* 0x0007580001077983 */ /* 0x001f280000300800 */
[----:B------:R0:W-:Y:S04]  /*18370*/  STS.64 [R14+UR4+0x8000], R12 ;  /* 0x0080000c0e007988 */ /* 0x0001e80008000a04 */
[----:B0-----:R-:W4:Y:S01]  /*18380*/  LDL.LU R12, [R1+0x394] ;  /* 0x00039400010c7983 */ /* 0x001f220000300800 */
[----:B------:R-:W-:Y:S01]  /*18390*/  PRMT R11, R11, 0x5210, R8 ;  /* 0x000052100b0b7816 */ /* 0x000fe20000000008 */
[----:B------:R-:W-:-:S02]  /*183a0*/  UMOV UR5, 0x400 ;  /* 0x0000040000057882 */ /* 0x000fc40000000000 */
[----:B------:R-:W-:Y:S01]  /*183b0*/  ULEA UR5, UR6, UR5, 0x18 ;  /* 0x0000000506057291 */ /* 0x000fe2000f8ec0ff */
[----:B------:R-:W0:Y:S01]  /*183c0*/  LDCU UR6, c[0x0][0x3b8] ;  /* 0x00007700ff0677ac */ /* 0x000e220008000800 */
[----:B--2---:R-:W-:Y:S02]  /*183d0*/  LOP3.LUT R9, R20, 0xffff, RZ, 0xc0, !PT ;  /* 0x0000ffff14097812 */ /* 0x004fe400078ec0ff */
[----:B---3--:R-:W-:-:S04]  /*183e0*/  LOP3.LUT R6, R22, 0xffff, RZ, 0xc0, !PT ;  /* 0x0000ffff16067812 */ /* 0x008fc800078ec0ff */
[----:B------:R-:W-:Y:S02]  /*183f0*/  PRMT R27, R27, 0x5210, R6 ;  /* 0x000052101b1b7816 */ /* 0x000fe40000000006 */
[----:B------:R-:W-:Y:S02]  /*18400*/  LOP3.LUT R5, R18, 0xffff, RZ, 0xc0, !PT ;  /* 0x0000ffff12057812 */ /* 0x000fe400078ec0ff */
[----:B------:R-:W-:Y:S02]  /*18410*/  PRMT R3, R3, 0x4210, R8 ;  /* 0x0000421003037816 */ /* 0x000fe40000000008 */
[--C-:B------:R-:W-:Y:S02]  /*18420*/  PRMT R2, R2, 0x4210, R5.reuse ;  /* 0x0000421002027816 */ /* 0x100fe40000000005 */
[----:B------:R-:W-:Y:S02]  /*18430*/  PRMT R10, R10, 0x5210, R5 ;  /* 0x000052100a0a7816 */ /* 0x000fe40000000005 */
[----:B------:R-:W-:Y:S01]  /*18440*/  LOP3.LUT R5, R19, 0xffff, RZ, 0xc0, !PT ;  /* 0x0000ffff13057812 */ /* 0x000fe200078ec0ff */
[----:B------:R1:W-:Y:S03]  /*18450*/  STS.64 [R14+UR4+0x8100], R2 ;  /* 0x008100020e007988 */ /* 0x0003e60008000a04 */
[----:B------:R-:W-:-:S02]  /*18460*/  PRMT R4, R0, 0x5210, R5 ;  /* 0x0000521000047816 */ /* 0x000fc40000000005 */
[----:B------:R-:W-:-:S04]  /*18470*/  LOP3.LUT R0, R26, 0xffff, RZ, 0xc0, !PT ;  /* 0x0000ffff1a007812 */ /* 0x000fc800078ec0ff */
[--C-:B------:R-:W-:Y:S02]  /*18480*/  PRMT R8, R23, 0x4210, R0.reuse ;  /* 0x0000421017087816 */ /* 0x100fe40000000000 */
[----:B-1----:R-:W-:Y:S02]  /*18490*/  PRMT R2, R28, 0x4210, R5 ;  /* 0x000042101c027816 */ /* 0x002fe40000000005 */
[--C-:B------:R-:W-:Y:S02]  /*184a0*/  PRMT R3, R29, 0x4210, R9.reuse ;  /* 0x000042101d037816 */ /* 0x100fe40000000009 */
[----:B------:R-:W-:Y:S02]  /*184b0*/  PRMT R5, R24, 0x5210, R9 ;  /* 0x0000521018057816 */ /* 0x000fe40000000009 */
[----:B------:R-:W-:Y:S02]  /*184c0*/  PRMT R26, R25, 0x5210, R0 ;  /* 0x00005210191a7816 */ /* 0x000fe40000000000 */
[----:B------:R-:W-:Y:S01]  /*184d0*/  PRMT R9, R17, 0x4210, R6 ;  /* 0x0000421011097816 */ /* 0x000fe20000000006 */
[----:B------:R-:W-:Y:S04]  /*184e0*/  STS.64 [R14+UR4+0x8500], R10 ;  /* 0x0085000a0e007988 */ /* 0x000fe80008000a04 */
[----:B------:R-:W-:Y:S04]  /*184f0*/  STS.64 [R14+UR4+0x8200], R2 ;  /* 0x008200020e007988 */ /* 0x000fe80008000a04 */
[----:B------:R1:W-:Y:S04]  /*18500*/  STS.64 [R14+UR4+0x8600], R4 ;  /* 0x008600040e007988 */ /* 0x0003e80008000a04 */
[----:B------:R-:W-:Y:S04]  /*18510*/  STS.64 [R14+UR4+0x8300], R8 ;  /* 0x008300080e007988 */ /* 0x000fe80008000a04 */
[----:B------:R2:W-:Y:S01]  /*18520*/  STS.64 [R14+UR4+0x8700], R26 ;  /* 0x0087001a0e007988 */ /* 0x0005e20008000a04 */
[----:B------:R-:W-:Y:S01]  /*18530*/  LOP3.LUT R20, R21, 0x8, RZ, 0x3c, !PT ;  /* 0x0000000815147812 */ /* 0x000fe200078e3cff */
[C---:B----4-:R-:W-:Y:S01]  /*18540*/  IMAD R28, R7.reuse, UR7, RZ ;  /* 0x00000007071c7c24 */ /* 0x050fe2000f8e02ff */
[----:B------:R-:W-:Y:S01]  /*18550*/  BAR.SYNC.DEFER_BLOCKING 0x0 ;  /* 0x0000000000007b1d */ /* 0x000fe20000010000 */
[----:B------:R-:W-:-:S05]  /*18560*/  ISETP.GE.AND P0, PT, R7, UR18, PT ;  /* 0x0000001207007c0c */ /* 0x000fca000bf06270 */
[----:B------:R-:W3:Y:S01]  /*18570*/  S2R R17, SR_TID.X ;  /* 0x0000000000117919 */ /* 0x000ee20000002100 */
[----:B------:R-:W-:Y:S01]  /*18580*/  IADD3 R0, P2, PT, R28, UR10, RZ ;  /* 0x0000000a1c007c10 */ /* 0x000fe2000ff5e0ff */
[----:B------:R-:W4:Y:S01]  /*18590*/  LDCU UR4, c[0x0][0x3b8] ;  /* 0x00007700ff0477ac */ /* 0x000f220008000800 */
[----:B------:R-:W0:Y:S01]  /*185a0*/  LDCU UR7, c[0x0][0x3b8] ;  /* 0x00007700ff0777ac */ /* 0x000e220008000800 */
[----:B------:R-:W0:Y:S01]  /*185b0*/  LDS.64 R10, [R21+UR5] ;  /* 0x00000005150a7984 */ /* 0x000e220008000a00 */
[----:B------:R-:W0:Y:S03]  /*185c0*/  LDCU UR18, c[0x0][0x39c] ;  /* 0x00007380ff1277ac */ /* 0x000e260008000800 */
[----:B------:R-:W4:Y:S04]  /*185d0*/  LDS.64 R2, [R20+UR5] ;  /* 0x0000000514027984 */ /* 0x000f280008000a00 */
[----:B------:R-:W-:Y:S04]  /*185e0*/  LDS.64 R8, [R21+UR5+0x800] ;  /* 0x0008000515087984 */ /* 0x000fe80008000a00 */
[----:B------:R-:W4:Y:S01]  /*185f0*/  LDS.64 R6, [R20+UR5+0x800] ;  /* 0x0008000514067984 */ /* 0x000f220008000a00 */
[----:B---3--:R-:W-:Y:S01]  /*18600*/  SHF.R.U32.HI R22, RZ, 0x7, R17 ;  /* 0x00000007ff167819 */ /* 0x008fe20000011611 */
[----:B------:R-:W3:Y:S03]  /*18610*/  LDCU UR10, c[0x0][0x3b8] ;  /* 0x00007700ff0a77ac */ /* 0x000ee60008000800 */
[----:B------:R-:W-:-:S04]  /*18620*/  SGXT.U32 R22, R22, 0x2 ;  /* 0x000000021616781a */ /* 0x000fc80000000000 */
[----:B-1----:R-:W-:-:S04]  /*18630*/  LOP3.LUT R4, R12, R22, RZ, 0xfc, !PT ;  /* 0x000000160c047212 */ /* 0x002fc800078efcff */
[C---:B------:R-:W-:Y:S01]  /*18640*/  ISETP.LT.AND P1, PT, R4.reuse, UR19, !P0 ;  /* 0x0000001304007c0c */ /* 0x040fe2000c721270 */
[----:B--2---:R-:W-:Y:S01]  /*18650*/  IMAD R26, R4, UR12, RZ ;  /* 0x0000000c041a7c24 */ /* 0x004fe2000f8e02ff */
[----:B0-----:R-:W-:Y:S01]  /*18660*/  STL.64 [R1+0x10], R10 ;  /* 0x0000100a01007387 */ /* 0x001fe20000100a00 */
[----:B------:R-:W-:Y:S01]  /*18670*/  IMAD.MOV.U32 R5, RZ, RZ, R10 ;  /* 0x000000ffff057224 */ /* 0x000fe200078e000a */
[----:B------:R-:W-:Y:S01]  /*18680*/  LEA.HI.X.SX32 R28, R28, UR11, 0x1, P2 ;  /* 0x0000000b1c1c7c11 */ /* 0x000fe200090f0eff */
[----:B------:R-:W0:Y:S01]  /*18690*/  LDCU UR19, c[0x0][0x39c] ;  /* 0x00007380ff1377ac */ /* 0x000e220008000800 */
[----:B----4-:R-:W-:Y:S01]  /*186a0*/  STL [R1+0x784], R3 ;  /* 0x0007840301007387 */ /* 0x010fe20000100800 */
[----:B------:R-:W-:-:S03]  /*186b0*/  IMAD.MOV.U32 R16, RZ, RZ, R6 ;  /* 0x000000ffff107224 */ /* 0x000fc600078e0006 */
[----:B------:R1:W-:Y:S01]  /*186c0*/  STL.64 [R1+0x20], R8 ;  /* 0x0000200801007387 */ /* 0x0003e20000100a00 */
[----:B------:R-:W-:Y:S01]  /*186d0*/  IMAD.MOV.U32 R17, RZ, RZ, R8 ;  /* 0x000000ffff117224 */ /* 0x000fe200078e0008 */
[----:B------:R-:W-:Y:S01]  /*186e0*/  LOP3.LUT R4, R12, 0x4, R22, 0xfe, !PT ;  /* 0x000000040c047812 */ /* 0x000fe200078efe16 */
[----:B------:R-:W2:Y:S01]  /*186f0*/  LDCU UR11, c[0x0][0x3b8] ;  /* 0x00007700ff0b77ac */ /* 0x000ea20008000800 */
[----:B------:R-:W-:Y:S01]  /*18700*/  STL.64 [R1+0x28], R6 ;  /* 0x0000280601007387 */ /* 0x000fe20000100a00 */
[----:B------:R-:W-:Y:S01]  /*18710*/  PRMT R15, R2, 0x7770, RZ ;  /* 0x00007770020f7816 */ /* 0x000fe200000000ff */
[----:B------:R-:W4:Y:S02]  /*18720*/  LDCU UR12, c[0x0][0x3b8] ;  /* 0x00007700ff0c77ac */ /* 0x000f240008000800 */
[----:B------:R-:W0:Y:S01]  /*18730*/  LDS.64 R6, [R21+UR5+0x1000] ;  /* 0x0010000515067984 */ /* 0x000e220008000a00 */
[----:B-1----:R-:W-:Y:S02]  /*18740*/  IADD3 R8, P2, PT, R26, R0, RZ ;  /* 0x000000001a087210 */ /* 0x002fe40007f5e0ff */
[----:B------:R-:W-:Y:S01]  /*18750*/  PRMT R13, R5, 0x7770, RZ ;  /* 0x00007770050d7816 */ /* 0x000fe200000000ff */
[----:B------:R-:W-:Y:S01]  /*18760*/  IMAD R5, R4, UR13, RZ ;  /* 0x0000000d04057c24 */ /* 0x000fe2000f8e02ff */
[----:B------:R-:W-:Y:S01]  /*18770*/  LEA.HI.X.SX32 R9, R26, R28, 0x1, P2 ;  /* 0x0000001c1a097211 */ /* 0x000fe200010f0eff */
[----:B------:R-:W1:Y:S04]  /*18780*/  LDCU UR13, c[0x0][0x39c] ;  /* 0x00007380ff0d77ac */ /* 0x000e680008000800 */
[----:B------:R2:W-:Y:S01]  /*18790*/  @P1 STG.E.U8 desc[UR8][R8.64], R13 ;  /* 0x0000000d08001986 */ /* 0x0005e2000c101108 */
[----:B------:R-:W-:-:S02]  /*187a0*/  IADD3 R10, P1, PT, R5, R0, RZ ;  /* 0x00000000050a7210 */ /* 0x000fc40007f3e0ff */
[----:B------:R-:W-:Y:S01]  /*187b0*/  ISETP.LT.AND P2, PT, R4, UR17, !P0 ;  /* 0x0000001104007c0c */ /* 0x000fe2000c741270 */
[----:B------:R-:W0:Y:S01]  /*187c0*/  LDCU UR17, c[0x0][0x39c] ;  /* 0x00007380ff1177ac */ /* 0x000e220008000800 */
[----:B------:R-:W-:Y:S02]  /*187d0*/  LEA.HI.X.SX32 R11, R5, R28, 0x1, P1 ;  /* 0x0000001c050b7211 */ /* 0x000fe400008f0eff */
[----:B------:R-:W1:Y:S01]  /*187e0*/  LDS.64 R4, [R20+UR5+0x1000] ;  /* 0x0010000514047984 */ /* 0x000e620008000a00 */
[----:B--2---:R-:W-:-:S08]  /*187f0*/  PRMT R13, R17, 0x7770, RZ ;  /* 0x00007770110d7816 */ /* 0x004fd000000000ff */
[----:B------:R-:W-:Y:S04]  /*18800*/  @P2 STG.E.U8 desc[UR8][R10.64], R15 ;  /* 0x0000000f0a002986 */ /* 0x000fe8000c101108 */
[----:B0-----:R0:W-:Y:S01]  /*18810*/  STL.64 [R1+0x30], R6 ;  /* 0x0000300601007387 */ /* 0x0011e20000100a00 */
[----:B------:R-:W-:Y:S01]  /*18820*/  IMAD.MOV.U32 R14, RZ, RZ, R6 ;  /* 0x000000ffff0e7224 */ /* 0x000fe200078e0006 */
[C-C-:B0-----:R-:W-:Y:S02]  /*18830*/  LOP3.LUT R7, R12.reuse, 0x8, R22.reuse, 0xfe, !PT ;  /* 0x000000080c077812 */ /* 0x141fe400078efe16 */
[----:B------:R-:W-:Y:S02]  /*18840*/  LOP3.LUT R6, R12, 0xc, R22, 0xfe, !PT ;  /* 0x0000000c0c067812 */ /* 0x000fe400078efe16 */
[C---:B------:R-:W-:Y:S01]  /*18850*/  ISETP.LT.AND P3, PT, R7.reuse, UR20, !P0 ;  /* 0x0000001407007c0c */ /* 0x040fe2000c761270 */
[----:B------:R-:W-:Y:S01]  /*18860*/  IMAD R7, R7, UR14, RZ ;  /* 0x0000000e07077c24 */ /* 0x000fe2000f8e02ff */
[C---:B------:R-:W-:Y:S01]  /*18870*/  ISETP.LT.AND P4, PT, R6.reuse, UR21, !P0 ;  /* 0x0000001506007c0c */ /* 0x040fe2000c781270 */
[----:B------:R-:W-:Y:S01]  /*18880*/  IMAD R9, R6, UR15, RZ ;  /* 0x0000000f06097c24 */ /* 0x000fe2000f8e02ff */
[----:B------:R-:W-:Y:S01]  /*18890*/  STL [R1+0x7bc], R2 ;  /* 0x0007bc0201007387 */ /* 0x000fe20000100800 */
[----:B------:R-:W-:Y:S01]  /*188a0*/  PRMT R17, R16, 0x7770, RZ ;  /* 0x0000777010117816 */ /* 0x000fe200000000ff */
[----:B------:R-:W0:Y:S01]  /*188b0*/  LDCU UR14, c[0x0][0x39c] ;  /* 0x00007380ff0e77ac */ /* 0x000e220008000800 */
[-C--:B------:R-:W-:Y:S01]  /*188c0*/  IADD3 R6, P1, PT, R7, R0.reuse, RZ ;  /* 0x0000000007067210 */ /* 0x080fe20007f3e0ff */
[----:B------:R-:W2:Y:S01]  /*188d0*/  LDS.64 R2, [R21+UR5+0x1800] ;  /* 0x0018000515027984 */ /* 0x000ea20008000a00 */
[----:B------:R-:W-:Y:S01]  /*188e0*/  IADD3 R8, P2, PT, R9, R0, RZ ;  /* 0x0000000009087210 */ /* 0x000fe20007f5e0ff */
[----:B------:R-:W0:Y:S01]  /*188f0*/  LDCU UR15, c[0x0][0x39c] ;  /* 0x00007380ff0f77ac */ /* 0x000e220008000800 */
[----:B------:R-:W-:-:S02]  /*18900*/  LEA.HI.X.SX32 R7, R7, R28, 0x1, P1 ;  /* 0x0000001c07077211 */ /* 0x000fc400008f0eff */
[----:B------:R-:W-:-:S03]  /*18910*/  LEA.HI.X.SX32 R9, R9, R28, 0x1, P2 ;  /* 0x0000001c09097211 */ /* 0x000fc600010f0eff */
[----:B------:R-:W-:Y:S04]  /*18920*/  @P3 STG.E.U8 desc[UR8][R6.64], R13 ;  /* 0x0000000d06003986 */ /* 0x000fe8000c101108 */
[----:B------:R-:W0:Y:S04]  /*18930*/  LDS.64 R6, [R20+UR5+0x1800] ;  /* 0x0018000514067984 */ /* 0x000e280008000a00 */
[----:B------:R-:W-:Y:S04]  /*18940*/  @P4 STG.E.U8 desc[UR8][R8.64], R17 ;  /* 0x0000001108004986 */ /* 0x000fe8000c101108 */
[----:B------:R-:W0:Y:S04]  /*18950*/  LDS.64 R16, [R21+UR5+0x2000] ;  /* 0x0020000515107984 */ /* 0x000e280008000a00 */
[----:B-1----:R1:W-:Y:S02]  /*18960*/  STL [R1+0x780], R5 ;  /* 0x0007800501007387 */ /* 0x0023e40000100800 */
[----:B-1----:R-:W-:-:S05]  /*18970*/  IMAD.MOV.U32 R5, RZ, RZ, R12 ;  /* 0x000000ffff057224 */ /* 0x002fca00078e000c */
[----:B------:R-:W-:-:S04]  /*18980*/  LOP3.LUT R12, R5, 0x10, R22, 0xfe, !PT ;  /* 0x00000010050c7812 */ /* 0x000fc800078efe16 */
[C---:B------:R-:W-:Y:S01]  /*18990*/  ISETP.LT.AND P5, PT, R12.reuse, UR22, !P0 ;  /* 0x000000160c007c0c */ /* 0x040fe2000c7a1270 */
[----:B------:R-:W-:Y:S01]  /*189a0*/  IMAD R11, R12, UR4, RZ ;  /* 0x000000040c0b7c24 */ /* 0x000fe2000f8e02ff */
[----:B------:R-:W-:Y:S02]  /*189b0*/  LOP3.LUT R12, R5, 0x14, R22, 0xfe, !PT ;  /* 0x00000014050c7812 */ /* 0x000fe400078efe16 */
[----:B------:R-:W-:Y:S01]  /*189c0*/  PRMT R15, R14, 0x7770, RZ ;  /* 0x000077700e0f7816 */ /* 0x000fe200000000ff */
[----:B--2---:R1:W-:Y:S01]  /*189d0*/  STL.64 [R1+0x38], R2 ;  /* 0x0000380201007387 */ /* 0x0043e20000100a00 */
[C---:B------:R-:W-:Y:S01]  /*189e0*/  IADD3 R10, P1, PT, R11.reuse, R0, RZ ;  /* 0x000000000b0a7210 */ /* 0x040fe20007f3e0ff */
[C---:B------:R-:W-:Y:S01]  /*189f0*/  IMAD R8, R12.reuse, UR6, RZ ;  /* 0x000000060c087c24 */ /* 0x040fe2000f8e02ff */
[----:B------:R-:W-:Y:S01]  /*18a00*/  ISETP.LT.AND P2, PT, R12, UR23, !P0 ;  /* 0x000000170c007c0c */ /* 0x000fe2000c741270 */
[----:B------:R-:W2:Y:S01]  /*18a10*/  LDCU UR4, c[0x0][0x3b8] ;  /* 0x00007700ff0477ac */ /* 0x000ea20008000800 */
[----:B------:R-:W-:-:S02]  /*18a20*/  LEA.HI.X.SX32 R11, R11, R28, 0x1, P1 ;  /* 0x0000001c0b0b7211 */ /* 0x000fc400008f0eff */
[--C-:B------:R-:W-:Y:S02]  /*18a30*/  LOP3.LUT R13, R5, 0x18, R22.reuse, 0xfe, !PT ;  /* 0x00000018050d7812 */ /* 0x100fe400078efe16 */
[----:B------:R-:W-:Y:S01]  /*18a40*/  PRMT R14, R4, 0x7770, RZ ;  /* 0x00007770040e7816 */ /* 0x000fe200000000ff */
[----:B------:R2:W-:Y:S01]  /*18a50*/  @P5 STG.E.U8 desc[UR8][R10.64], R15 ;  /* 0x0000000f0a005986 */ /* 0x0005e2000c101108 */
[C---:B------:R-:W-:Y:S01]  /*18a60*/  ISETP.LT.AND P3, PT, R13.reuse, UR18, !P0 ;  /* 0x000000120d007c0c */ /* 0x040fe2000c761270 */
[----:B------:R-:W-:Y:S01]  /*18a70*/  IMAD R13, R13, UR16, RZ ;  /* 0x000000100d0d7c24 */ /* 0x000fe2000f8e02ff */
[C---:B------:R-:W-:Y:S01]  /*18a80*/  LOP3.LUT R25, R5.reuse, 0x24, R22, 0xfe, !PT ;  /* 0x0000002405197812 */ /* 0x040fe200078efe16 */
[----:B-1----:R-:W-:Y:S01]  /*18a90*/  IMAD.MOV.U32 R3, RZ, RZ, R2 ;  /* 0x000000ffff037224 */ /* 0x002fe200078e0002 */
[----:B0-----:R0:W-:Y:S01]  /*18aa0*/  STL [R1+0x77c], R7 ;  /* 0x00077c0701007387 */ /* 0x0011e20000100800 */
[----:B------:R-:W1:Y:S01]  /*18ab0*/  LDCU UR6, c[0x0][0x3b8] ;  /* 0x00007700ff0677ac */ /* 0x000e620008000800 */
[----:B--2---:R-:W-:Y:S01]  /*18ac0*/  IADD3 R10, P1, PT, R8, R0, RZ ;  /* 0x00000000080a7210 */ /* 0x004fe20007f3e0ff */
[----:B------:R-:W2:Y:S01]  /*18ad0*/  LDCU UR16, c[0x0][0x39c] ;  /* 0x00007380ff1077ac */ /* 0x000ea20008000800 */
[----:B------:R-:W-:-:S02]  /*18ae0*/  LOP3.LUT R15, R5, 0x1c, R22, 0xfe, !PT ;  /* 0x0000001c050f7812 */ /* 0x000fc400078efe16 */
[----:B------:R-:W-:Y:S02]  /*18af0*/  LEA.HI.X.SX32 R11, R8, R28, 0x1, P1 ;  /* 0x0000001c080b7211 */ /* 0x000fe400008f0eff */
[----:B------:R-:W-:Y:S01]  /*18b00*/  IADD3 R12, P1, PT, R13, R0, RZ ;  /* 0x000000000d0c7210 */ /* 0x000fe20007f3e0ff */
[----:B------:R1:W-:Y:S01]  /*18b10*/  STL.64 [R1+0x18], R16 ;  /* 0x0000181001007387 */ /* 0x0003e20000100a00 */
[----:B------:R-:W-:Y:S01]  /*18b20*/  ISETP.LT.AND P4, PT, R15, UR19, !P0 ;  /* 0x000000130f007c0c */ /* 0x000fe2000c781270 */
[----:B------:R-:W-:Y:S01]  /*18b30*/  IMAD.MOV.U32 R2, RZ, RZ, R16 ;  /* 0x000000ffff027224 */ /* 0x000fe200078e0010 */
[----:B------:R-:W-:Y:S01]  /*18b40*/  LEA.HI.X.SX32 R13, R13, R28, 0x1, P1 ;  /* 0x0000001c0d0d7211 */ /* 0x000fe200008f0eff */
[----:B------:R2:W-:Y:S01]  /*18b50*/  @P2 STG.E.U8 desc[UR8][R10.64], R14 ;  /* 0x0000000e0a002986 */ /* 0x0005e2000c101108 */
[----:B------:R-:W-:Y:S01]  /*18b60*/  IMAD R15, R15, UR7, RZ ;  /* 0x000000070f0f7c24 */ /* 0x000fe2000f8e02ff */
[C-C-:B0-----:R-:W-:Y:S01]  /*18b70*/  LOP3.LUT R7, R5.reuse, 0x84, R22.reuse, 0xfe, !PT ;  /* 0x0000008405077812 */ /* 0x141fe200078efe16 */
[----:B------:R-:W0:Y:S01]  /*18b80*/  LDCU UR7, c[0x0][0x3b8] ;  /* 0x00007700ff0777ac */ /* 0x000e220008000800 */
[----:B------:R-:W0:Y:S01]  /*18b90*/  LDS.64 R8, [R20+UR5+0x2000] ;  /* 0x0020000514087984 */ /* 0x000e220008000a00 */
[----:B-1----:R-:W-:-:S03]  /*18ba0*/  LOP3.LUT R16, R5, 0x20, R22, 0xfe, !PT ;  /* 0x0000002005107812 */ /* 0x002fc600078efe16 */
[----:B------:R-:W1:Y:S01]  /*18bb0*/  LDS.64 R10, [R21+UR5+0x2800] ;  /* 0x00280005150a7984 */ /* 0x000e620008000a00 */
[----:B--2---:R-:W-:Y:S02]  /*18bc0*/  PRMT R14, R3, 0x7770, RZ ;  /* 0x00007770030e7816 */ /* 0x004fe400000000ff */
[C---:B------:R-:W-:Y:S01]  /*18bd0*/  ISETP.LT.AND P2, PT, R16.reuse, UR13, !P0 ;  /* 0x0000000d10007c0c */ /* 0x040fe2000c741270 */
[----:B---3--:R-:W-:Y:S01]  /*18be0*/  IMAD R16, R16, UR10, RZ ;  /* 0x0000000a10107c24 */ /* 0x008fe2000f8e02ff */
[----:B------:R-:W-:Y:S01]  /*18bf0*/  PRMT R17, R6, 0x7770, RZ ;  /* 0x0000777006117816 */ /* 0x000fe200000000ff */
[----:B------:R2:W-:Y:S04]  /*18c00*/  @P3 STG.E.U8 desc[UR8][R12.64], R14 ;  /* 0x0000000e0c003986 */ /* 0x0005e8000c101108 */
[----:B------:R3:W-:Y:S01]  /*18c10*/  STL [R1+0x7b8], R4 ;  /* 0x0007b80401007387 */ /* 0x0007e20000100800 */
[-C--:B------:R-:W-:Y:S01]  /*18c20*/  IADD3 R18, P3, PT, R16, R0.reuse, RZ ;  /* 0x0000000010127210 */ /* 0x080fe20007f7e0ff */
[----:B------:R-:W0:Y:S02]  /*18c30*/  LDCU UR10, c[0x0][0x39c] ;  /* 0x00007380ff0a77ac */ /* 0x000e240008000800 */
[----:B------:R-:W4:Y:S01]  /*18c40*/  LDS.64 R12, [R20+UR5+0x2800] ;  /* 0x00280005140c7984 */ /* 0x000f220008000a00 */
[----:B------:R-:W-:Y:S01]  /*18c50*/  LOP3.LUT R3, R5, 0x58, R22, 0xfe, !PT ;  /* 0x0000005805037812 */ /* 0x000fe200078efe16 */
[----:B------:R-:W0:Y:S01]  /*18c60*/  LDCU UR13, c[0x0][0x39c] ;  /* 0x00007380ff0d77ac */ /* 0x000e220008000800 */
[----:B--2---:R-:W-:-:S04]  /*18c70*/  IADD3 R14, P1, PT, R15, R0, RZ ;  /* 0x000000000f0e7210 */ /* 0x004fc80007f3e0ff */
[-C--:B------:R-:W-:Y:S02]  /*18c80*/  LEA.HI.X.SX32 R15, R15, R28.reuse, 0x1, P1 ;  /* 0x0000001c0f0f7211 */ /* 0x080fe400008f0eff */
[----:B------:R-:W-:-:S03]  /*18c90*/  LEA.HI.X.SX32 R19, R16, R28, 0x1, P3 ;  /* 0x0000001c10137211 */ /* 0x000fc600018f0eff */
[----:B------:R-:W-:Y:S04]  /*18ca0*/  @P4 STG.E.U8 desc[UR8][R14.64], R17 ;  /* 0x000000110e004986 */ /* 0x000fe8000c101108 */
[----:B------:R-:W2:Y:S04]  /*18cb0*/  LDS.64 R14, [R21+UR5+0x3000] ;  /* 0x00300005150e7984 */ /* 0x000ea80008000a00 */
[----:B------:R-:W2:Y:S04]  /*18cc0*/  LDS.64 R16, [R20+UR5+0x3000] ;  /* 0x0030000514107984 */ /* 0x000ea80008000a00 */
[----:B0-----:R-:W-:Y:S04]  /*18cd0*/  STL [R1+0x774], R9 ;  /* 0x0007740901007387 */ /* 0x001fe80000100800 */
[----:B-1----:R-:W-:Y:S04]  /*18ce0*/  STL [R1+0x770], R11 ;  /* 0x0007700b01007387 */ /* 0x002fe80000100800 */
[----:B------:R0:W-:Y:S01]  /*18cf0*/  STL [R1+0x7b4], R6 ;  /* 0x0007b40601007387 */ /* 0x0001e20000100800 */
[----:B---3--:R-:W-:-:S03]  /*18d00*/  LOP3.LUT R4, R5, 0x50, R22, 0xfe, !PT ;  /* 0x0000005005047812 */ /* 0x008fc600078efe16 */
[----:B----4-:R-:W-:Y:S01]  /*18d10*/  STL [R1+0x778], R13 ;  /* 0x0007780d01007387 */ /* 0x010fe20000100800 */
[----:B0-----:R-:W-:-:S03]  /*18d20*/  LOP3.LUT R6, R5, 0x54, R22, 0xfe, !PT ;  /* 0x0000005405067812 */ /* 0x001fc600078efe16 */
[----:B--2---:R-:W-:Y:S04]  /*18d30*/  STL [R1+0x76c], R15 ;  /* 0x00076c0f01007387 */ /* 0x004fe80000100800 */
        /* <DEDUP_REMOVED lines=8> */
[----:B------:R0:W-:Y:S02]  /*18dc0*/  STL [R1+0x40], R3 ;  /* 0x0000400301007387 */ /* 0x0001e40000100800 */
[----:B0-----:R-:W-:-:S05]  /*18dd0*/  LOP3.LUT R3, R5, 0x64, R22, 0xfe, !PT ;  /* 0x0000006405037812 */ /* 0x001fca00078efe16 */
[----:B------:R0:W-:Y:S01]  /*18de0*/  STL [R1+0x4c], R3 ;  /* 0x00004c0301007387 */ /* 0x0001e20000100800 */
[C-C-:B------:R-:W-:Y:S02]  /*18df0*/  LOP3.LUT R11, R5.reuse, 0x80, R22.reuse, 0xfe, !PT ;  /* 0x00000080050b7812 */ /* 0x140fe400078efe16 */
[----:B0-----:R-:W-:-:S05]  /*18e00*/  LOP3.LUT R3, R5, 0x78, R22, 0xfe, !PT ;  /* 0x0000007805037812 */ /* 0x001fca00078efe16 */
[----:B------:R0:W-:Y:S04]  /*18e10*/  STL [R1+0x60], R3 ;  /* 0x0000600301007387 */ /* 0x0001e80000100800 */
[----:B------:R1:W-:Y:S01]  /*18e20*/  STL [R1+0x68], R11 ;  /* 0x0000680b01007387 */ /* 0x0003e20000100800 */
[----:B0-----:R-:W-:-:S03]  /*18e30*/  LOP3.LUT R3, R5, 0x88, R22, 0xfe, !PT ;  /* 0x0000008805037812 */ /* 0x001fc600078efe16 */
[----:B------:R0:W-:Y:S01]  /*18e40*/  STL [R1+0x6c], R7 ;  /* 0x00006c0701007387 */ /* 0x0001e20000100800 */
[----:B-1----:R-:W-:-:S03]  /*18e50*/  LOP3.LUT R11, R5, 0x8c, R22, 0xfe, !PT ;  /* 0x0000008c050b7812 */ /* 0x002fc600078efe16 */
[----:B------:R1:W-:Y:S01]  /*18e60*/  STL [R1+0x70], R3 ;  /* 0x0000700301007387 */ /* 0x0003e20000100800 */
[----:B0-----:R-:W-:-:S03]  /*18e70*/  LOP3.LUT R7, R5, 0x90, R22, 0xfe, !PT ;  /* 0x0000009005077812 */ /* 0x001fc600078efe16 */
[----:B------:R0:W-:Y:S01]  /*18e80*/  STL [R1+0x74], R11 ;  /* 0x0000740b01007387 */ /* 0x0001e20000100800 */
[----:B-1----:R-:W-:-:S03]  /*18e90*/  LOP3.LUT R3, R5, 0x94, R22, 0xfe, !PT ;  /* 0x0000009405037812 */ /* 0x002fc600078efe16 */
[----:B------:R1:W-:Y:S04]  /*18ea0*/  STL [R1+0x78], R7 ;  /* 0x0000780701007387 */ /* 0x0003e80000100800 */
[----:B------:R2:W-:Y:S01]  /*18eb0*/  STL [R1+0x7c], R3 ;  /* 0x00007c0301007387 */ /* 0x0005e20000100800 */
[C-C-:B0-----:R-:W-:Y:S02]  /*18ec0*/  LOP3.LUT R11, R5.reuse, 0x98, R22.reuse, 0xfe, !PT ;  /* 0x00000098050b7812 */ /* 0x141fe400078efe16 */
[----:B-1----:R-:W-:-:S03]  /*18ed0*/  LOP3.LUT R7, R5, 0x9c, R22, 0xfe, !PT ;  /* 0x0000009c05077812 */ /* 0x002fc600078efe16 */
[----:B------:R0:W-:Y:S01]  /*18ee0*/  STL [R1+0x80], R11 ;  /* 0x0000800b01007387 */ /* 0x0001e20000100800 */
[----:B--2---:R-:W-:-:S03]  /*18ef0*/  LOP3.LUT R3, R5, 0xa0, R22, 0xfe, !PT ;  /* 0x000000a005037812 */ /* 0x004fc600078efe16 */
        /* <DEDUP_REMOVED lines=12> */
[----:B------:R1:W-:Y:S01]  /*18fc0*/  STL [R1+0x9c], R7 ;  /* 0x00009c0701007387 */ /* 0x0003e20000100800 */
[C---:B------:R-:W-:Y:S01]  /*18fd0*/  ISETP.LT.AND P1, PT, R25.reuse, UR14, !P0 ;  /* 0x0000000e19007c0c */ /* 0x040fe2000c721270 */
[----:B------:R-:W-:Y:S01]  /*18fe0*/  IMAD R25, R25, UR11, RZ ;  /* 0x0000000b19197c24 */ /* 0x000fe2000f8e02ff */
[C-C-:B------:R-:W-:Y:S01]  /*18ff0*/  LOP3.LUT R23, R5.reuse, 0x28, R22.reuse, 0xfe, !PT ;  /* 0x0000002805177812 */ /* 0x140fe200078efe16 */
[----:B------:R2:W-:Y:S01]  /*19000*/  STL [R1+0xa0], R3 ;  /* 0x0000a00301007387 */ /* 0x0005e20000100800 */
[----:B------:R-:W-:Y:S01]  /*19010*/  PRMT R29, R2, 0x7770, RZ ;  /* 0x00007770021d7816 */ /* 0x000fe200000000ff */
[----:B------:R-:W3:Y:S01]  /*19020*/  LDCU UR11, c[0x0][0x39c] ;  /* 0x00007380ff0b77ac */ /* 0x000ee20008000800 */
[C-C-:B0-----:R-:W-:Y:S02]  /*19030*/  LOP3.LUT R11, R5.reuse, 0xbc, R22.reuse, 0xfe, !PT ;  /* 0x000000bc050b7812 */ /* 0x141fe400078efe16 */
[C-C-:B-1----:R-:W-:Y:S02]  /*19040*/  LOP3.LUT R7, R5.reuse, 0xc0, R22.reuse, 0xfe, !PT ;  /* 0x000000c005077812 */ /* 0x142fe400078efe16 */
[----:B--2---:R-:W-:Y:S01]  /*19050*/  LOP3.LUT R3, R5, 0xc4, R22, 0xfe, !PT ;  /* 0x000000c405037812 */ /* 0x004fe200078efe16 */
[----:B------:R0:W-:Y:S01]  /*19060*/  STL [R1+0xa4], R11 ;  /* 0x0000a40b01007387 */ /* 0x0001e20000100800 */
[----:B------:R-:W-:-:S03]  /*19070*/  IADD3 R24, P4, PT, R25, R0, RZ ;  /* 0x0000000019187210 */ /* 0x000fc60007f9e0ff */
        /* <DEDUP_REMOVED lines=9> */
[----:B------:R-:W-:Y:S02]  /*19110*/  LEA.HI.X.SX32 R25, R25, R28, 0x1, P4 ;  /* 0x0000001c19197211 */ /* 0x000fe400020f0eff */
[----:B------:R-:W-:Y:S01]  /*19120*/  PRMT R27, R8, 0x7770, RZ ;  /* 0x00007770081b7816 */ /* 0x000fe200000000ff */
[----:B------:R2:W-:Y:S01]  /*19130*/  STL [R1+0xb8], R3 ;  /* 0x0000b80301007387 */ /* 0x0005e20000100800 */
[C-C-:B0-----:R-:W-:Y:S01]  /*19140*/  LOP3.LUT R11, R5.reuse, 0xd4, R22.reuse, 0xfe, !PT ;  /* 0x000000d4050b7812 */ /* 0x141fe200078efe16 */
[----:B------:R-:W0:Y:S01]  /*19150*/  LDCU UR4, c[0x0][0x3b8] ;  /* 0x00007700ff0477ac */ /* 0x000e220008000800 */
[C-C-:B-1----:R-:W-:Y:S01]  /*19160*/  LOP3.LUT R7, R5.reuse, 0xd8, R22.reuse, 0xfe, !PT ;  /* 0x000000d805077812 */ /* 0x142fe200078efe16 */
[----:B------:R1:W-:Y:S01]  /*19170*/  @P2 STG.E.U8 desc[UR8][R18.64], R29 ;  /* 0x0000001d12002986 */ /* 0x0003e2000c101108 */
[----:B--2---:R-:W-:-:S03]  /*19180*/  LOP3.LUT R3, R5, 0xdc, R22, 0xfe, !PT ;  /* 0x000000dc05037812 */ /* 0x004fc600078efe16 */
[----:B------:R2:W-:Y:S04]  /*19190*/  @P1 STG.E.U8 desc[UR8][R24.64], R27 ;  /* 0x0000001b18001986 */ /* 0x0005e8000c101108 */
[----:B------:R4:W-:Y:S01]  /*191a0*/  STL [R1+0xbc], R11 ;  /* 0x0000bc0b01007387 */ /* 0x0009e20000100800 */
[----:B-1----:R-:W-:-:S03]  /*191b0*/  IADD3 R18, P2, PT, R23, R0, RZ ;  /* 0x0000000017127210 */ /* 0x002fc60007f5e0ff */
[----:B------:R1:W-:Y:S01]  /*191c0*/  STL [R1+0xc0], R7 ;  /* 0x0000c00701007387 */ /* 0x0003e20000100800 */
[----:B--2---:R-:W-:-:S03]  /*191d0*/  LOP3.LUT R24, R5, 0x2c, R22, 0xfe, !PT ;  /* 0x0000002c05187812 */ /* 0x004fc600078efe16 */
[----:B------:R2:W-:Y:S01]  /*191e0*/  STL [R1+0xc4], R3 ;  /* 0x0000c40301007387 */ /* 0x0005e20000100800 */
[--C-:B----4-:R-:W-:Y:S02]  /*191f0*/  LOP3.LUT R11, R5, 0xe0, R22.reuse, 0xfe, !PT ;  /* 0x000000e0050b7812 */ /* 0x110fe400078efe16 */
[----:B------:R-:W-:Y:S02]  /*19200*/  LEA.HI.X.SX32 R19, R23, R28, 0x1, P2 ;  /* 0x0000001c17137211 */ /* 0x000fe400010f0eff */
[C-C-:B-1----:R-:W-:Y:S01]  /*19210*/  LOP3.LUT R7, R5.reuse, 0xe4, R22.reuse, 0xfe, !PT ;  /* 0x000000e405077812 */ /* 0x142fe200078efe16 */
[----:B------:R-:W-:Y:S01]  /*19220*/  IMAD R23, R24, UR6, RZ ;  /* 0x0000000618177c24 */ /* 0x000fe2000f8e02ff */
[----:B------:R-:W-:Y:S02]  /*19230*/  PRMT R25, R10, 0x7770, RZ ;  /* 0x000077700a197816 */ /* 0x000fe400000000ff */
[----:B--2---:R-:W-:Y:S01]  /*19240*/  LOP3.LUT R3, R5, 0xe8, R22, 0xfe, !PT ;  /* 0x000000e805037812 */ /* 0x004fe200078efe16 */
[----:B------:R1:W-:Y:S01]  /*19250*/  STL [R1+0xc8], R11 ;  /* 0x0000c80b01007387 */ /* 0x0003e20000100800 */
[----:B------:R-:W-:Y:S01]  /*19260*/  ISETP.LT.AND P2, PT, R24, UR16, !P0 ;  /* 0x0000001018007c0c */ /* 0x000fe2000c741270 */
[----:B------:R-:W2:Y:S02]  /*19270*/  LDCU UR6, c[0x0][0x3b8] ;  /* 0x00007700ff0677ac */ /* 0x000ea40008000800 */
[----:B------:R4:W-:Y:S01]  /*19280*/  STL [R1+0xcc], R7 ;  /* 0x0000cc0701007387 */ /* 0x0009e20000100800 */
[----:B------:R-:W-:-:S03]  /*19290*/  IADD3 R24, P1, PT, R23, R0, RZ ;  /* 0x0000000017187210 */ /* 0x000fc60007f3e0ff */
[----:B------:R0:W-:Y:S01]  /*192a0*/  STL [R1+0xd0], R3 ;  /* 0x0000d00301007387 */ /* 0x0001e20000100800 */
[----:B-1----:R-:W-:-:S03]  /*192b0*/  LOP3.LUT R11, R5, 0xec, R22, 0xfe, !PT ;  /* 0x000000ec050b7812 */ /* 0x002fc600078efe16 */
[----:B------:R1:W-:Y:S01]  /*192c0*/  @P3 STG.E.U8 desc[UR8][R18.64], R25 ;  /* 0x0000001912003986 */ /* 0x0003e2000c101108 */
[C-C-:B----4-:R-:W-:Y:S02]  /*192d0*/  LOP3.LUT R7, R5.reuse, 0xf0, R22.reuse, 0xfe, !PT ;  /* 0x000000f005077812 */ /* 0x150fe400078efe16 */
[C-C-:B0-----:R-:W-:Y:S01]  /*192e0*/  LOP3.LUT R3, R5.reuse, 0xf4, R22.reuse, 0xfe, !PT ;  /* 0x000000f405037812 */ /* 0x141fe200078efe16 */
[----:B------:R0:W-:Y:S01]  /*192f0*/  STL [R1+0xd4], R11 ;  /* 0x0000d40b01007387 */ /* 0x0001e20000100800 */
[----:B------:R-:W-:Y:S02]  /*19300*/  PRMT R27, R12, 0x7770, RZ ;  /* 0x000077700c1b7816 */ /* 0x000fe400000000ff */
[C-C-:B-1----:R-:W-:Y:S02]  /*19310*/  LOP3.LUT R19, R5.reuse, 0x30, R22.reuse, 0xfe, !PT ;  /* 0x0000003005137812 */ /* 0x142fe400078efe16 */
[----:B------:R-:W-:Y:S01]  /*19320*/  LOP3.LUT R18, R5, 0x34, R22, 0xfe, !PT ;  /* 0x0000003405127812 */ /* 0x000fe200078efe16 */
[----:B------:R1:W-:Y:S01]  /*19330*/  STL [R1+0xd8], R7 ;  /* 0x0000d80701007387 */ /* 0x0003e20000100800 */
[----:B------:R-:W-:-:S02]  /*19340*/  ISETP.LT.AND P3, PT, R19, UR17, !P0 ;  /* 0x0000001113007c0c */ /* 0x000fc4000c761270 */
[--C-:B0-----:R-:W-:Y:S01]  /*19350*/  LOP3.LUT R11, R5, 0xf8, R22.reuse, 0xfe, !PT ;  /* 0x000000f8050b7812 */ /* 0x101fe200078efe16 */
[----:B------:R0:W-:Y:S01]  /*19360*/  STL [R1+0xdc], R3 ;  /* 0x0000dc0301007387 */ /* 0x0001e20000100800 */
[----:B------:R-:W-:Y:S01]  /*19370*/  LEA.HI.X.SX32 R25, R23, R28, 0x1, P1 ;  /* 0x0000001c17197211 */ /* 0x000fe200008f0eff */
[----:B------:R-:W-:Y:S01]  /*19380*/  IMAD R19, R19, UR12, RZ ;  /* 0x0000000c13137c24 */ /* 0x000fe2000f8e02ff */
[C---:B------:R-:W-:Y:S01]  /*19390*/  ISETP.LT.AND P4, PT, R18.reuse, UR10, !P0 ;  /* 0x0000000a12007c0c */ /* 0x040fe2000c781270 */
[----:B------:R-:W-:Y:S01]  /*193a0*/  IMAD R23, R18, UR7, RZ ;  /* 0x0000000712177c24 */ /* 0x000fe2000f8e02ff */
[C-C-:B-1----:R-:W-:Y:S01]  /*193b0*/  LOP3.LUT R7, R5.reuse, 0xfc, R22.reuse, 0xfe, !PT ;  /* 0x000000fc05077812 */ /* 0x142fe200078efe16 */
[----:B------:R1:W-:Y:S01]  /*193c0*/  STL [R1+0xe0], R11 ;  /* 0x0000e00b01007387 */ /* 0x0003e20000100800 */
[----:B0-----:R-:W-:-:S03]  /*193d0*/  LOP3.LUT R3, R5, 0x100, R22, 0xfe, !PT ;  /* 0x0000010005037812 */ /* 0x001fc600078efe16 */
[----:B------:R0:W-:Y:S01]  /*193e0*/  @P2 STG.E.U8 desc[UR8][R24.64], R27 ;  /* 0x0000001b18002986 */ /* 0x0001e2000c101108 */
[-C--:B------:R-:W-:Y:S01]  /*193f0*/  IADD3 R18, P1, PT, R19, R0.reuse, RZ ;  /* 0x0000000013127210 */ /* 0x080fe20007f3e0ff */
[----:B------:R-:W4:Y:S02]  /*19400*/  LDCU UR10, c[0x0][0x39c] ;  /* 0x00007380ff0a77ac */ /* 0x000f240008000800 */
[----:B------:R-:W-:Y:S01]  /*19410*/  STL [R1+0xe4], R7 ;  /* 0x0000e40701007387 */ /* 0x000fe20000100800 */
[C-C-:B-1----:R-:W-:Y:S01]  /*19420*/  LOP3.LUT R11, R5.reuse, 0x104, R22.reuse, 0xfe, !PT ;  /* 0x00000104050b7812 */ /* 0x142fe200078efe16 */
[----:B------:R-:W1:Y:S02]  /*19430*/  LDCU UR7, c[0x0][0x39c] ;  /* 0x00007380ff0777ac */ /* 0x000e640008000800 */
[----:B------:R2:W-:Y:S01]  /*19440*/  STL [R1+0xe8], R3 ;  /* 0x0000e80301007387 */ /* 0x0005e20000100800 */
[C-C-:B------:R-:W-:Y:S02]  /*19450*/  LOP3.LUT R29, R5.reuse, 0x44, R22.reuse, 0xfe, !PT ;  /* 0x00000044051d7812 */ /* 0x140fe400078efe16 */
[----:B------:R-:W-:Y:S01]  /*19460*/  LOP3.LUT R9, R5, 0x48, R22, 0xfe, !PT ;  /* 0x0000004805097812 */ /* 0x000fe200078efe16 */
[----:B------:R-:W1:Y:S01]  /*19470*/  LDCU UR12, c[0x0][0x39c] ;  /* 0x00007380ff0c77ac */ /* 0x000e620008000800 */
[----:B0-----:R-:W-:Y:S01]  /*19480*/  IADD3 R24, P2, PT, R23, R0, RZ ;  /* 0x0000000017187210 */ /* 0x001fe20007f5e0ff */
[----:B------:R-:W-:Y:S01]  /*19490*/  STL [R1+0xec], R11 ;  /* 0x0000ec0b01007387 */ /* 0x000fe20000100800 */
[----:B------:R-:W-:-:S02]  /*194a0*/  LEA.HI.X.SX32 R19, R19, R28, 0x1, P1 ;  /* 0x0000001c13137211 */ /* 0x000fc400008f0eff */
[----:B--2---:R-:W-:Y:S02]  /*194b0*/  LOP3.LUT R3, R5, 0x10c, R22, 0xfe, !PT ;  /* 0x0000010c05037812 */ /* 0x004fe400078efe16 */
[----:B------:R-:W-:Y:S02]  /*194c0*/  PRMT R27, R14, 0x7770, RZ ;  /* 0x000077700e1b7816 */ /* 0x000fe400000000ff */
[----:B------:R-:W-:Y:S01]  /*194d0*/  LEA.HI.X.SX32 R25, R23, R28, 0x1, P2 ;  /* 0x0000001c17197211 */ /* 0x000fe200010f0eff */
[----:B------:R0:W-:Y:S01]  /*194e0*/  STL [R1+0x788], R3 ;  /* 0x0007880301007387 */ /* 0x0001e20000100800 */
[----:B------:R-:W-:-:S03]  /*194f0*/  PRMT R23, R16, 0x7770, RZ ;  /* 0x0000777010177816 */ /* 0x000fc600000000ff */
[----:B------:R2:W-:Y:S01]  /*19500*/  @P3 STG.E.U8 desc[UR8][R18.64], R27 ;  /* 0x0000001b12003986 */ /* 0x0005e2000c101108 */
[C-C-:B------:R-:W-:Y:S01]  /*19510*/  LOP3.LUT R2, R5.reuse, 0x4c, R22.reuse, 0xfe, !PT ;  /* 0x0000004c05027812 */ /* 0x140fe200078efe16 */
[----:B0-----:R-:W-:Y:S02]  /*19520*/  IMAD.MOV.U32 R3, RZ, RZ, R5 ;  /* 0x000000ffff037224 */ /* 0x001fe400078e0005 */
[----:B------:R0:W-:Y:S01]  /*19530*/  @P4 STG.E.U8 desc[UR8][R24.64], R23 ;  /* 0x0000001718004986 */ /* 0x0001e2000c101108 */
[C-C-:B------:R-:W-:Y:S02]  /*19540*/  LOP3.LUT R4, R5.reuse, 0x5c, R22.reuse, 0xfe, !PT ;  /* 0x0000005c05047812 */ /* 0x140fe400078efe16 */
[C-C-:B------:R-:W-:Y:S01]  /*19550*/  LOP3.LUT R6, R5.reuse, 0x60, R22.reuse, 0xfe, !PT ;  /* 0x0000006005067812 */ /* 0x140fe200078efe16 */
[----:B------:R-:W1:Y:S01]  /*19560*/  LDS.64 R18, [R21+UR5+0x3800] ;  /* 0x0038000515127984 */ /* 0x000e620008000a00 */
[C-C-:B--2---:R-:W-:Y:S02]  /*19570*/  LOP3.LUT R27, R5.reuse, 0x1fc, R22.reuse, 0xfe, !PT ;  /* 0x000001fc051b7812 */ /* 0x144fe400078efe16 */
[C-C-:B------:R-:W-:Y:S01]  /*19580*/  LOP3.LUT R12, R5.reuse, 0x68, R22.reuse, 0xfe, !PT ;  /* 0x00000068050c7812 */ /* 0x140fe200078efe16 */
[----:B------:R-:W2:Y:S01]  /*19590*/  LDS.64 R20, [R20+UR5+0x3800] ;  /* 0x0038000514147984 */ /* 0x000ea20008000a00 */
[C-C-:B------:R-:W-:Y:S01]  /*195a0*/  LOP3.LUT R8, R5.reuse, 0x6c, R22.reuse, 0xfe, !PT ;  /* 0x0000006c05087812 */ /* 0x140fe200078efe16 */
[----:B------:R-:W1:Y:S01]  /*195b0*/  LDCU UR5, c[0x0][0x39c] ;  /* 0x00007380ff0577ac */ /* 0x000e620008000800 */
[----:B------:R-:W-:-:S02]  /*195c0*/  LOP3.LUT R10, R5, 0x70, R22, 0xfe, !PT ;  /* 0x00000070050a7812 */ /* 0x000fc400078efe16 */
[C-C-:B0-----:R-:W-:Y:S02]  /*195d0*/  LOP3.LUT R24, R5.reuse, 0x38, R22.reuse, 0xfe, !PT ;  /* 0x0000003805187812 */ /* 0x141fe400078efe16 */
[C-C-:B------:R-:W-:Y:S02]  /*195e0*/  LOP3.LUT R23, R5.reuse, 0x3c, R22.reuse, 0xfe, !PT ;  /* 0x0000003c05177812 */ /* 0x140fe400078efe16 */
[C-C-:B------:R-:W-:Y:S02]  /*195f0*/  LOP3.LUT R25, R5.reuse, 0x40, R22.reuse, 0xfe, !PT ;  /* 0x0000004005197812 */ /* 0x140fe400078efe16 */
[C-C-:B------:R-:W-:Y:S02]  /*19600*/  LOP3.LUT R14, R5.reuse, 0x74, R22.reuse, 0xfe, !PT ;  /* 0x00000074050e7812 */ /* 0x140fe400078efe16 */
[C-C-:B------:R-:W-:Y:S02]  /*19610*/  LOP3.LUT R16, R5.reuse, 0x7c, R22.reuse, 0xfe, !PT ;  /* 0x0000007c05107812 */ /* 0x140fe400078efe16 */
[----:B------:R-:W-:-:S02]  /*19620*/  LOP3.LUT R7, R5, 0x108, R22, 0xfe, !PT ;  /* 0x0000010805077812 */ /* 0x000fc400078efe16 */
[C-C-:B------:R-:W-:Y:S02]  /*19630*/  LOP3.LUT R5, R3.reuse, 0x110, R22.reuse, 0xfe, !PT ;  /* 0x0000011003057812 */ /* 0x140fe400078efe16 */
[C-C-:B------:R-:W-:Y:S01]  /*19640*/  LOP3.LUT R11, R3.reuse, 0x114, R22.reuse, 0xfe, !PT ;  /* 0x00000114030b7812 */ /* 0x140fe200078efe16 */
[----:B------:R0:W-:Y:S04]  /*19650*/  STL [R1+0xf0], R7 ;  /* 0x0000f00701007387 */ /* 0x0001e80000100800 */
[----:B------:R3:W-:Y:S01]  /*19660*/  STL [R1+0xf8], R5 ;  /* 0x0000f80501007387 */ /* 0x0007e20000100800 */
[C-C-:B0-----:R-:W-:Y:S02]  /*19670*/  LOP3.LUT R7, R3.reuse, 0x118, R22.reuse, 0xfe, !PT ;  /* 0x0000011803077812 */ /* 0x141fe400078efe16 */
[C-C-:B---3--:R-:W-:Y:S01]  /*19680*/  LOP3.LUT R5, R3.reuse, 0x11c, R22.reuse, 0xfe, !PT ;  /* 0x0000011c03057812 */ /* 0x148fe200078efe16 */
[----:B------:R-:W-:Y:S04]  /*19690*/  STL [R1+0xfc], R11 ;  /* 0x0000fc0b01007387 */ /* 0x000fe80000100800 */
[----:B------:R-:W-:Y:S04]  /*196a0*/  STL [R1+0x78c], R5 ;  /* 0x00078c0501007387 */ /* 0x000fe80000100800 */
[----:B------:R0:W-:Y:S01]  /*196b0*/  STL [R1+0x100], R7 ;  /* 0x0001000701007387 */ /* 0x0001e20000100800 */
[----:B------:R-:W-:-:S02]  /*196c0*/  LOP3.LUT R13, R3, 0x128, R22, 0xfe, !PT ;  /* 0x00000128030d7812 */ /* 0x000fc400078efe16 */
[----:B0-----:R-:W-:Y:S01]  /*196d0*/  LOP3.LUT R7, R3, 0x120, R22, 0xfe, !PT ;  /* 0x0000012003077812 */ /* 0x001fe200078efe16 */
[----:B------:R-:W-:-:S04]  /*196e0*/  IMAD.MOV.U32 R5, RZ, RZ, R9 ;  /* 0x000000ffff057224 */ /* 0x000fc800078e0009 */
[----:B------:R0:W-:Y:S01]  /*196f0*/  STL [R1+0x790], R7 ;  /* 0x0007900701007387 */ /* 0x0001e20000100800 */
[C-C-:B------:R-:W-:Y:S02]  /*19700*/  LOP3.LUT R9, R3.reuse, 0x12c, R22.reuse, 0xfe, !PT ;  /* 0x0000012c03097812 */ /* 0x140fe400078efe16 */
[C-C-:B------:R-:W-:Y:S02]  /*19710*/  LOP3.LUT R11, R3.reuse, 0x130, R22.reuse, 0xfe, !PT ;  /* 0x00000130030b7812 */ /* 0x140fe400078efe16 */
[----:B0-----:R-:W-:-:S05]  /*19720*/  LOP3.LUT R7, R3, 0x124, R22, 0xfe, !PT ;  /* 0x0000012403077812 */ /* 0x001fca00078efe16 */
[----:B------:R0:W-:Y:S04]  /*19730*/  STL [R1+0x10c], R7 ;  /* 0x00010c0701007387 */ /* 0x0001e80000100800 */
[----:B------:R-:W-:Y:S04]  /*19740*/  STL [R1+0x794], R13 ;  /* 0x0007940d01007387 */ /* 0x000fe80000100800 */
[----:B------:R3:W-:Y:S01]  /*19750*/  STL [R1+0x798], R9 ;  /* 0x0007980901007387 */ /* 0x0007e20000100800 */
[----:B0-----:R-:W-:-:S03]  /*19760*/  LOP3.LUT R7, R3, 0x138, R22, 0xfe, !PT ;  /* 0x0000013803077812 */ /* 0x001fc600078efe16 */
[----:B------:R0:W-:Y:S04]  /*19770*/  STL [R1+0x79c], R11 ;  /* 0x00079c0b01007387 */ /* 0x0001e80000100800 */
[----:B------:R1:W-:Y:S01]  /*19780*/  STL [R1+0x120], R7 ;  /* 0x0001200701007387 */ /* 0x0003e20000100800 */
[C-C-:B---3--:R-:W-:Y:S02]  /*19790*/  LOP3.LUT R9, R3.reuse, 0x144, R22.reuse, 0xfe, !PT ;  /* 0x0000014403097812 */ /* 0x148fe400078efe16 */
[C-C-:B0-----:R-:W-:Y:S02]  /*197a0*/  LOP3.LUT R11, R3.reuse, 0x140, R22.reuse, 0xfe, !PT ;  /* 0x00000140030b7812 */ /* 0x141fe400078efe16 */
[----:B-1----:R-:W-:-:S03]  /*197b0*/  LOP3.LUT R7, R3, 0x148, R22, 0xfe, !PT ;  /* 0x0000014803077812 */ /* 0x002fc600078efe16 */
[----:B------:R0:W-:Y:S04]  /*197c0*/  STL [R1+0x128], R11 ;  /* 0x0001280b01007387 */ /* 0x0001e80000100800 */
[----:B------:R1:W-:Y:S04]  /*197d0*/  STL [R1+0x12c], R9 ;  /* 0x00012c0901007387 */ /* 0x0003e80000100800 */
[----:B------:R3:W-:Y:S01]  /*197e0*/  STL [R1+0x130], R7 ;  /* 0x0001300701007387 */ /* 0x0007e20000100800 */
[C-C-:B0-----:R-:W-:Y:S02]  /*197f0*/  LOP3.LUT R11, R3.reuse, 0x14c, R22.reuse, 0xfe, !PT ;  /* 0x0000014c030b7812 */ /* 0x141fe400078efe16 */
[----:B-1----:R-:W-:-:S03]  /*19800*/  LOP3.LUT R9, R3, 0x150, R22, 0xfe, !PT ;  /* 0x0000015003097812 */ /* 0x002fc600078efe16 */
[----:B------:R0:W-:Y:S01]  /*19810*/  STL [R1+0x134], R11 ;  /* 0x0001340b01007387 */ /* 0x0001e20000100800 */
[----:B---3--:R-:W-:-:S03]  /*19820*/  LOP3.LUT R7, R3, 0x154, R22, 0xfe, !PT ;  /* 0x0000015403077812 */ /* 0x008fc600078efe16 */
        /* <DEDUP_REMOVED lines=33> */
[C-C-:B-1----:R-:W-:Y:S02]  /*19a40*/  LOP3.LUT R9, R3.reuse, 0x19c, R22.reuse, 0xfe, !PT ;  /* 0x0000019c03097812 */ /* 0x142fe400078efe16 */
[C-C-:B---3--:R-:W-:Y:S01]  /*19a50*/  LOP3.LUT R7, R3.reuse, 0x198, R22.reuse, 0xfe, !PT ;  /* 0x0000019803077812 */ /* 0x148fe200078efe16 */
[----:B------:R0:W-:Y:S04]  /*19a60*/  STL [R1+0x17c], R11 ;  /* 0x00017c0b01007387 */ /* 0x0001e80000100800 */
[----:B------:R1:W-:Y:S04]  /*19a70*/  STL [R1+0x180], R7 ;  /* 0x0001800701007387 */ /* 0x0003e80000100800 */
[----:B------:R3:W-:Y:S01]  /*19a80*/  STL [R1+0x184], R9 ;  /* 0x0001840901007387 */ /* 0x0007e20000100800 */
[----:B0-----:R-:W-:-:S02]  /*19a90*/  LOP3.LUT R11, R3, 0x1a0, R22, 0xfe, !PT ;  /* 0x000001a0030b7812 */ /* 0x001fc400078efe16 */
[----:B-1----:R-:W-:-:S03]  /*19aa0*/  LOP3.LUT R7, R3, 0x1a4, R22, 0xfe, !PT ;  /* 0x000001a403077812 */ /* 0x002fc600078efe16 */
[----:B------:R0:W-:Y:S01]  /*19ab0*/  STL [R1+0x188], R11 ;  /* 0x0001880b01007387 */ /* 0x0001e20000100800 */
[----:B---3--:R-:W-:-:S03]  /*19ac0*/  LOP3.LUT R9, R3, 0x1a8, R22, 0xfe, !PT ;  /* 0x000001a803097812 */ /* 0x008fc600078efe16 */
[----:B------:R1:W-:Y:S04]  /*19ad0*/  STL [R1+0x18c], R7 ;  /* 0x00018c0701007387 */ /* 0x0003e80000100800 */
[----:B------:R3:W-:Y:S01]  /*19ae0*/  STL [R1+0x190], R9 ;  /* 0x0001900901007387 */ /* 0x0007e20000100800 */
[C-C-:B0-----:R-:W-:Y:S02]  /*19af0*/  LOP3.LUT R11, R3.reuse, 0x1b0, R22.reuse, 0xfe, !PT ;  /* 0x000001b0030b7812 */ /* 0x141fe400078efe16 */
[C-C-:B-1----:R-:W-:Y:S02]  /*19b00*/  LOP3.LUT R7, R3.reuse, 0x1ac, R22.reuse, 0xfe, !PT ;  /* 0x000001ac03077812 */ /* 0x142fe400078efe16 */
[----:B---3--:R-:W-:-:S03]  /*19b10*/  LOP3.LUT R9, R3, 0x1b4, R22, 0xfe, !PT ;  /* 0x000001b403097812 */ /* 0x008fc600078efe16 */
        /* <DEDUP_REMOVED lines=29> */
[----:B------:R-:W-:Y:S01]  /*19cf0*/  STL [R1+0x1d4], R7 ;  /* 0x0001d40701007387 */ /* 0x000fe20000100800 */
[----:B---3--:R-:W-:-:S03]  /*19d00*/  LOP3.LUT R9, R3, 0x1f0, R22, 0xfe, !PT ;  /* 0x000001f003097812 */ /* 0x008fc600078efe16 */
[----:B------:R0:W-:Y:S04]  /*19d10*/  STL [R1+0x1d8], R11 ;  /* 0x0001d80b01007387 */ /* 0x0001e80000100800 */
[----:B------:R1:W-:Y:S04]  /*19d20*/  STL [R1+0x1dc], R9 ;  /* 0x0001dc0901007387 */ /* 0x0003e80000100800 */
[----:B0-----:R-:W3:Y:S01]  /*19d30*/  LDL.LU R11, [R1+0x10] ;  /* 0x00001000010b7983 */ /* 0x001ee20000300800 */
[C-C-:B------:R-:W-:Y:S02]  /*19d40*/  LOP3.LUT R15, R3.reuse, 0x134, R22.reuse, 0xfe, !PT ;  /* 0x00000134030f7812 */ /* 0x140fe400078efe16 */
[----:B------:R-:W-:-:S02]  /*19d50*/  LOP3.LUT R17, R3, 0x13c, R22, 0xfe, !PT ;  /* 0x0000013c03117812 */ /* 0x000fc400078efe16 */
[C-C-:B------:R-:W-:Y:S02]  /*19d60*/  LOP3.LUT R7, R3.reuse, 0x1f4, R22.reuse, 0xfe, !PT ;  /* 0x000001f403077812 */ /* 0x140fe400078efe16 */
[----:B------:R-:W-:Y:S02]  /*19d70*/  LOP3.LUT R3, R3, 0x1f8, R22, 0xfe, !PT ;  /* 0x000001f803037812 */ /* 0x000fe400078efe16 */
[----:B------:R-:W-:Y:S02]  /*19d80*/  ISETP.LT.AND P6, PT, R5, UR13, !P0 ;  /* 0x0000000d05007c0c */ /* 0x000fe4000c7c1270 */
[----:B------:R-:W0:Y:S01]  /*19d90*/  LDC R5, c[0x0][0x3b8] ;  /* 0x0000ee00ff057b82 */ /* 0x000e220000000800 */
[----:B------:R-:W-:Y:S04]  /*19da0*/  STL [R1+0x1e0], R7 ;  /* 0x0001e00701007387 */ /* 0x000fe80000100800 */
[----:B------:R2:W-:Y:S01]  /*19db0*/  STL [R1+0x1cc], R3 ;  /* 0x0001cc0301007387 */ /* 0x0005e20000100800 */
[C---:B------:R-:W-:Y:S01]  /*19dc0*/  IMAD R22, R24.reuse, UR4, RZ ;  /* 0x0000000418167c24 */ /* 0x040fe2000f8e02ff */
[----:B------:R-:W-:Y:S01]  /*19dd0*/  ISETP.LT.AND P3, PT, R24, UR11, !P0 ;  /* 0x0000000b18007c0c */ /* 0x000fe2000c761270 */
[----:B------:R-:W0:Y:S01]  /*19de0*/  LDCU UR4, c[0x0][0x39c] ;  /* 0x00007380ff0477ac */ /* 0x000e220008000800 */
[----:B------:R-:W-:Y:S01]  /*19df0*/  ISETP.LT.AND P1, PT, R27, UR24, !P0 ;  /* 0x000000181b007c0c */ /* 0x000fe2000c721270 */
[----:B-1----:R-:W3:Y:S01]  /*19e00*/  LDL.LU R9, [R1+0x20] ;  /* 0x0000200001097983 */ /* 0x002ee20000300800 */
[----:B--2---:R-:W1:Y:S01]  /*19e10*/  LDC R3, c[0x0][0x3b8] ;  /* 0x0000ee00ff037b82 */ /* 0x004e620000000800 */
[----:B------:R-:W-:-:S02]  /*19e20*/  IADD3 R24, P5, PT, R22, R0, RZ ;  /* 0x0000000016187210 */ /* 0x000fc40007fbe0ff */
[----:B------:R-:W2:Y:S01]  /*19e30*/  LDL.LU R13, [R1+0x28] ;  /* 0x00002800010d7983 */ /* 0x000ea20000300800 */
[----:B----4-:R-:W-:Y:S02]  /*19e40*/  ISETP.LT.AND P4, PT, R25, UR10, !P0 ;  /* 0x0000000a19007c0c */ /* 0x010fe4000c781270 */
[----:B------:R-:W-:Y:S01]  /*19e50*/  LEA.HI.X.SX32 R25, R22, R28, 0x1, P5 ;  /* 0x0000001c16197211 */ /* 0x000fe200028f0eff */
[C---:B------:R-:W-:Y:S01]  /*19e60*/  IMAD R22, R23.reuse, UR6, RZ ;  /* 0x0000000617167c24 */ /* 0x040fe2000f8e02ff */
[----:B------:R-:W-:Y:S01]  /*19e70*/  PRMT R27, R18, 0x7770, RZ ;  /* 0x00007770121b7816 */ /* 0x000fe200000000ff */
[----:B------:R-:W4:Y:S01]  /*19e80*/  LDL.LU R7, [R1+0x30] ;  /* 0x0000300001077983 */ /* 0x000f220000300800 */
[----:B------:R-:W-:Y:S01]  /*19e90*/  ISETP.LT.AND P5, PT, R23, UR7, !P0 ;  /* 0x0000000717007c0c */ /* 0x000fe2000c7a1270 */
[----:B0-----:R-:W-:Y:S01]  /*19ea0*/  IMAD R23, R5, 0x40, R26 ;  /* 0x0000004005177824 */ /* 0x001fe200078e021a */
[----:B------:R-:W-:Y:S01]  /*19eb0*/  ISETP.LT.AND P2, PT, R29, UR12, !P0 ;  /* 0x0000000c1d007c0c */ /* 0x000fe2000c741270 */
[----:B------:R0:W-:Y:S01]  /*19ec0*/  @P3 STG.E.U8 desc[UR8][R24.64], R27 ;  /* 0x0000001b18003986 */ /* 0x0001e2000c101108 */
[----:B------:R-:W1:Y:S01]  /*19ed0*/  LDC R29, c[0x0][0x3b8] ;  /* 0x0000ee00ff1d7b82 */ /* 0x000e620000000800 */
[----:B------:R-:W1:Y:S01]  /*19ee0*/  LDCU UR6, c[0x0][0x39c] ;  /* 0x00007380ff0677ac */ /* 0x000e620008000800 */
[----:B------:R-:W1:Y:S06]  /*19ef0*/  LDCU UR7, c[0x0][0x39c] ;  /* 0x00007380ff0777ac */ /* 0x000e6c0008000800 */
[----:B------:R-:W3:Y:S01]  /*19f00*/  LDC R5, c[0x0][0x3b8] ;  /* 0x0000ee00ff057b82 */ /* 0x000ee20000000800 */
[----:B0-----:R-:W-:Y:S01]  /*19f10*/  IADD3 R24, P3, PT, R22, R0, RZ ;  /* 0x0000000016187210 */ /* 0x001fe20007f7e0ff */
[----:B-1----:R-:W-:Y:S01]  /*19f20*/  IMAD R26, R3, 0x4, R23 ;  /* 0x00000004031a7824 */ /* 0x002fe200078e0217 */
[----:B------:R-:W-:-:S02]  /*19f30*/  PRMT R27, R20, 0x7770, RZ ;  /* 0x00007770141b7816 */ /* 0x000fc400000000ff */
[----:B------:R-:W-:-:S03]  /*19f40*/  LEA.HI.X.SX32 R25, R22, R28, 0x1, P3 ;  /* 0x0000001c16197211 */ /* 0x000fc600018f0eff */
[----:B------:R-:W0:Y:S01]  /*19f50*/  LDC R3, c[0x0][0x3b8] ;  /* 0x0000ee00ff037b82 */ /* 0x000e220000000800 */
[C---:B------:R-:W-:Y:S01]  /*19f60*/  IADD3 R22, P3, PT, R23.reuse, R0, RZ ;  /* 0x0000000017167210 */ /* 0x040fe20007f7e0ff */
[----:B------:R1:W-:Y:S03]  /*19f70*/  @P5 STG.E.U8 desc[UR8][R24.64], R27 ;  /* 0x0000001b18005986 */ /* 0x0003e6000c101108 */
[----:B------:R-:W-:Y:S02]  /*19f80*/  LEA.HI.X.SX32 R23, R23, R28, 0x1, P3 ;  /* 0x0000001c17177211 */ /* 0x000fe400018f0eff */
[----:B-1----:R-:W-:-:S04]  /*19f90*/  IADD3 R24, P3, PT, R26, R0, RZ ;  /* 0x000000001a187210 */ /* 0x002fc80007f7e0ff */
[----:B------:R-:W-:Y:S02]  /*19fa0*/  LEA.HI.X.SX32 R25, R26, R28, 0x1, P3 ;  /* 0x0000001c1a197211 */ /* 0x000fe400018f0eff */
[----:B------:R-:W-:Y:S01]  /*19fb0*/  ISETP.LT.AND P3, PT, R2, UR4, !P0 ;  /* 0x0000000402007c0c */ /* 0x000fe2000c761270 */
[----:B------:R-:W-:Y:S01]  /*19fc0*/  IMAD R29, R29, 0x4, R26 ;  /* 0x000000041d1d7824 */ /* 0x000fe200078e021a */
[----:B------:R-:W2:Y:S01]  /*19fd0*/  LDL.LU R2, [R1+0x7bc] ;  /* 0x0007bc0001027983 */ /* 0x000ea20000300800 */
[----:B------:R-:W1:Y:S01]  /*19fe0*/  LDCU UR4, c[0x0][0x39c] ;  /* 0x00007380ff0477ac */ /* 0x000e620008000800 */
[----:B---3--:R-:W-:-:S05]  /*19ff0*/  PRMT R27, R11, 0x7771, RZ ;  /* 0x000077710b1b7816 */ /* 0x008fca00000000ff */
[----:B------:R3:W-:Y:S04]  /*1a000*/  @P4 STG.E.U8 desc[UR8][R22.64], R27 ;  /* 0x0000001b16004986 */ /* 0x0007e8000c101108 */
[----:B---3--:R-:W3:Y:S04]  /*1a010*/  LDL.LU R22, [R1+0x8] ;  /* 0x0000080001167983 */ /* 0x008ee80000300800 */
[----:B------:R-:W4:Y:S01]  /*1a020*/  LDL.LU R23, [R1+0xc] ;  /* 0x00000c0001177983 */ /* 0x000f220000300800 */
[----:B------:R-:W-:-:S04]  /*1a030*/  IADD3 R26, P5, PT, R29, R0, RZ ;  /* 0x000000001d1a7210 */ /* 0x000fc80007fbe0ff */
[----:B------:R-:W-:Y:S01]  /*1a040*/  LEA.HI.X.SX32 R27, R29, R28, 0x1, P5 ;  /* 0x0000001c1d1b7211 */ /* 0x000fe200028f0eff */
[----:B------:R-:W-:Y:S02]  /*1a050*/  IMAD R29, R5, 0x4, R29 ;  /* 0x00000004051d7824 */ /* 0x000fe400078e021d */
[----:B------:R-:W4:Y:S01]  /*1a060*/  LDL.LU R5, [R1+0x38] ;  /* 0x0000380001057983 */ /* 0x000f220000300800 */
[----:B---3--:R-:W-:Y:S01]  /*1a070*/  ISETP.LT.AND P5, PT, R22, UR5, !P0 ;  /* 0x0000000516007c0c */ /* 0x008fe2000c7a1270 */
[----:B------:R-:W3:Y:S01]  /*1a080*/  LDCU UR5, c[0x0][0x39c] ;  /* 0x00007380ff0577ac */ /* 0x000ee20008000800 */
[----:B--2---:R-:W-:Y:S02]  /*1a090*/  PRMT R22, R2, 0x7771, RZ ;  /* 0x0000777102167816 */ /* 0x004fe400000000ff */
[----:B----4-:R-:W-:Y:S01]  /*1a0a0*/  ISETP.LT.AND P4, PT, R23, UR6, !P0 ;  /* 0x0000000617007c0c */ /* 0x010fe2000c781270 */
[----:B------:R-:W2:Y:S01]  /*1a0b0*/  LDCU UR6, c[0x0][0x39c] ;  /* 0x00007380ff0677ac */ /* 0x000ea20008000800 */
[----:B------:R-:W-:Y:S01]  /*1a0c0*/  PRMT R23, R9, 0x7771, RZ ;  /* 0x0000777109177816 */ /* 0x000fe200000000ff */
[----:B------:R4:W-:Y:S04]  /*1a0d0*/  @P2 STG.E.U8 desc[UR8][R24.64], R22 ;  /* 0x0000001618002986 */ /* 0x0009e8000c101108 */
[----:B------:R0:W-:Y:S04]  /*1a0e0*/  @P6 STG.E.U8 desc[UR8][R26.64], R23 ;  /* 0x000000171a006986 */ /* 0x0001e8000c101108 */
[----:B----4-:R-:W1:Y:S01]  /*1a0f0*/  LDL.LU R24, [R1+0x40] ;  /* 0x0000400001187983 */ /* 0x010e620000300800 */
[----:B------:R-:W-:Y:S01]  /*1a100*/  IADD3 R22, P2, PT, R29, R0, RZ ;  /* 0x000000001d167210 */ /* 0x000fe20007f5e0ff */
[----:B------:R-:W4:Y:S01]  /*1a110*/  LDC R25, c[0x0][0x3b8] ;  /* 0x0000ee00ff197b82 */ /* 0x000f220000000800 */
[----:B0-----:R-:W-:-:S02]  /*1a120*/  PRMT R26, R13, 0x7771, RZ ;  /* 0x000077710d1a7816 */ /* 0x001fc400000000ff */
[----:B------:R-:W-:-:S05]  /*1a130*/  LEA.HI.X.SX32 R23, R29, R28, 0x1, P2 ;  /* 0x0000001c1d177211 */ /* 0x000fca00010f0eff */
[----:B------:R-:W0:Y:S01]  /*1a140*/  LDC R27, c[0x0][0x3b8] ;  /* 0x0000ee00ff1b7b82 */ /* 0x000e220000000800 */
[----:B------:R2:W-:Y:S01]  /*1a150*/  @P3 STG.E.U8 desc[UR8][R22.64], R26 ;  /* 0x0000001a16003986 */ /* 0x0005e2000c101108 */
[----:B---3--:R-:W-:Y:S01]  /*1a160*/  ISETP.LT.AND P3, PT, R4, UR5, !P0 ;  /* 0x0000000504007c0c */ /* 0x008fe2000c761270 */
[----:B------:R-:W3:Y:S02]  /*1a170*/  LDCU UR5, c[0x0][0x39c] ;  /* 0x00007380ff0577ac */ /* 0x000ee40008000800 */
[----:B------:R-:W3:Y:S01]  /*1a180*/  LDL.LU R4, [R1+0x7b8] ;  /* 0x0007b80001047983 */ /* 0x000ee20000300800 */
[----:B----4-:R-:W-:Y:S01]  /*1a190*/  IMAD R25, R25, 0x4, R29 ;  /* 0x0000000419197824 */ /* 0x010fe200078e021d */
[----:B--2---:R-:W-:Y:S01]  /*1a1a0*/  PRMT R26, R7, 0x7771, RZ ;  /* 0x00007771071a7816 */ /* 0x004fe200000000ff */
[----:B------:R-:W2:Y:S02]  /*1a1b0*/  LDC R29, c[0x0][0x3b8] ;  /* 0x0000ee00ff1d7b82 */ /* 0x000ea40000000800 */
[----:B------:R-:W-:-:S02]  /*1a1c0*/  IMAD R23, R3, 0x4, R25 ;  /* 0x0000000403177824 */ /* 0x000fc400078e0219 */
[----:B------:R-:W4:Y:S01]  /*1a1d0*/  LDL.LU R3, [R1+0x18] ;  /* 0x0000180001037983 */ /* 0x000f220000300800 */
[----:B-1----:R-:W-:Y:S01]  /*1a1e0*/  ISETP.LT.AND P2, PT, R24, UR4, !P0 ;  /* 0x0000000418007c0c */ /* 0x002fe2000c741270 */
[----:B------:R-:W1:Y:S01]  /*1a1f0*/  LDCU UR4, c[0x0][0x39c] ;  /* 0x00007380ff0477ac */ /* 0x000e620008000800 */
[----:B------:R-:W-:-:S04]  /*1a200*/  IADD3 R24, P6, PT, R25, R0, RZ ;  /* 0x0000000019187210 */ /* 0x000fc80007fde0ff */
[----:B------:R-:W-:Y:S02]  /*1a210*/  LEA.HI.X.SX32 R25, R25, R28, 0x1, P6 ;  /* 0x0000001c19197211 */ /* 0x000fe400030f0eff */
[----:B------:R-:W-:-:S03]  /*1a220*/  IADD3 R22, P6, PT, R23, R0, RZ ;  /* 0x0000000017167210 */ /* 0x000fc60007fde0ff */
[----:B------:R0:W-:Y:S01]  /*1a230*/  @P5 STG.E.U8 desc[UR8][R24.64], R26 ;  /* 0x0000001a18005986 */ /* 0x0001e2000c101108 */
[----:B------:R-:W-:Y:S01]  /*1a240*/  ISETP.LT.AND P5, PT, R6, UR6, !P0 ;  /* 0x0000000606007c0c */ /* 0x000fe2000c7a1270 */
[----:B------:R-:W1:Y:S02]  /*1a250*/  LDCU UR6, c[0x0][0x39c] ;  /* 0x00007380ff0677ac */ /* 0x000e640008000800 */
[----:B------:R-:W4:Y:S01]  /*1a260*/  LDL.LU R6, [R1+0x7b4] ;  /* 0x0007b40001067983 */ /* 0x000f220000300800 */
[----:B0-----:R-:W-:Y:S01]  /*1a270*/  IMAD R25, R27, 0x4, R23 ;  /* 0x000000041b197824 */ /* 0x001fe200078e0217 */
[----:B------:R-:W-:Y:S01]  /*1a280*/  LEA.HI.X.SX32 R23, R23, R28, 0x1, P6 ;  /* 0x0000001c17177211 */ /* 0x000fe200030f0eff */
[----:B------:R-:W0:Y:S01]  /*1a290*/  LDC R27, c[0x0][0x3b8] ;  /* 0x0000ee00ff1b7b82 */ /* 0x000e220000000800 */
[----:B---3--:R-:W-:-:S05]  /*1a2a0*/  PRMT R26, R4, 0x7771, RZ ;  /* 0x00007771041a7816 */ /* 0x008fca00000000ff */
[----:B------:R3:W-:Y:S04]  /*1a2b0*/  @P4 STG.E.U8 desc[UR8][R22.64], R26 ;  /* 0x0000001a16004986 */ /* 0x0007e8000c101108 */
[----:B---3--:R-:W1:Y:S01]  /*1a2c0*/  LDL.LU R22, [R1+0x4c] ;  /* 0x00004c0001167983 */ /* 0x008e620000300800 */
[----:B------:R-:W3:Y:S01]  /*1a2d0*/  LDC R23, c[0x0][0x3b8] ;  /* 0x0000ee00ff177b82 */ /* 0x000ee20000000800 */
[----:B------:R-:W-:Y:S02]  /*1a2e0*/  IADD3 R24, P6, PT, R25, R0, RZ ;  /* 0x0000000019187210 */ /* 0x000fe40007fde0ff */
[----:B------:R-:W-:Y:S01]  /*1a2f0*/  PRMT R26, R5, 0x7771, RZ ;  /* 0x00007771051a7816 */ /* 0x000fe200000000ff */
[----:B---3--:R-:W-:Y:S01]  /*1a300*/  IMAD R23, R23, 0x4, R25 ;  /* 0x0000000417177824 */ /* 0x008fe200078e0219 */
[----:B------:R-:W-:-:S05]  /*1a310*/  LEA.HI.X.SX32 R25, R25, R28, 0x1, P6 ;  /* 0x0000001c19197211 */ /* 0x000fca00030f0eff */
[----:B------:R2:W-:Y:S01]  /*1a320*/  @P2 STG.E.U8 desc[UR8][R24.64], R26 ;  /* 0x0000001a18002986 */ /* 0x0005e2000c101108 */
[----:B------:R-:W-:Y:S01]  /*1a330*/  ISETP.LT.AND P2, PT, R12, UR5, !P0 ;  /* 0x000000050c007c0c */ /* 0x000fe2000c741270 */
[----:B------:R-:W3:Y:S02]  /*1a340*/  LDCU UR5, c[0x0][0x39c] ;  /* 0x00007380ff0577ac */ /* 0x000ee40008000800 */
[----:B------:R-:W3:Y:S01]  /*1a350*/  LDL.LU R12, [R1+0x7b0] ;  /* 0x0007b000010c7983 */ /* 0x000ee20000300800 */
[----:B--2---:R-:W-:Y:S02]  /*1a360*/  IMAD R25, R29, 0x4, R23 ;  /* 0x000000041d197824 */ /* 0x004fe400078e0217 */
[----:B------:R-:W2:Y:S01]  /*1a370*/  LDC R29, c[0x0][0x3b8] ;  /* 0x0000ee00ff1d7b82 */ /* 0x000ea20000000800 */
[----:B----4-:R-:W-:Y:S02]  /*1a380*/  PRMT R26, R6, 0x7771, RZ ;  /* 0x00007771061a7816 */ /* 0x010fe400000000ff */
[----:B-1----:R-:W-:Y:S01]  /*1a390*/  ISETP.LT.AND P4, PT, R22, UR4, !P0 ;  /* 0x0000000416007c0c */ /* 0x002fe2000c781270 */
[----:B------:R-:W1:Y:S01]  /*1a3a0*/  LDCU UR4, c[0x0][0x39c] ;  /* 0x00007380ff0477ac */ /* 0x000e620008000800 */
[----:B------:R-:W-:-:S04]  /*1a3b0*/  IADD3 R22, P6, PT, R23, R0, RZ ;  /* 0x0000000017167210 */ /* 0x000fc80007fde0ff */
[----:B------:R-:W-:-:S05]  /*1a3c0*/  LEA.HI.X.SX32 R23, R23, R28, 0x1, P6 ;  /* 0x0000001c17177211 */ /* 0x000fca00030f0eff */
[----:B------:R0:W-:Y:S01]  /*1a3d0*/  @P3 STG.E.U8 desc[UR8][R22.64], R26 ;  /* 0x0000001a16003986 */ /* 0x0001e2000c101108 */
[----:B------:R-:W-:Y:S01]  /*1a3e0*/  ISETP.LT.AND P3, PT, R8, UR6, !P0 ;  /* 0x0000000608007c0c */ /* 0x000fe2000c761270 */
[----:B------:R-:W4:Y:S02]  /*1a3f0*/  LDCU UR6, c[0x0][0x39c] ;  /* 0x00007380ff0677ac */ /* 0x000f240008000800 */
[----:B------:R-:W2:Y:S01]  /*1a400*/  LDL.LU R8, [R1+0x7ac] ;  /* 0x0007ac0001087983 */ /* 0x000ea20000300800 */
[----:B------:R-:W-:Y:S01]  /*1a410*/  IADD3 R24, P6, PT, R25, R0, RZ ;  /* 0x0000000019187210 */ /* 0x000fe20007fde0ff */
[----:B0-----:R-:W-:-:S03]  /*1a420*/  IMAD R23, R27, 0x4, R25 ;  /* 0x000000041b177824 */ /* 0x001fc600078e0219 */
[----:B------:R-:W-:Y:S01]  /*1a430*/  LEA.HI.X.SX32 R25, R25, R28, 0x1, P6 ;  /* 0x0000001c19197211 */ /* 0x000fe200030f0eff */
[----:B------:R-:W0:Y:S01]  /*1a440*/  LDC R27, c[0x0][0x3b8] ;  /* 0x0000ee00ff1b7b82 */ /* 0x000e220000000800 */
[----:B------:R-:W-:-:S05]  /*1a450*/  PRMT R26, R3, 0x7771, RZ ;  /* 0x00007771031a7816 */ /* 0x000fca00000000ff */
[----:B------:R0:W-:Y:S01]  /*1a460*/  @P5 STG.E.U8 desc[UR8][R24.64], R26 ;  /* 0x0000001a18005986 */ /* 0x0001e2000c101108 */
[----:B-1----:R-:W-:Y:S01]  /*1a470*/  ISETP.LT.AND P5, PT, R10, UR4, !P0 ;  /* 0x000000040a007c0c */ /* 0x002fe2000c7a1270 */
[----:B------:R-:W1:Y:S02]  /*1a480*/  LDCU UR4, c[0x0][0x39c] ;  /* 0x00007380ff0477ac */ /* 0x000e640008000800 */
[----:B------:R-:W3:Y:S01]  /*1a490*/  LDL.LU R10, [R1+0x7a8] ;  /* 0x0007a800010a7983 */ /* 0x000ee20000300800 */
[----:B------:R-:W-:Y:S01]  /*1a4a0*/  IADD3 R22, P6, PT, R23, R0, RZ ;  /* 0x0000000017167210 */ /* 0x000fe20007fde0ff */
[----:B0-----:R-:W-:-:S03]  /*1a4b0*/  IMAD R25, R27, 0x4, R23 ;  /* 0x000000041b197824 */ /* 0x001fc600078e0217 */
[----:B------:R-:W-:Y:S01]  /*1a4c0*/  LEA.HI.X.SX32 R23, R23, R28, 0x1, P6 ;  /* 0x0000001c17177211 */ /* 0x000fe200030f0eff */
[----:B------:R-:W0:Y:S01]  /*1a4d0*/  LDC R27, c[0x0][0x3b8] ;  /* 0x0000ee00ff1b7b82 */ /* 0x000e220000000800 */
[----:B------:R-:W-:Y:S02]  /*1a4e0*/  IADD3 R24, P6, PT, R25, R0, RZ ;  /* 0x0000000019187210 */ /* 0x000fe40007fde0ff */
[----:B--2---:R-:W-:-:S05]  /*1a4f0*/  PRMT R26, R8, 0x7771, RZ ;  /* 0x00007771081a7816 */ /* 0x004fca00000000ff */
[----:B------:R2:W-:Y:S02]  /*1a500*/  @P4 STG.E.U8 desc[UR8][R22.64], R26 ;  /* 0x0000001a16004986 */ /* 0x0005e4000c101108 */
[----:B--2---:R-:W2:Y:S01]  /*1a510*/  LDC R23, c[0x0][0x3b8] ;  /* 0x0000ee00ff177b82 */ /* 0x004ea20000000800 */
[----:B---3--:R-:W-:Y:S02]  /*1a520*/  PRMT R26, R10, 0x7771, RZ ;  /* 0x000077710a1a7816 */ /* 0x008fe400000000ff */
[----:B------:R-:W-:Y:S01]  /*1a530*/  ISETP.LT.AND P4, PT, R14, UR5, !P0 ;  /* 0x000000050e007c0c */ /* 0x000fe2000c781270 */
[----:B------:R-:W3:Y:S01]  /*1a540*/  LDCU UR5, c[0x0][0x39c] ;  /* 0x00007380ff0577ac */ /* 0x000ee20008000800 */
[----:B------:R-:W3:Y:S01]  /*1a550*/  LDL.LU R14, [R1+0x7a4] ;  /* 0x0007a400010e7983 */ /* 0x000ee20000300800 */
[----:B--2---:R-:W-:Y:S01]  /*1a560*/  IMAD R23, R23, 0x4, R25 ;  /* 0x0000000417177824 */ /* 0x004fe200078e0219 */
[----:B------:R-:W-:-:S05]  /*1a570*/  LEA.HI.X.SX32 R25, R25, R28, 0x1, P6 ;  /* 0x0000001c19197211 */ /* 0x000fca00030f0eff */
[----:B------:R2:W-:Y:S04]  /*1a580*/  @P2 STG.E.U8 desc[UR8][R24.64], R26 ;  /* 0x0000001a18002986 */ /* 0x0005e8000c101108 */
[----:B--2---:R-:W1:Y:S01]  /*1a590*/  LDL.LU R24, [R1+0x60] ;  /* 0x0000600001187983 */ /* 0x004e620000300800 */
[----:B------:R-:W-:Y:S01]  /*1a5a0*/  IADD3 R22, P6, PT, R23, R0, RZ ;  /* 0x0000000017167210 */ /* 0x000fe20007fde0ff */
[----:B------:R-:W-:Y:S01]  /*1a5b0*/  IMAD R25, R29, 0x4, R23 ;  /* 0x000000041d197824 */ /* 0x000fe200078e0217 */
[----:B------:R-:W-:Y:S01]  /*1a5c0*/  PRMT R26, R12, 0x7771, RZ ;  /* 0x000077710c1a7816 */ /* 0x000fe200000000ff */
[----:B------:R-:W2:Y:S01]  /*1a5d0*/  LDC R29, c[0x0][0x3b8] ;  /* 0x0000ee00ff1d7b82 */ /* 0x000ea20000000800 */
[----:B------:R-:W-:-:S05]  /*1a5e0*/  LEA.HI.X.SX32 R23, R23, R28, 0x1, P6 ;  /* 0x0000001c17177211 */ /* 0x000fca00030f0eff */
[----:B------:R0:W-:Y:S01]  /*1a5f0*/  @P3 STG.E.U8 desc[UR8][R22.64], R26 ;  /* 0x0000001a16003986 */ /* 0x0001e2000c101108 */
[----:B----4-:R-:W-:Y:S01]  /*1a600*/  ISETP.LT.AND P3, PT, R16, UR6, !P0 ;  /* 0x0000000610007c0c */ /* 0x010fe2000c761270 */
[----:B------:R-:W4:Y:S02]  /*1a610*/  LDCU UR6, c[0x0][0x39c] ;  /* 0x00007380ff0677ac */ /* 0x000f240008000800 */
[----:B------:R-:W2:Y:S01]  /*1a620*/  LDL.LU R16, [R1+0x7a0] ;  /* 0x0007a00001107983 */ /* 0x000ea20000300800 */
[----:B0-----:R-:W-:Y:S02]  /*1a630*/  IMAD R23, R27, 0x4, R25 ;  /* 0x000000041b177824 */ /* 0x001fe400078e0219 */
[----:B------:R-:W0:Y:S01]  /*1a640*/  LDC R27, c[0x0][0x3b8] ;  /* 0x0000ee00ff1b7b82 */ /* 0x000e220000000800 */
[----:B---3--:R-:W-:Y:S02]  /*1a650*/  PRMT R26, R14, 0x7771, RZ ;  /* 0x000077710e1a7816 */ /* 0x008fe400000000ff */
[----:B-1----:R-:W-:Y:S01]  /*1a660*/  ISETP.LT.AND P2, PT, R24, UR4, !P0 ;  /* 0x0000000418007c0c */ /* 0x002fe2000c741270 */
[----:B------:R-:W1:Y:S01]  /*1a670*/  LDCU UR4, c[0x0][0x39c] ;  /* 0x00007380ff0477ac */ /* 0x000e620008000800 */
[----:B------:R-:W-:-:S04]  /*1a680*/  IADD3 R24, P6, PT, R25, R0, RZ ;  /* 0x0000000019187210 */ /* 0x000fc80007fde0ff */
[----:B------:R-:W-:-:S05]  /*1a690*/  LEA.HI.X.SX32 R25, R25, R28, 0x1, P6 ;  /* 0x0000001c19197211 */ /* 0x000fca00030f0eff */
[----:B------:R3:W-:Y:S04]  /*1a6a0*/  @P5 STG.E.U8 desc[UR8][R24.64], R26 ;  /* 0x0000001a18005986 */ /* 0x0007e8000c101108 */
[----:B---3--:R-:W3:Y:S01]  /*1a6b0*/  LDL.LU R25, [R1+0x68] ;  /* 0x0000680001197983 */ /* 0x008ee20000300800 */
[----:B------:R-:W-:Y:S02]  /*1a6c0*/  IADD3 R22, P6, PT, R23, R0, RZ ;  /* 0x0000000017167210 */ /* 0x000fe40007fde0ff */
[----:B--2---:R-:W-:Y:S02]  /*1a6d0*/  PRMT R26, R16, 0x7771, RZ ;  /* 0x00007771101a7816 */ /* 0x004fe400000000ff */
[----:B---3--:R-:W-:Y:S01]  /*1a6e0*/  ISETP.LT.AND P5, PT, R25, UR5, !P0 ;  /* 0x0000000519007c0c */ /* 0x008fe2000c7a1270 */
[----:B0-----:R-:W-:Y:S01]  /*1a6f0*/  IMAD R25, R27, 0x4, R23 ;  /* 0x000000041b197824 */ /* 0x001fe200078e0217 */
[----:B------:R-:W-:Y:S01]  /*1a700*/  LEA.HI.X.SX32 R23, R23, R28, 0x1, P6 ;  /* 0x0000001c17177211 */ /* 0x000fe200030f0eff */
[----:B------:R-:W0:Y:S01]  /*1a710*/  LDC R27, c[0x0][0x3b8] ;  /* 0x0000ee00ff1b7b82 */ /* 0x000e220000000800 */
[----:B------:R-:W2:Y:S03]  /*1a720*/  LDCU UR5, c[0x0][0x39c] ;  /* 0x00007380ff0577ac */ /* 0x000ea60008000800 */
[----:B------:R3:W-:Y:S04]  /*1a730*/  @P4 STG.E.U8 desc[UR8][R22.64], R26 ;  /* 0x0000001a16004986 */ /* 0x0007e8000c101108 */
[----:B---3--:R-:W3:Y:S01]  /*1a740*/  LDC R23, c[0x0][0x3b8] ;  /* 0x0000ee00ff177b82 */ /* 0x008ee20000000800 */
[----:B------:R-:W-:Y:S01]  /*1a750*/  IADD3 R24, P6, PT, R25, R0, RZ ;  /* 0x0000000019187210 */ /* 0x000fe20007fde0ff */
[----:B------:R-:W1:Y:S01]  /*1a760*/  LDL.LU R22, [R1+0x6c] ;  /* 0x00006c0001167983 */ /* 0x000e620000300800 */
[----:B------:R-:W-:Y:S01]  /*1a770*/  PRMT R26, R18, 0x7771, RZ ;  /* 0x00007771121a7816 */ /* 0x000fe200000000ff */
[----:B---3--:R-:W-:Y:S01]  /*1a780*/  IMAD R23, R23, 0x4, R25 ;  /* 0x0000000417177824 */ /* 0x008fe200078e0219 */
[----:B------:R-:W-:-:S05]  /*1a790*/  LEA.HI.X.SX32 R25, R25, R28, 0x1, P6 ;  /* 0x0000001c19197211 */ /* 0x000fca00030f0eff */
[----:B------:R3:W-:Y:S04]  /*1a7a0*/  @P2 STG.E.U8 desc[UR8][R24.64], R26 ;  /* 0x0000001a18002986 */ /* 0x0007e8000c101108 */
[----:B---3--:R-:W2:Y:S01]  /*1a7b0*/  LDL.LU R24, [R1+0x70] ;  /* 0x0000700001187983 */ /* 0x008ea20000300800 */
[----:B------:R-:W-:Y:S01]  /*1a7c0*/  IMAD R25, R29, 0x4, R23 ;  /* 0x000000041d197824 */ /* 0x000fe200078e0217 */
[----:B------:R-:W-:Y:S02]  /*1a7d0*/  PRMT R26, R20, 0x7771, RZ ;  /* 0x00007771141a7816 */ /* 0x000fe400000000ff */
[----:B------:R-:W4:Y:S01]  /*1a7e0*/  LDL.LU R29, [R1+0x74] ;  /* 0x00007400011d7983 */ /* 0x000f220000300800 */
[----:B-1----:R-:W-:Y:S01]  /*1a7f0*/  ISETP.LT.AND P4, PT, R22, UR4, !P0 ;  /* 0x0000000416007c0c */ /* 0x002fe2000c781270 */
[----:B------:R-:W1:Y:S01]  /*1a800*/  LDCU UR4, c[0x0][0x39c] ;  /* 0x00007380ff0477ac */ /* 0x000e620008000800 */
[----:B------:R-:W-:-:S04]  /*1a810*/  IADD3 R22, P6, PT, R23, R0, RZ ;  /* 0x0000000017167210 */ /* 0x000fc80007fde0ff */
[----:B------:R-:W-:-:S05]  /*1a820*/  LEA.HI.X.SX32 R23, R23, R28, 0x1, P6 ;  /* 0x0000001c17177211 */ /* 0x000fca00030f0eff */
[----:B------:R0:W-:Y:S02]  /*1a830*/  @P3 STG.E.U8 desc[UR8][R22.64], R26 ;  /* 0x0000001a16003986 */ /* 0x0001e4000c101108 */
[----:B0-----:R-:W-:Y:S01]  /*1a840*/  IMAD R23, R27, 0x4, R25 ;  /* 0x000000041b177824 */ /* 0x001fe200078e0219 */
[----:B------:R-:W-:Y:S01]  /*1a850*/  PRMT R26, R11, 0x7772, RZ ;  /* 0x000077720b1a7816 */ /* 0x000fe200000000ff */
[----:B------:R-:W0:Y:S01]  /*1a860*/  LDC R27, c[0x0][0x3b8] ;  /* 0x0000ee00ff1b7b82 */ /* 0x000e220000000800 */
[----:B--2---:R-:W-:Y:S01]  /*1a870*/  ISETP.LT.AND P2, PT, R24, UR5, !P0 ;  /* 0x0000000518007c0c */ /* 0x004fe2000c741270 */
[----:B------:R-:W2:Y:S01]  /*1a880*/  LDCU UR5, c[0x0][0x39c] ;  /* 0x00007380ff0577ac */ /* 0x000ea20008000800 */
[----:B------:R-:W-:-:S04]  /*1a890*/  IADD3 R24, P6, PT, R25, R0, RZ ;  /* 0x0000000019187210 */ /* 0x000fc80007fde0ff */
[----:B------:R-:W-:-:S05]  /*1a8a0*/  LEA.HI.X.SX32 R25, R25, R28, 0x1, P6 ;  /* 0x0000001c19197211 */ /* 0x000fca00030f0eff */
[----:B------:R3:W-:Y:S04]  /*1a8b0*/  @P5 STG.E.U8 desc[UR8][R24.64], R26 ;  /* 0x0000001a18005986 */ /* 0x0007e8000c101108 */
[----:B---3--:R-:W1:Y:S01]  /*1a8c0*/  LDL.LU R25, [R1+0x78] ;  /* 0x0000780001197983 */ /* 0x008e620000300800 */
[----:B------:R-:W-:Y:S02]  /*1a8d0*/  IADD3 R22, P6, PT, R23, R0, RZ ;  /* 0x0000000017167210 */ /* 0x000fe40007fde0ff */
[----:B------:R-:W-:Y:S02]  /*1a8e0*/  PRMT R26, R2, 0x7772, RZ ;  /* 0x00007772021a7816 */ /* 0x000fe400000000ff */
[----:B-1----:R-:W-:Y:S01]  /*1a8f0*/  ISETP.LT.AND P5, PT, R25, UR4, !P0 ;  /* 0x0000000419007c0c */ /* 0x002fe2000c7a1270 */
[----:B0-----:R-:W-:Y:S01]  /*1a900*/  IMAD R25, R27, 0x4, R23 ;  /* 0x000000041b197824 */ /* 0x001fe200078e0217 */
[----:B------:R-:W-:Y:S01]  /*1a910*/  LEA.HI.X.SX32 R23, R23, R28, 0x1, P6 ;  /* 0x0000001c17177211 */ /* 0x000fe200030f0eff */
[----:B------:R-:W0:Y:S01]  /*1a920*/  LDC R27, c[0x0][0x3b8] ;  /* 0x0000ee00ff1b7b82 */ /* 0x000e220000000800 */
[----:B----4-:R-:W-:Y:S01]  /*1a930*/  ISETP.LT.AND P3, PT, R29, UR6, !P0 ;  /* 0x000000061d007c0c */ /* 0x010fe2000c761270 */
[----:B------:R-:W1:Y:S02]  /*1a940*/  LDCU UR4, c[0x0][0x39c] ;  /* 0x00007380ff0477ac */ /* 0x000e640008000800 */
[----:B------:R3:W-:Y:S01]  /*1a950*/  @P4 STG.E.U8 desc[UR8][R22.64], R26 ;  /* 0x0000001a16004986 */ /* 0x0007e2000c101108 */
[----:B------:R-:W-:Y:S01]  /*1a960*/  IADD3 R24, P6, PT, R25, R0, RZ ;  /* 0x0000000019187210 */ /* 0x000fe20007fde0ff */
[----:B------:R-:W4:Y:S02]  /*1a970*/  LDCU UR6, c[0x0][0x39c] ;  /* 0x00007380ff0677ac */ /* 0x000f240008000800 */
[----:B------:R-:W0:Y:S08]  /*1a980*/  LDC R29, c[0x0][0x3b8] ;  /* 0x0000ee00ff1d7b82 */ /* 0x000e300000000800 */
[----:B---3--:R-:W3:Y:S01]  /*1a990*/  LDC R23, c[0x0][0x3b8] ;  /* 0x0000ee00ff177b82 */ /* 0x008ee20000000800 */
[----:B------:R-:W2:Y:S01]  /*1a9a0*/  LDL.LU R22, [R1+0x7c] ;  /* 0x00007c0001167983 */ /* 0x000ea20000300800 */
[----:B------:R-:W-:Y:S01]  /*1a9b0*/  PRMT R26, R9, 0x7772, RZ ;  /* 0x00007772091a7816 */ /* 0x000fe200000000ff */
[----:B---3--:R-:W-:Y:S01]  /*1a9c0*/  IMAD R23, R23, 0x4, R25 ;  /* 0x0000000417177824 */ /* 0x008fe200078e0219 */
[----:B------:R-:W-:-:S05]  /*1a9d0*/  LEA.HI.X.SX32 R25, R25, R28, 0x1, P6 ;  /* 0x0000001c19197211 */ /* 0x000fca00030f0eff */
[----:B------:R3:W-:Y:S04]  /*1a9e0*/  @P2 STG.E.U8 desc[UR8][R24.64], R26 ;  /* 0x0000001a18002986 */ /* 0x0007e8000c101108 */
[----:B---3--:R-:W1:Y:S01]  /*1a9f0*/  LDL.LU R24, [R1+0x80] ;  /* 0x0000800001187983 */ /* 0x008e620000300800 */
[----:B0-----:R-:W-:Y:S01]  /*1aa00*/  IMAD R25, R29, 0x4, R23 ;  /* 0x000000041d197824 */ /* 0x001fe200078e0217 */
[----:B------:R-:W-:Y:S02]  /*1aa10*/  PRMT R26, R13, 0x7772, RZ ;  /* 0x000077720d1a7816 */ /* 0x000fe400000000ff */
[----:B------:R-:W4:Y:S01]  /*1aa20*/  LDL.LU R29, [R1+0x84] ;  /* 0x00008400011d7983 */ /* 0x000f220000300800 */
[----:B--2---:R-:W-:Y:S01]  /*1aa30*/  ISETP.LT.AND P4, PT, R22, UR5, !P0 ;  /* 0x0000000516007c0c */ /* 0x004fe2000c781270 */
[----:B------:R-:W0:Y:S01]  /*1aa40*/  LDCU UR5, c[0x0][0x39c] ;  /* 0x00007380ff0577ac */ /* 0x000e220008000800 */
[----:B------:R-:W-:-:S04]  /*1aa50*/  IADD3 R22, P6, PT, R23, R0, RZ ;  /* 0x0000000017167210 */ /* 0x000fc80007fde0ff */
[----:B------:R-:W-:-:S05]  /*1aa60*/  LEA.HI.X.SX32 R23, R23, R28, 0x1, P6 ;  /* 0x0000001c17177211 */ /* 0x000fca00030f0eff */
[----:B------:R2:W-:Y:S02]  /*1aa70*/  @P3 STG.E.U8 desc[UR8][R22.64], R26 ;  /* 0x0000001a16003986 */ /* 0x0005e4000c101108 */
[----:B--2---:R-:W-:Y:S01]  /*1aa80*/  IMAD R23, R27, 0x4, R25 ;  /* 0x000000041b177824 */ /* 0x004fe200078e0219 */
[----:B------:R-:W-:Y:S01]  /*1aa90*/  PRMT R26, R7, 0x7772, RZ ;  /* 0x00007772071a7816 */ /* 0x000fe200000000ff */
[----:B------:R-:W2:Y:S01]  /*1aaa0*/  LDC R27, c[0x0][0x3b8] ;  /* 0x0000ee00ff1b7b82 */ /* 0x000ea20000000800 */
[----:B-1----:R-:W-:Y:S01]  /*1aab0*/  ISETP.LT.AND P2, PT, R24, UR4, !P0 ;  /* 0x0000000418007c0c */ /* 0x002fe2000c741270 */
[----:B------:R-:W1:Y:S01]  /*1aac0*/  LDCU UR4, c[0x0][0x39c] ;  /* 0x00007380ff0477ac */ /* 0x000e620008000800 */
[----:B------:R-:W-:-:S04]  /*1aad0*/  IADD3 R24, P6, PT, R25, R0, RZ ;  /* 0x0000000019187210 */ /* 0x000fc80007fde0ff */
[----:B------:R-:W-:-:S05]  /*1aae0*/  LEA.HI.X.SX32 R25, R25, R28, 0x1, P6 ;  /* 0x0000001c19197211 */ /* 0x000fca00030f0eff */
[----:B------:R3:W-:Y:S04]  /*1aaf0*/  @P5 STG.E.U8 desc[UR8][R24.64], R26 ;  /* 0x0000001a18005986 */ /* 0x0007e8000c101108 */
[----:B---3--:R-:W0:Y:S01]  /*1ab00*/  LDL.LU R25, [R1+0x88] ;  /* 0x0000880001197983 */ /* 0x008e220000300800 */
[----:B------:R-:W-:Y:S02]  /*1ab10*/  IADD3 R22, P6, PT, R23, R0, RZ ;  /* 0x0000000017167210 */ /* 0x000fe40007fde0ff */
[----:B------:R-:W-:Y:S02]  /*1ab20*/  PRMT R26, R4, 0x7772, RZ ;  /* 0x00007772041a7816 */ /* 0x000fe400000000ff */
[----:B0-----:R-:W-:Y:S01]  /*1ab30*/  ISETP.LT.AND P5, PT, R25, UR5, !P0 ;  /* 0x0000000519007c0c */ /* 0x001fe2000c7a1270 */
[----:B--2---:R-:W-:Y:S01]  /*1ab40*/  IMAD R25, R27, 0x4, R23 ;  /* 0x000000041b197824 */ /* 0x004fe200078e0217 */
[----:B------:R-:W-:Y:S01]  /*1ab50*/  LEA.HI.X.SX32 R23, R23, R28, 0x1, P6 ;  /* 0x0000001c17177211 */ /* 0x000fe200030f0eff */
[----:B------:R-:W0:Y:S01]  /*1ab60*/  LDC R27, c[0x0][0x3b8] ;  /* 0x0000ee00ff1b7b82 */ /* 0x000e220000000800 */
[----:B----4-:R-:W-:Y:S01]  /*1ab70*/  ISETP.LT.AND P3, PT, R29, UR6, !P0 ;  /* 0x000000061d007c0c */ /* 0x010fe2000c761270 */
[----:B------:R-:W2:Y:S02]  /*1ab80*/  LDCU UR5, c[0x0][0x39c] ;  /* 0x00007380ff0577ac */ /* 0x000ea40008000800 */
[----:B------:R3:W-:Y:S01]  /*1ab90*/  @P4 STG.E.U8 desc[UR8][R22.64], R26 ;  /* 0x0000001a16004986 */ /* 0x0007e2000c101108 */
[----:B------:R-:W-:Y:S01]  /*1aba0*/  IADD3 R24, P6, PT, R25, R0, RZ ;  /* 0x0000000019187210 */ /* 0x000fe20007fde0ff */
[----:B------:R-:W4:Y:S02]  /*1abb0*/  LDCU UR6, c[0x0][0x39c] ;  /* 0x00007380ff0677ac */ /* 0x000f240008000800 */
[----:B------:R-:W0:Y:S08]  /*1abc0*/  LDC R29, c[0x0][0x3b8] ;  /* 0x0000ee00ff1d7b82 */ /* 0x000e300000000800 */
[----:B---3--:R-:W3:Y:S01]  /*1abd0*/  LDC R23, c[0x0][0x3b8] ;  /* 0x0000ee00ff177b82 */ /* 0x008ee20000000800 */
[----:B------:R-:W1:Y:S01]  /*1abe0*/  LDL.LU R22, [R1+0x8c] ;  /* 0x00008c0001167983 */ /* 0x000e620000300800 */
[----:B------:R-:W-:Y:S01]  /*1abf0*/  PRMT R26, R5, 0x7772, RZ ;  /* 0x00007772051a7816 */ /* 0x000fe200000000ff */
[----:B---3--:R-:W-:Y:S01]  /*1ac00*/  IMAD R23, R23, 0x4, R25 ;  /* 0x0000000417177824 */ /* 0x008fe200078e0219 */
[----:B------:R-:W-:-:S05]  /*1ac10*/  LEA.HI.X.SX32 R25, R25, R28, 0x1, P6 ;  /* 0x0000001c19197211 */ /* 0x000fca00030f0eff */
[----:B------:R3:W-:Y:S04]  /*1ac20*/  @P2 STG.E.U8 desc[UR8][R24.64], R26 ;  /* 0x0000001a18002986 */ /* 0x0007e8000c101108 */
[----:B---3--:R-:W2:Y:S01]  /*1ac30*/  LDL.LU R24, [R1+0x90] ;  /* 0x0000900001187983 */ /* 0x008ea20000300800 */
[----:B0-----:R-:W-:Y:S01]  /*1ac40*/  IMAD R25, R29, 0x4, R23 ;  /* 0x000000041d197824 */ /* 0x001fe200078e0217 */
[----:B------:R-:W-:Y:S02]  /*1ac50*/  PRMT R26, R6, 0x7772, RZ ;  /* 0x00007772061a7816 */ /* 0x000fe400000000ff */
[----:B------:R-:W4:Y:S01]  /*1ac60*/  LDL.LU R29, [R1+0x94] ;  /* 0x00009400011d7983 */ /* 0x000f220000300800 */
[----:B-1----:R-:W-:Y:S01]  /*1ac70*/  ISETP.LT.AND P4, PT, R22, UR4, !P0 ;  /* 0x0000000416007c0c */ /* 0x002fe2000c781270 */
[----:B------:R-:W0:Y:S01]  /*1ac80*/  LDCU UR4, c[0x0][0x39c] ;  /* 0x00007380ff0477ac */ /* 0x000e220008000800 */
[----:B------:R-:W-:-:S04]  /*1ac90*/  IADD3 R22, P6, PT, R23, R0, RZ ;  /* 0x0000000017167210 */ /* 0x000fc80007fde0ff */
[----:B------:R-:W-:-:S05]  /*1aca0*/  LEA.HI.X.SX32 R23, R23, R28, 0x1, P6 ;  /* 0x0000001c17177211 */ /* 0x000fca00030f0eff */
[----:B------:R1:W-:Y:S02]  /*1acb0*/  @P3 STG.E.U8 desc[UR8][R22.64], R26 ;  /* 0x0000001a16003986 */ /* 0x0003e4000c101108 */
[----:B-1----:R-:W-:Y:S01]  /*1acc0*/  IMAD R23, R27, 0x4, R25 ;  /* 0x000000041b177824 */ /* 0x002fe200078e0219 */
[----:B------:R-:W-:Y:S01]  /*1acd0*/  PRMT R26, R3, 0x7772, RZ ;  /* 0x00007772031a7816 */ /* 0x000fe200000000ff */
[----:B------:R-:W1:Y:S01]  /*1ace0*/  LDC R27, c[0x0][0x3b8] ;  /* 0x0000ee00ff1b7b82 */ /* 0x000e620000000800 */
[----:B--2---:R-:W-:Y:S01]  /*1acf0*/  ISETP.LT.AND P2, PT, R24, UR5, !P0 ;  /* 0x0000000518007c0c */ /* 0x004fe2000c741270 */
[----:B------:R-:W2:Y:S01]  /*1ad00*/  LDCU UR5, c[0x0][0x39c] ;  /* 0x00007380ff0577ac */ /* 0x000ea20008000800 */
[----:B------:R-:W-:-:S04]  /*1ad10*/  IADD3 R24, P6, PT, R25, R0, RZ ;  /* 0x0000000019187210 */ /* 0x000fc80007fde0ff */
[----:B------:R-:W-:-:S05]  /*1ad20*/  LEA.HI.X.SX32 R25, R25, R28, 0x1, P6 ;  /* 0x0000001c19197211 */ /* 0x000fca00030f0eff */
[----:B------:R3:W-:Y:S04]  /*1ad30*/  @P5 STG.E.U8 desc[UR8][R24.64], R26 ;  /* 0x0000001a18005986 */ /* 0x0007e8000c101108 */
[----:B---3--:R-:W0:Y:S01]  /*1ad40*/  LDL.LU R25, [R1+0x98] ;  /* 0x0000980001197983 */ /* 0x008e220000300800 */
[----:B------:R-:W-:Y:S02]  /*1ad50*/  IADD3 R22, P6, PT, R23, R0, RZ ;  /* 0x0000000017167210 */ /* 0x000fe40007fde0ff */
[----:B------:R-:W-:Y:S02]  /*1ad60*/  PRMT R26, R8, 0x7772, RZ ;  /* 0x00007772081a7816 */ /* 0x000fe400000000ff */
[----:B0-----:R-:W-:Y:S01]  /*1ad70*/  ISETP.LT.AND P5, PT, R25, UR4, !P0 ;  /* 0x0000000419007c0c */ /* 0x001fe2000c7a1270 */
[----:B-1----:R-:W-:Y:S01]  /*1ad80*/  IMAD R25, R27, 0x4, R23 ;  /* 0x000000041b197824 */ /* 0x002fe200078e0217 */
        /* <DEDUP_REMOVED lines=34> */
[----:B----4-:R-:W-:Y:S01]  /*1afb0*/  ISETP.LT.AND P3, PT, R29, UR6, !P0 ;  /* 0x000000061d007c0c */ /* 0x010fe2000c761270 */
[----:B------:R-:W3:Y:S01]  /*1afc0*/  LDCU UR6, c[0x0][0x39c] ;  /* 0x00007380ff0677ac */ /* 0x000ee20008000800 */
[----:B------:R-:W4:Y:S01]  /*1afd0*/  LDC R29, c[0x0][0x3b8] ;  /* 0x0000ee00ff1d7b82 */ /* 0x000f220000000800 */
[----:B0-----:R-:W-:Y:S01]  /*1afe0*/  ISETP.LT.AND P5, PT, R25, UR5, !P0 ;  /* 0x0000000519007c0c */ /* 0x001fe2000c7a1270 */
[----:B--2---:R-:W-:Y:S01]  /*1aff0*/  IMAD R25, R27, 0x4, R23 ;  /* 0x000000041b197824 */ /* 0x004fe200078e0217 */
[----:B------:R-:W-:-:S05]  /*1b000*/  LEA.HI.X.SX32 R23, R23, R28, 0x1, P6 ;  /* 0x0000001c17177211 */ /* 0x000fca00030f0eff */
[----:B------:R-:W0:Y:S01]  /*1b010*/  LDC R27, c[0x0][0x3b8] ;  /* 0x0000ee00ff1b7b82 */ /* 0x000e220000000800 */
[----:B------:R-:W2:Y:S01]  /*1b020*/  LDCU UR5, c[0x0][0x39c] ;  /* 0x00007380ff0577ac */ /* 0x000ea20008000800 */
[----:B------:R1:W-:Y:S04]  /*1b030*/  @P4 STG.E.U8 desc[UR8][R22.64], R26 ;  /* 0x0000001a16004986 */ /* 0x0003e8000c101108 */
[----:B-1----:R-:W2:Y:S02]  /*1b040*/  LDL.LU R22, [R1+0xac] ;  /* 0x0000ac0001167983 */ /* 0x002ea40000300800 */
[----:B------:R-:W1:Y:S01]  /*1b050*/  LDC R23, c[0x0][0x3b8] ;  /* 0x0000ee00ff177b82 */ /* 0x000e620000000800 */
[----:B------:R-:W-:Y:S02]  /*1b060*/  IADD3 R24, P6, PT, R25, R0, RZ ;  /* 0x0000000019187210 */ /* 0x000fe40007fde0ff */
[----:B------:R-:W-:Y:S01]  /*1b070*/  PRMT R26, R18, 0x7772, RZ ;  /* 0x00007772121a7816 */ /* 0x000fe200000000ff */
[----:B-1----:R-:W-:Y:S01]  /*1b080*/  IMAD R23, R23, 0x4, R25 ;  /* 0x0000000417177824 */ /* 0x002fe200078e0219 */
[----:B------:R-:W-:-:S05]  /*1b090*/  LEA.HI.X.SX32 R25, R25, R28, 0x1, P6 ;  /* 0x0000001c19197211 */ /* 0x000fca00030f0eff */
[----:B------:R4:W-:Y:S02]  /*1b0a0*/  @P2 STG.E.U8 desc[UR8][R24.64], R26 ;  /* 0x0000001a18002986 */ /* 0x0009e4000c101108 */
[----:B----4-:R-:W-:Y:S01]  /*1b0b0*/  IMAD R25, R29, 0x4, R23 ;  /* 0x000000041d197824 */ /* 0x010fe200078e0217 */
[----:B------:R-:W-:Y:S01]  /*1b0c0*/  PRMT R26, R20, 0x7772, RZ ;  /* 0x00007772141a7816 */ /* 0x000fe200000000ff */
[----:B------:R-:W4:Y:S01]  /*1b0d0*/  LDL.LU R24, [R1+0xb0] ;  /* 0x0000b00001187983 */ /* 0x000f220000300800 */
[----:B------:R-:W1:Y:S01]  /*1b0e0*/  LDC R29, c[0x0][0x3b8] ;  /* 0x0000ee00ff1d7b82 */ /* 0x000e620000000800 */
[----:B--2---:R-:W-:Y:S01]  /*1b0f0*/  ISETP.LT.AND P4, PT, R22, UR4, !P0 ;  /* 0x0000000416007c0c */ /* 0x004fe2000c781270 */
[----:B------:R-:W2:Y:S01]  /*1b100*/  LDCU UR4, c[0x0][0x39c] ;  /* 0x00007380ff0477ac */ /* 0x000ea20008000800 */
[----:B------:R-:W-:-:S04]  /*1b110*/  IADD3 R22, P6, PT, R23, R0, RZ ;  /* 0x0000000017167210 */ /* 0x000fc80007fde0ff */
[----:B------:R-:W-:-:S05]  /*1b120*/  LEA.HI.X.SX32 R23, R23, R28, 0x1, P6 ;  /* 0x0000001c17177211 */ /* 0x000fca00030f0eff */
[----:B------:R0:W-:Y:S04]  /*1b130*/  @P3 STG.E.U8 desc[UR8][R22.64], R26 ;  /* 0x0000001a16003986 */ /* 0x0001e8000c101108 */
[----:B0-----:R-:W3:Y:S01]  /*1b140*/  LDL.LU R23, [R1+0xb4] ;  /* 0x0000b40001177983 */ /* 0x001ee20000300800 */
[----:B------:R-:W-:-:S03]  /*1b150*/  PRMT R26, R11, 0x7773, RZ ;  /* 0x000077730b1a7816 */ /* 0x000fc600000000ff */
[----:B------:R-:W2:Y:S01]  /*1b160*/  LDL.LU R11, [R1+0x79c] ;  /* 0x00079c00010b7983 */ /* 0x000ea20000300800 */
[----:B----4-:R-:W-:Y:S01]  /*1b170*/  ISETP.LT.AND P2, PT, R24, UR5, !P0 ;  /* 0x0000000518007c0c */ /* 0x010fe2000c741270 */
[----:B------:R-:W0:Y:S01]  /*1b180*/  LDCU UR5, c[0x0][0x39c] ;  /* 0x00007380ff0577ac */ /* 0x000e220008000800 */
[----:B------:R-:W-:Y:S02]  /*1b190*/  IADD3 R24, P6, PT, R25, R0, RZ ;  /* 0x0000000019187210 */ /* 0x000fe40007fde0ff */
[----:B---3--:R-:W-:Y:S01]  /*1b1a0*/  ISETP.LT.AND P3, PT, R23, UR6, !P0 ;  /* 0x0000000617007c0c */ /* 0x008fe2000c761270 */
[----:B------:R-:W-:Y:S01]  /*1b1b0*/  IMAD R23, R27, 0x4, R25 ;  /* 0x000000041b177824 */ /* 0x000fe200078e0219 */
[----:B------:R-:W-:Y:S01]  /*1b1c0*/  LEA.HI.X.SX32 R25, R25, R28, 0x1, P6 ;  /* 0x0000001c19197211 */ /* 0x000fe200030f0eff */
[----:B------:R-:W3:Y:S01]  /*1b1d0*/  LDC R27, c[0x0][0x3b8] ;  /* 0x0000ee00ff1b7b82 */ /* 0x000ee20000000800 */
[----:B------:R-:W-:Y:S01]  /*1b1e0*/  PRMT R2, R2, 0x7773, RZ ;  /* 0x0000777302027816 */ /* 0x000fe200000000ff */
[----:B------:R-:W4:Y:S02]  /*1b1f0*/  LDCU UR6, c[0x0][0x39c] ;  /* 0x00007380ff0677ac */ /* 0x000f240008000800 */
[----:B------:R0:W-:Y:S04]  /*1b200*/  @P5 STG.E.U8 desc[UR8][R24.64], R26 ;  /* 0x0000001a18005986 */ /* 0x0001e8000c101108 */
[----:B0-----:R-:W2:Y:S04]  /*1b210*/  LDL.LU R25, [R1+0xb8] ;  /* 0x0000b80001197983 */ /* 0x001ea80000300800 */
[----:B------:R-:W4:Y:S01]  /*1b220*/  LDL.LU R26, [R1+0xbc] ;  /* 0x0000bc00011a7983 */ /* 0x000f220000300800 */
[----:B------:R-:W-:-:S02]  /*1b230*/  IADD3 R22, P6, PT, R23, R0, RZ ;  /* 0x0000000017167210 */ /* 0x000fc40007fde0ff */
[----:B--2---:R-:W-:Y:S01]  /*1b240*/  ISETP.LT.AND P5, PT, R25, UR4, !P0 ;  /* 0x0000000419007c0c */ /* 0x004fe2000c7a1270 */
[----:B---3--:R-:W-:Y:S01]  /*1b250*/  IMAD R25, R27, 0x4, R23 ;  /* 0x000000041b197824 */ /* 0x008fe200078e0217 */
[----:B------:R-:W-:Y:S01]  /*1b260*/  LEA.HI.X.SX32 R23, R23, R28, 0x1, P6 ;  /* 0x0000001c17177211 */ /* 0x000fe200030f0eff */
[----:B------:R-:W0:Y:S01]  /*1b270*/  LDC R27, c[0x0][0x3b8] ;  /* 0x0000ee00ff1b7b82 */ /* 0x000e220000000800 */
[----:B------:R-:W2:Y:S03]  /*1b280*/  LDCU UR4, c[0x0][0x39c] ;  /* 0x00007380ff0477ac */ /* 0x000ea60008000800 */
[----:B------:R1:W-:Y:S01]  /*1b290*/  @P4 STG.E.U8 desc[UR8][R22.64], R2 ;  /* 0x0000000216004986 */ /* 0x0003e2000c101108 */
[----:B----4-:R-:W-:Y:S01]  /*1b2a0*/  ISETP.LT.AND P4, PT, R26, UR5, !P0 ;  /* 0x000000051a007c0c */ /* 0x010fe2000c781270 */
[----:B------:R-:W3:Y:S02]  /*1b2b0*/  LDCU UR5, c[0x0][0x39c] ;  /* 0x00007380ff0577ac */ /* 0x000ee40008000800 */
[----:B------:R-:W4:Y:S01]  /*1b2c0*/  LDC R26, c[0x0][0x3b8] ;  /* 0x0000ee00ff1a7b82 */ /* 0x000f220000000800 */
[----:B------:R-:W-:Y:S01]  /*1b2d0*/  IADD3 R24, P6, PT, R25, R0, RZ ;  /* 0x0000000019187210 */ /* 0x000fe20007fde0ff */
[----:B-1----:R-:W-:-:S03]  /*1b2e0*/  IMAD R2, R29, 0x4, R25 ;  /* 0x000000041d027824 */ /* 0x002fc600078e0219 */
[----:B------:R-:W-:-:S03]  /*1b2f0*/  LEA.HI.X.SX32 R25, R25, R28, 0x1, P6 ;  /* 0x0000001c19197211 */ /* 0x000fc600030f0eff */
[----:B------:R-:W1:Y:S01]  /*1b300*/  LDC R29, c[0x0][0x3b8] ;  /* 0x0000ee00ff1d7b82 */ /* 0x000e620000000800 */
[----:B------:R-:W-:Y:S02]  /*1b310*/  PRMT R23, R9, 0x7773, RZ ;  /* 0x0000777309177816 */ /* 0x000fe400000000ff */
[----:B------:R-:W-:Y:S01]  /*1b320*/  IADD3 R22, P6, PT, R2, R0, RZ ;  /* 0x0000000002167210 */ /* 0x000fe20007fde0ff */
[----:B------:R-:W2:Y:S04]  /*1b330*/  LDL.LU R9, [R1+0x798] ;  /* 0x0007980001097983 */ /* 0x000ea80000300800 */
[----:B------:R4:W-:Y:S02]  /*1b340*/  @P2 STG.E.U8 desc[UR8][R24.64], R23 ;  /* 0x0000001718002986 */ /* 0x0009e4000c101108 */
[----:B----4-:R-:W-:Y:S01]  /*1b350*/  IMAD R25, R26, 0x4, R2 ;  /* 0x000000041a197824 */ /* 0x010fe200078e0202 */
[----:B------:R-:W-:Y:S01]  /*1b360*/  LEA.HI.X.SX32 R23, R2, R28, 0x1, P6 ;  /* 0x0000001c02177211 */ /* 0x000fe200030f0eff */
[----:B------:R-:W2:Y:S01]  /*1b370*/  LDL.LU R24, [R1+0xc0] ;  /* 0x0000c00001187983 */ /* 0x000ea20000300800 */
[----:B------:R-:W-:Y:S01]  /*1b380*/  PRMT R2, R13, 0x7773, RZ ;  /* 0x000077730d027816 */ /* 0x000fe200000000ff */
[----:B------:R-:W4:Y:S02]  /*1b390*/  LDC R26, c[0x0][0x3b8] ;  /* 0x0000ee00ff1a7b82 */ /* 0x000f240000000800 */
[----:B------:R-:W3:Y:S04]  /*1b3a0*/  LDL.LU R13, [R1+0x794] ;  /* 0x00079400010d7983 */ /* 0x000ee80000300800 */
[----:B------:R0:W-:Y:S04]  /*1b3b0*/  @P3 STG.E.U8 desc[UR8][R22.64], R2 ;  /* 0x0000000216003986 */ /* 0x0001e8000c101108 */
[----:B0-----:R-:W3:Y:S01]  /*1b3c0*/  LDL.LU R23, [R1+0xc4] ;  /* 0x0000c40001177983 */ /* 0x001ee20000300800 */
[----:B------:R-:W-:Y:S01]  /*1b3d0*/  IMAD R2, R27, 0x4, R25 ;  /* 0x000000041b027824 */ /* 0x000fe200078e0219 */
[----:B------:R-:W-:Y:S01]  /*1b3e0*/  PRMT R4, R4, 0x7773, RZ ;  /* 0x0000777304047816 */ /* 0x000fe200000000ff */
[----:B------:R-:W0:Y:S01]  /*1b3f0*/  LDC R27, c[0x0][0x3b8] ;  /* 0x0000ee00ff1b7b82 */ /* 0x000e220000000800 */
[----:B--2---:R-:W-:Y:S01]  /*1b400*/  ISETP.LT.AND P2, PT, R24, UR4, !P0 ;  /* 0x0000000418007c0c */ /* 0x004fe2000c741270 */
[----:B------:R-:W2:Y:S01]  /*1b410*/  LDCU UR4, c[0x0][0x39c] ;  /* 0x00007380ff0477ac */ /* 0x000ea20008000800 */
[----:B------:R-:W-:-:S04]  /*1b420*/  IADD3 R24, P6, PT, R25, R0, RZ ;  /* 0x0000000019187210 */ /* 0x000fc80007fde0ff */
[----:B------:R-:W-:Y:S02]  /*1b430*/  LEA.HI.X.SX32 R25, R25, R28, 0x1, P6 ;  /* 0x0000001c19197211 */ /* 0x000fe400030f0eff */
[C---:B------:R-:W-:Y:S02]  /*1b440*/  IADD3 R22, P6, PT, R2.reuse, R0, RZ ;  /* 0x0000000002167210 */ /* 0x040fe40007fde0ff */
[----:B---3--:R-:W-:Y:S01]  /*1b450*/  ISETP.LT.AND P3, PT, R23, UR6, !P0 ;  /* 0x0000000617007c0c */ /* 0x008fe2000c761270 */
[----:B------:R-:W3:Y:S01]  /*1b460*/  LDCU UR6, c[0x0][0x39c] ;  /* 0x00007380ff0677ac */ /* 0x000ee20008000800 */
[----:B------:R-:W-:Y:S02]  /*1b470*/  PRMT R23, R7, 0x7773, RZ ;  /* 0x0000777307177816 */ /* 0x000fe400000000ff */
[----:B------:R-:W2:Y:S04]  /*1b480*/  LDL.LU R7, [R1+0x790] ;  /* 0x0007900001077983 */ /* 0x000ea80000300800 */
[----:B------:R0:W-:Y:S04]  /*1b490*/  @P5 STG.E.U8 desc[UR8][R24.64], R23 ;  /* 0x0000001718005986 */ /* 0x0001e8000c101108 */
[----:B0-----:R-:W2:Y:S01]  /*1b4a0*/  LDL.LU R25, [R1+0xc8] ;  /* 0x0000c80001197983 */ /* 0x001ea20000300800 */
[----:B------:R-:W-:-:S05]  /*1b4b0*/  LEA.HI.X.SX32 R23, R2, R28, 0x1, P6 ;  /* 0x0000001c02177211 */ /* 0x000fca00030f0eff */
[----:B------:R0:W-:Y:S04]  /*1b4c0*/  @P4 STG.E.U8 desc[UR8][R22.64], R4 ;  /* 0x0000000416004986 */ /* 0x0001e8000c101108 */
[----:B0-----:R-:W3:Y:S01]  /*1b4d0*/  LDL.LU R23, [R1+0xcc] ;  /* 0x0000cc0001177983 */ /* 0x001ee20000300800 */
[----:B------:R-:W-:-:S03]  /*1b4e0*/  PRMT R4, R5, 0x7773, RZ ;  /* 0x0000777305047816 */ /* 0x000fc600000000ff */
[----:B------:R-:W3:Y:S01]  /*1b4f0*/  LDL.LU R5, [R1+0x78c] ;  /* 0x00078c0001057983 */ /* 0x000ee20000300800 */
[----:B--2---:R-:W-:Y:S01]  /*1b500*/  ISETP.LT.AND P5, PT, R25, UR5, !P0 ;  /* 0x0000000519007c0c */ /* 0x004fe2000c7a1270 */
[----:B-1----:R-:W-:Y:S01]  /*1b510*/  IMAD R25, R29, 0x4, R2 ;  /* 0x000000041d197824 */ /* 0x002fe200078e0202 */
[----:B------:R-:W0:Y:S01]  /*1b520*/  LDCU UR5, c[0x0][0x39c] ;  /* 0x00007380ff0577ac */ /* 0x000e220008000800 */
[----:B------:R-:W1:Y:S02]  /*1b530*/  LDC R29, c[0x0][0x3b8] ;  /* 0x0000ee00ff1d7b82 */ /* 0x000e640000000800 */
[----:B----4-:R-:W-:Y:S01]  /*1b540*/  IMAD R2, R26, 0x4, R25 ;  /* 0x000000041a027824 */ /* 0x010fe200078e0219 */
[----:B------:R-:W-:-:S04]  /*1b550*/  IADD3 R24, P6, PT, R25, R0, RZ ;  /* 0x0000000019187210 */ /* 0x000fc80007fde0ff */
[----:B------:R-:W-:Y:S01]  /*1b560*/  LEA.HI.X.SX32 R25, R25, R28, 0x1, P6 ;  /* 0x0000001c19197211 */ /* 0x000fe200030f0eff */
[----:B------:R-:W2:Y:S01]  /*1b570*/  LDC R26, c[0x0][0x3b8] ;  /* 0x0000ee00ff1a7b82 */ /* 0x000ea20000000800 */
[----:B------:R-:W-:-:S03]  /*1b580*/  IADD3 R22, P6, PT, R2, R0, RZ ;  /* 0x0000000002167210 */ /* 0x000fc60007fde0ff */
[----:B------:R4:W-:Y:S01]  /*1b590*/  @P2 STG.E.U8 desc[UR8][R24.64], R4 ;  /* 0x0000000418002986 */ /* 0x0009e2000c101108 */
[----:B---3--:R-:W-:Y:S01]  /*1b5a0*/  ISETP.LT.AND P4, PT, R23, UR4, !P0 ;  /* 0x0000000417007c0c */ /* 0x008fe2000c781270 */
[----:B------:R-:W3:Y:S01]  /*1b5b0*/  LDCU UR4, c[0x0][0x39c] ;  /* 0x00007380ff0477ac */ /* 0x000ee20008000800 */
[----:B------:R-:W-:Y:S01]  /*1b5c0*/  LEA.HI.X.SX32 R23, R2, R28, 0x1, P6 ;  /* 0x0000001c02177211 */ /* 0x000fe200030f0eff */
[----:B----4-:R-:W0:Y:S01]  /*1b5d0*/  LDL.LU R25, [R1+0xd0] ;  /* 0x0000d00001197983 */ /* 0x010e220000300800 */
[----:B------:R-:W-:Y:S01]  /*1b5e0*/  IMAD R4, R27, 0x4, R2 ;  /* 0x000000041b047824 */ /* 0x000fe200078e0202 */
[----:B------:R-:W-:Y:S01]  /*1b5f0*/  PRMT R6, R6, 0x7773, RZ ;  /* 0x0000777306067816 */ /* 0x000fe200000000ff */
[----:B------:R-:W4:Y:S01]  /*1b600*/  LDC R27, c[0x0][0x3b8] ;  /* 0x0000ee00ff1b7b82 */ /* 0x000f220000000800 */
[----:B------:R-:W2:Y:S02]  /*1b610*/  LDL.LU R2, [R1+0xd4] ;  /* 0x0000d40001027983 */ /* 0x000ea40000300800 */
[----:B------:R-:W-:-:S02]  /*1b620*/  IADD3 R24, P6, PT, R4, R0, RZ ;  /* 0x0000000004187210 */ /* 0x000fc40007fde0ff */
[----:B------:R3:W-:Y:S01]  /*1b630*/  @P3 STG.E.U8 desc[UR8][R22.64], R6 ;  /* 0x0000000616003986 */ /* 0x0007e2000c101108 */
[----:B------:R-:W-:Y:S02]  /*1b640*/  PRMT R8, R8, 0x7773, RZ ;  /* 0x0000777308087816 */ /* 0x000fe400000000ff */
[----:B------:R-:W-:Y:S02]  /*1b650*/  PRMT R10, R10, 0x7773, RZ ;  /* 0x000077730a0a7816 */ /* 0x000fe400000000ff */
[----:B------:R-:W-:Y:S01]  /*1b660*/  PRMT R12, R12, 0x7773, RZ ;  /* 0x000077730c0c7816 */ /* 0x000fe200000000ff */
[----:B---3--:R-:W3:Y:S01]  /*1b670*/  LDC R6, c[0x0][0x3b8] ;  /* 0x0000ee00ff067b82 */ /* 0x008ee20000000800 */
[----:B0-----:R-:W-:Y:S01]  /*1b680*/  ISETP.LT.AND P2, PT, R25, UR5, !P0 ;  /* 0x0000000519007c0c */ /* 0x001fe2000c741270 */
[----:B------:R-:W0:Y:S01]  /*1b690*/  LDCU UR5, c[0x0][0x39c] ;  /* 0x00007380ff0577ac */ /* 0x000e220008000800 */
[----:B------:R-:W-:Y:S02]  /*1b6a0*/  LEA.HI.X.SX32 R25, R4, R28, 0x1, P6 ;  /* 0x0000001c04197211 */ /* 0x000fe400030f0eff */
[----:B--2---:R-:W-:Y:S01]  /*1b6b0*/  ISETP.LT.AND P3, PT, R2, UR6, !P0 ;  /* 0x0000000602007c0c */ /* 0x004fe2000c761270 */
[----:B-1----:R-:W-:Y:S01]  /*1b6c0*/  IMAD R2, R29, 0x4, R4 ;  /* 0x000000041d027824 */ /* 0x002fe200078e0204 */
[----:B------:R-:W-:Y:S01]  /*1b6d0*/  PRMT R4, R3, 0x7773, RZ ;  /* 0x0000777303047816 */ /* 0x000fe200000000ff */
[----:B------:R-:W1:Y:S01]  /*1b6e0*/  LDCU UR6, c[0x0][0x39c] ;  /* 0x00007380ff0677ac */ /* 0x000e620008000800 */
[----:B------:R-:W2:Y:S04]  /*1b6f0*/  LDL.LU R3, [R1+0x788] ;  /* 0x0007880001037983 */ /* 0x000ea80000300800 */
[----:B------:R-:W1:Y:S04]  /*1b700*/  LDL.LU R29, [R1+0xe4] ;  /* 0x0000e400011d7983 */ /* 0x000e680000300800 */
[----:B------:R-:W2:Y:S01]  /*1b710*/  LDL.LU R23, [R1+0xd8] ;  /* 0x0000d80001177983 */ /* 0x000ea20000300800 */
[----:B------:R-:W-:-:S03]  /*1b720*/  IADD3 R22, P6, PT, R2, R0, RZ ;  /* 0x0000000002167210 */ /* 0x000fc60007fde0ff */
[----:B------:R0:W-:Y:S02]  /*1b730*/  @P5 STG.E.U8 desc[UR8][R24.64], R4 ;  /* 0x0000000418005986 */ /* 0x0001e4000c101108 */
[----:B0-----:R-:W-:Y:S02]  /*1b740*/  IMAD R4, R26, 0x4, R2 ;  /* 0x000000041a047824 */ /* 0x001fe400078e0202 */
[----:B------:R-:W0:Y:S01]  /*1b750*/  LDC R26, c[0x0][0x3b8] ;  /* 0x0000ee00ff1a7b82 */ /* 0x000e220000000800 */
[----:B--2---:R-:W-:Y:S01]  /*1b760*/  ISETP.LT.AND P5, PT, R23, UR4, !P0 ;  /* 0x0000000417007c0c */ /* 0x004fe2000c7a1270 */
[----:B------:R-:W2:Y:S01]  /*1b770*/  LDCU UR4, c[0x0][0x39c] ;  /* 0x00007380ff0477ac */ /* 0x000ea20008000800 */
[----:B------:R-:W-:-:S05]  /*1b780*/  LEA.HI.X.SX32 R23, R2, R28, 0x1, P6 ;  /* 0x0000001c02177211 */ /* 0x000fca00030f0eff */
[----:B------:R0:W-:Y:S04]  /*1b790*/  @P4 STG.E.U8 desc[UR8][R22.64], R8 ;  /* 0x0000000816004986 */ /* 0x0001e8000c101108 */
[----:B0-----:R-:W2:Y:S01]  /*1b7a0*/  LDL.LU R23, [R1+0xdc] ;  /* 0x0000dc0001177983 */ /* 0x001ea20000300800 */
[C---:B------:R-:W-:Y:S01]  /*1b7b0*/  IADD3 R24, P6, PT, R4.reuse, R0, RZ ;  /* 0x0000000004187210 */ /* 0x040fe20007fde0ff */
[----:B----4-:R-:W-:Y:S01]  /*1b7c0*/  IMAD R2, R27, 0x4, R4 ;  /* 0x000000041b027824 */ /* 0x010fe200078e0204 */
[----:B------:R-:W0:Y:S01]  /*1b7d0*/  LDC R8, c[0x0][0x3b8] ;  /* 0x0000ee00ff087b82 */ /* 0x000e220000000800 */
[----:B------:R-:W4:Y:S01]  /*1b7e0*/  LDL.LU R27, [R1+0xec] ;  /* 0x0000ec00011b7983 */ /* 0x000f220000300800 */
[----:B------:R-:W-:-:S05]  /*1b7f0*/  LEA.HI.X.SX32 R25, R4, R28, 0x1, P6 ;  /* 0x0000001c04197211 */ /* 0x000fca00030f0eff */
[----:B------:R1:W-:Y:S01]  /*1b800*/  @P2 STG.E.U8 desc[UR8][R24.64], R10 ;  /* 0x0000000a18002986 */ /* 0x0003e2000c101108 */
[----:B------:R-:W-:-:S03]  /*1b810*/  IADD3 R22, P6, PT, R2, R0, RZ ;  /* 0x0000000002167210 */ /* 0x000fc60007fde0ff */
[----:B-1----:R-:W4:Y:S01]  /*1b820*/  LDL.LU R25, [R1+0xe0] ;  /* 0x0000e00001197983 */ /* 0x002f220000300800 */
[----:B---3--:R-:W-:Y:S01]  /*1b830*/  IMAD R4, R6, 0x4, R2 ;  /* 0x0000000406047824 */ /* 0x008fe200078e0202 */
[----:B------:R-:W-:Y:S01]  /*1b840*/  PRMT R14, R14, 0x7773, RZ ;  /* 0x000077730e0e7816 */ /* 0x000fe200000000ff */
[----:B------:R-:W1:Y:S01]  /*1b850*/  LDC R6, c[0x0][0x3b8] ;  /* 0x0000ee00ff067b82 */ /* 0x000e620000000800 */
[----:B------:R-:W-:Y:S02]  /*1b860*/  PRMT R16, R16, 0x7773, RZ ;  /* 0x0000777310107816 */ /* 0x000fe400000000ff */
[----:B------:R-:W-:Y:S02]  /*1b870*/  PRMT R18, R18, 0x7773, RZ ;  /* 0x0000777312127816 */ /* 0x000fe400000000ff */
[----:B------:R-:W-:-:S03]  /*1b880*/  PRMT R20, R20, 0x7773, RZ ;  /* 0x0000777314147816 */ /* 0x000fc600000000ff */
[----:B------:R-:W3:Y:S01]  /*1b890*/  LDC R10, c[0x0][0x3b8] ;  /* 0x0000ee00ff0a7b82 */ /* 0x000ee20000000800 */
[----:B--2---:R-:W-:Y:S01]  /*1b8a0*/  ISETP.LT.AND P4, PT, R23, UR5, !P0 ;  /* 0x0000000517007c0c */ /* 0x004fe2000c781270 */
[----:B------:R-:W2:Y:S01]  /*1b8b0*/  LDCU UR5, c[0x0][0x39c] ;  /* 0x00007380ff0577ac */ /* 0x000ea20008000800 */
[----:B------:R-:W-:-:S05]  /*1b8c0*/  LEA.HI.X.SX32 R23, R2, R28, 0x1, P6 ;  /* 0x0000001c02177211 */ /* 0x000fca00030f0eff */
[----:B------:R0:W-:Y:S04]  /*1b8d0*/  @P3 STG.E.U8 desc[UR8][R22.64], R12 ;  /* 0x0000000c16003986 */ /* 0x0001e8000c101108 */
[----:B0-----:R-:W2:Y:S01]  /*1b8e0*/  LDL.LU R12, [R1+0xe8] ;  /* 0x0000e800010c7983 */ /* 0x001ea20000300800 */
[----:B------:R-:W-:Y:S01]  /*1b8f0*/  ISETP.LT.AND P3, PT, R29, UR6, !P0 ;  /* 0x000000061d007c0c */ /* 0x000fe2000c761270 */
[----:B------:R-:W-:Y:S01]  /*1b900*/  IMAD R2, R26, 0x4, R4 ;  /* 0x000000041a027824 */ /* 0x000fe200078e0204 */
[C---:B------:R-:W-:Y:S01]  /*1b910*/  IADD3 R24, P6, PT, R4.reuse, R0, RZ ;  /* 0x0000000004187210 */ /* 0x040fe20007fde0ff */
[----:B------:R-:W3:Y:S01]  /*1b920*/  LDL.LU R29, [R1+0xf0] ;  /* 0x0000f000011d7983 */ /* 0x000ee20000300800 */
[----:B----4-:R-:W-:Y:S01]  /*1b930*/  ISETP.LT.AND P2, PT, R25, UR4, !P0 ;  /* 0x0000000419007c0c */ /* 0x010fe2000c741270 */
[----:B------:R-:W0:Y:S01]  /*1b940*/  LDCU UR4, c[0x0][0x39c] ;  /* 0x00007380ff0477ac */ /* 0x000e220008000800 */
[----:B------:R-:W-:Y:S01]  /*1b950*/  LEA.HI.X.SX32 R25, R4, R28, 0x1, P6 ;  /* 0x0000001c04197211 */ /* 0x000fe200030f0eff */
[----:B------:R-:W-:Y:S01]  /*1b960*/  IMAD R4, R8, 0x4, R2 ;  /* 0x0000000408047824 */ /* 0x000fe200078e0202 */
[C---:B------:R-:W-:Y:S01]  /*1b970*/  IADD3 R22, P6, PT, R2.reuse, R0, RZ ;  /* 0x0000000002167210 */ /* 0x040fe20007fde0ff */
[----:B------:R-:W4:Y:S01]  /*1b980*/  LDCU UR6, c[0x0][0x39c] ;  /* 0x00007380ff0677ac */ /* 0x000f220008000800 */
[----:B------:R-:W2:Y:S01]  /*1b990*/  LDC R8, c[0x0][0x3b8] ;  /* 0x0000ee00ff087b82 */ /* 0x000ea20000000800 */
[----:B------:R0:W-:Y:S01]  /*1b9a0*/  @P5 STG.E.U8 desc[UR8][R24.64], R14 ;  /* 0x0000000e18005986 */ /* 0x0001e2000c101108 */
[----:B------:R-:W-:Y:S01]  /*1b9b0*/  LEA.HI.X.SX32 R23, R2, R28, 0x1, P6 ;  /* 0x0000001c02177211 */ /* 0x000fe200030f0eff */
[----:B-1----:R-:W-:-:S04]  /*1b9c0*/  IMAD R2, R6, 0x4, R4 ;  /* 0x0000000406027824 */ /* 0x002fc800078e0204 */
[----:B------:R1:W-:Y:S01]  /*1b9d0*/  @P4 STG.E.U8 desc[UR8][R22.64], R16 ;  /* 0x0000001016004986 */ /* 0x0003e2000c101108 */
[----:B------:R-:W2:Y:S01]  /*1b9e0*/  LDC R6, c[0x0][0x3b8] ;  /* 0x0000ee00ff067b82 */ /* 0x000ea20000000800 */
[----:B0-----:R-:W-:-:S04]  /*1b9f0*/  IADD3 R24, P6, PT, R4, R0, RZ ;  /* 0x0000000004187210 */ /* 0x001fc80007fde0ff */
[----:B------:R-:W-:Y:S02]  /*1ba00*/  LEA.HI.X.SX32 R25, R4, R28, 0x1, P6 ;  /* 0x0000001c04197211 */ /* 0x000fe400030f0eff */
[C---:B-1----:R-:W-:Y:S01]  /*1ba10*/  IADD3 R22, P6, PT, R2.reuse, R0, RZ ;  /* 0x0000000002167210 */ /* 0x042fe20007fde0ff */
[----:B------:R-:W4:Y:S03]  /*1ba20*/  LDL.LU R16, [R1+0xf8] ;  /* 0x0000f80001107983 */ /* 0x000f260000300800 */
[----:B------:R-:W-:Y:S01]  /*1ba30*/  LEA.HI.X.SX32 R23, R2, R28, 0x1, P6 ;  /* 0x0000001c02177211 */ /* 0x000fe200030f0eff */
[----:B------:R0:W-:Y:S01]  /*1ba40*/  @P2 STG.E.U8 desc[UR8][R24.64], R18 ;  /* 0x0000001218002986 */ /* 0x0001e2000c101108 */
[----:B------:R-:W-:Y:S02]  /*1ba50*/  ISETP.LT.AND P4, PT, R27, UR4, !P0 ;  /* 0x000000041b007c0c */ /* 0x000fe4000c781270 */
[----:B--2---:R-:W-:Y:S01]  /*1ba60*/  ISETP.LT.AND P5, PT, R12, UR5, !P0 ;  /* 0x000000050c007c0c */ /* 0x004fe2000c7a1270 */
[----:B------:R1:W-:Y:S01]  /*1ba70*/  @P3 STG.E.U8 desc[UR8][R22.64], R20 ;  /* 0x0000001416003986 */ /* 0x0003e2000c101108 */
[----:B---3--:R-:W-:Y:S01]  /*1ba80*/  IMAD R4, R10, 0x4, R2 ;  /* 0x000000040a047824 */ /* 0x008fe200078e0202 */
[----:B------:R-:W2:Y:S02]  /*1ba90*/  LDCU UR4, c[0x0][0x39c] ;  /* 0x00007380ff0477ac */ /* 0x000ea40008000800 */
[----:B------:R-:W3:Y:S01]  /*1baa0*/  LDL R12, [R1+0x24] ;  /* 0x00002400010c7983 */ /* 0x000ee20000100800 */
[----:B----4-:R-:W-:Y:S01]  /*1bab0*/  ISETP.LT.AND P3, PT, R3, UR6, !P0 ;  /* 0x0000000603007c0c */ /* 0x010fe2000c761270 */
[----:B------:R-:W4:Y:S01]  /*1bac0*/  LDCU UR5, c[0x0][0x39c] ;  /* 0x00007380ff0577ac */ /* 0x000f220008000800 */
[----:B------:R-:W2:Y:S01]  /*1bad0*/  LDC R10, c[0x0][0x3b8] ;  /* 0x0000ee00ff0a7b82 */ /* 0x000ea20000000800 */
[----:B------:R-:W2:Y:S01]  /*1bae0*/  LDL.LU R27, [R1+0xfc] ;  /* 0x0000fc00011b7983 */ /* 0x000ea20000300800 */
[----:B0-----:R-:W-:Y:S01]  /*1baf0*/  IADD3 R24, P6, PT, R4, R0, RZ ;  /* 0x0000000004187210 */ /* 0x001fe20007fde0ff */
[----:B------:R-:W-:Y:S01]  /*1bb00*/  IMAD R2, R8, 0x4, R4 ;  /* 0x0000000408027824 */ /* 0x000fe200078e0204 */
[----:B------:R-:W0:Y:S01]  /*1bb10*/  LDCU UR6, c[0x0][0x39c] ;  /* 0x00007380ff0677ac */ /* 0x000e220008000800 */
[----:B-1----:R-:W2:Y:S01]  /*1bb20*/  LDL.LU R20, [R1+0x14] ;  /* 0x0000140001147983 */ /* 0x002ea20000300800 */
[----:B----4-:R-:W-:-:S03]  /*1bb30*/  ISETP.LT.AND P2, PT, R29, UR5, !P0 ;  /* 0x000000051d007c0c */ /* 0x010fc6000c741270 */
[----:B------:R-:W4:Y:S01]  /*1bb40*/  LDL.LU R3, [R1+0x784] ;  /* 0x0007840001037983 */ /* 0x000f220000300800 */
[----:B------:R-:W1:Y:S01]  /*1bb50*/  LDC R8, c[0x0][0x3b8] ;  /* 0x0000ee00ff087b82 */ /* 0x000e620000000800 */
[----:B------:R-:W-:Y:S01]  /*1bb60*/  LEA.HI.X.SX32 R25, R4, R28, 0x1, P6 ;  /* 0x0000001c04197211 */ /* 0x000fe200030f0eff */
[----:B------:R-:W0:Y:S01]  /*1bb70*/  LDCU UR5, c[0x0][0x39c] ;  /* 0x00007380ff0577ac */ /* 0x000e220008000800 */
[----:B------:R-:W3:Y:S04]  /*1bb80*/  LDL R14, [R1+0x2c] ;  /* 0x00002c00010e7983 */ /* 0x000ee80000100800 */
[----:B------:R-:W3:Y:S04]  /*1bb90*/  LDL.LU R26, [R1+0x100] ;  /* 0x00010000011a7983 */ /* 0x000ee80000300800 */
[----:B------:R-:W3:Y:S01]  /*1bba0*/  LDL.LU R29, [R1+0x34] ;  /* 0x00003400011d7983 */ /* 0x000ee20000300800 */
[----:B------:R-:W-:-:S04]  /*1bbb0*/  IADD3 R22, P6, PT, R2, R0, RZ ;  /* 0x0000000002167210 */ /* 0x000fc80007fde0ff */
[----:B------:R-:W-:Y:S02]  /*1bbc0*/  LEA.HI.X.SX32 R23, R2, R28, 0x1, P6 ;  /* 0x0000001c02177211 */ /* 0x000fe400030f0eff */
[----:B--2---:R-:W-:-:S05]  /*1bbd0*/  PRMT R4, R20, 0x7770, RZ ;  /* 0x0000777014047816 */ /* 0x004fca00000000ff */
[----:B------:R2:W-:Y:S02]  /*1bbe0*/  @P5 STG.E.U8 desc[UR8][R24.64], R4 ;  /* 0x0000000418005986 */ /* 0x0005e4000c101108 */
[----:B--2---:R-:W-:Y:S01]  /*1bbf0*/  IMAD R4, R6, 0x4, R2 ;  /* 0x0000000406047824 */ /* 0x004fe200078e0202 */
[----:B----4-:R-:W-:Y:S01]  /*1bc00*/  PRMT R2, R3, 0x7770, RZ ;  /* 0x0000777003027816 */ /* 0x010fe200000000ff */
[----:B------:R-:W2:Y:S03]  /*1bc10*/  LDC R6, c[0x0][0x3b8] ;  /* 0x0000ee00ff067b82 */ /* 0x000ea60000000800 */
[C---:B------:R-:W-:Y:S01]  /*1bc20*/  IADD3 R24, P6, PT, R4.reuse, R0, RZ ;  /* 0x0000000004187210 */ /* 0x040fe20007fde0ff */
[----:B------:R4:W-:Y:S03]  /*1bc30*/  @P4 STG.E.U8 desc[UR8][R22.64], R2 ;  /* 0x0000000216004986 */ /* 0x0009e6000c101108 */
[----:B------:R-:W-:Y:S01]  /*1bc40*/  LEA.HI.X.SX32 R25, R4, R28, 0x1, P6 ;  /* 0x0000001c04197211 */ /* 0x000fe200030f0eff */
[----:B----4-:R-:W-:Y:S01]  /*1bc50*/  IMAD R2, R10, 0x4, R4 ;  /* 0x000000040a027824 */ /* 0x010fe200078e0204 */
[----:B---3--:R-:W-:Y:S01]  /*1bc60*/  PRMT R4, R12, 0x7770, RZ ;  /* 0x000077700c047816 */ /* 0x008fe200000000ff */
[----:B------:R-:W3:Y:S03]  /*1bc70*/  LDC R10, c[0x0][0x3b8] ;  /* 0x0000ee00ff0a7b82 */ /* 0x000ee60000000800 */
[C---:B------:R-:W-:Y:S01]  /*1bc80*/  IADD3 R22, P6, PT, R2.reuse, R0, RZ ;  /* 0x0000000002167210 */ /* 0x040fe20007fde0ff */
[----:B------:R1:W-:Y:S03]  /*1bc90*/  @P2 STG.E.U8 desc[UR8][R24.64], R4 ;  /* 0x0000000418002986 */ /* 0x0003e6000c101108 */
[----:B------:R-:W-:Y:S01]  /*1bca0*/  LEA.HI.X.SX32 R23, R2, R28, 0x1, P6 ;  /* 0x0000001c02177211 */ /* 0x000fe200030f0eff */
[----:B------:R-:W4:Y:S01]  /*1bcb0*/  LDC R12, c[0x0][0x3b8] ;  /* 0x0000ee00ff0c7b82 */ /* 0x000f220000000800 */
[----:B0-----:R-:W-:Y:S01]  /*1bcc0*/  ISETP.LT.AND P4, PT, R27, UR5, !P0 ;  /* 0x000000051b007c0c */ /* 0x001fe2000c781270 */
[----:B------:R-:W0:Y:S01]  /*1bcd0*/  LDCU UR5, c[0x0][0x39c] ;  /* 0x00007380ff0577ac */ /* 0x000e220008000800 */
[----:B------:R-:W3:Y:S01]  /*1bce0*/  LDL.LU R27, [R1+0x10c] ;  /* 0x00010c00011b7983 */ /* 0x000ee20000300800 */
[----:B------:R-:W-:Y:S01]  /*1bcf0*/  ISETP.LT.AND P5, PT, R16, UR4, !P0 ;  /* 0x0000000410007c0c */ /* 0x000fe2000c7a1270 */
[----:B------:R-:W0:Y:S02]  /*1bd00*/  LDCU UR4, c[0x0][0x39c] ;  /* 0x00007380ff0477ac */ /* 0x000e240008000800 */
[----:B------:R-:W3:Y:S01]  /*1bd10*/  LDL.LU R18, [R1+0x3c] ;  /* 0x00003c0001127983 */ /* 0x000ee20000300800 */
[----:B-1----:R-:W-:Y:S01]  /*1bd20*/  IMAD R4, R8, 0x4, R2 ;  /* 0x0000000408047824 */ /* 0x002fe200078e0202 */
[----:B------:R-:W-:Y:S01]  /*1bd30*/  PRMT R2, R14, 0x7770, RZ ;  /* 0x000077700e027816 */ /* 0x000fe200000000ff */
[----:B------:R-:W1:Y:S04]  /*1bd40*/  LDC R8, c[0x0][0x3b8] ;  /* 0x0000ee00ff087b82 */ /* 0x000e680000000800 */
[----:B------:R2:W-:Y:S01]  /*1bd50*/  @P3 STG.E.U8 desc[UR8][R22.64], R2 ;  /* 0x0000000216003986 */ /* 0x0005e2000c101108 */
[----:B------:R-:W-:Y:S01]  /*1bd60*/  ISETP.LT.AND P3, PT, R5, UR6, !P0 ;  /* 0x0000000605007c0c */ /* 0x000fe2000c761270 */
[----:B------:R-:W1:Y:S02]  /*1bd70*/  LDCU UR6, c[0x0][0x39c] ;  /* 0x00007380ff0677ac */ /* 0x000e640008000800 */
[----:B------:R-:W3:Y:S01]  /*1bd80*/  LDL.LU R5, [R1+0x780] ;  /* 0x0007800001057983 */ /* 0x000ee20000300800 */
[----:B------:R-:W-:-:S03]  /*1bd90*/  IADD3 R24, P6, PT, R4, R0, RZ ;  /* 0x0000000004187210 */ /* 0x000fc60007fde0ff */
[----:B------:R-:W3:Y:S01]  /*1bda0*/  LDL.LU R16, [R1+0x1c] ;  /* 0x00001c0001107983 */ /* 0x000ee20000300800 */
[----:B------:R-:W-:Y:S01]  /*1bdb0*/  LEA.HI.X.SX32 R25, R4, R28, 0x1, P6 ;  /* 0x0000001c04197211 */ /* 0x000fe200030f0eff */
[----:B--2---:R-:W-:Y:S01]  /*1bdc0*/  IMAD R2, R6, 0x4, R4 ;  /* 0x0000000406027824 */ /* 0x004fe200078e0204 */
[----:B------:R-:W-:Y:S01]  /*1bdd0*/  PRMT R4, R29, 0x7770, RZ ;  /* 0x000077701d047816 */ /* 0x000fe200000000ff */
[----:B------:R-:W2:Y:S04]  /*1bde0*/  LDC R6, c[0x0][0x3b8] ;  /* 0x0000ee00ff067b82 */ /* 0x000ea80000000800 */
[----:B------:R4:W-:Y:S01]  /*1bdf0*/  @P5 STG.E.U8 desc[UR8][R24.64], R4 ;  /* 0x0000000418005986 */ /* 0x0009e2000c101108 */
[----:B0-----:R-:W-:Y:S01]  /*1be00*/  ISETP.LT.AND P5, PT, R7, UR5, !P0 ;  /* 0x0000000507007c0c */ /* 0x001fe2000c7a1270 */
[----:B------:R-:W0:Y:S02]  /*1be10*/  LDCU UR5, c[0x0][0x39c] ;  /* 0x00007380ff0577ac */ /* 0x000e240008000800 */
[----:B------:R-:W2:Y:S01]  /*1be20*/  LDL.LU R7, [R1+0x77c] ;  /* 0x00077c0001077983 */ /* 0x000ea20000300800 */
[----:B------:R-:W-:Y:S01]  /*1be30*/  ISETP.LT.AND P2, PT, R26, UR4, !P0 ;  /* 0x000000041a007c0c */ /* 0x000fe2000c741270 */
[----:B------:R-:W0:Y:S01]  /*1be40*/  LDCU UR4, c[0x0][0x39c] ;  /* 0x00007380ff0477ac */ /* 0x000e220008000800 */
[----:B------:R-:W-:-:S04]  /*1be50*/  IADD3 R22, P6, PT, R2, R0, RZ ;  /* 0x0000000002167210 */ /* 0x000fc80007fde0ff */
[----:B------:R-:W-:Y:S01]  /*1be60*/  LEA.HI.X.SX32 R23, R2, R28, 0x1, P6 ;  /* 0x0000001c02177211 */ /* 0x000fe200030f0eff */
[----:B----4-:R-:W-:Y:S02]  /*1be70*/  IMAD R4, R12, 0x4, R2 ;  /* 0x000000040c047824 */ /* 0x010fe400078e0202 */
[----:B------:R-:W4:Y:S03]  /*1be80*/  LDC R12, c[0x0][0x3b8] ;  /* 0x0000ee00ff0c7b82 */ /* 0x000f260000000800 */
[----:B------:R-:W-:-:S04]  /*1be90*/  IADD3 R24, P6, PT, R4, R0, RZ ;  /* 0x0000000004187210 */ /* 0x000fc80007fde0ff */
[----:B------:R-:W-:Y:S02]  /*1bea0*/  LEA.HI.X.SX32 R25, R4, R28, 0x1, P6 ;  /* 0x0000001c04197211 */ /* 0x000fe400030f0eff */
[----:B---3--:R-:W-:-:S05]  /*1beb0*/  PRMT R2, R5, 0x7770, RZ ;  /* 0x0000777005027816 */ /* 0x008fca00000000ff */
[----:B------:R3:W-:Y:S01]  /*1bec0*/  @P4 STG.E.U8 desc[UR8][R22.64], R2 ;  /* 0x0000000216004986 */ /* 0x0007e2000c101108 */
[----:B0-----:R-:W-:Y:S01]  /*1bed0*/  ISETP.LT.AND P4, PT, R27, UR4, !P0 ;  /* 0x000000041b007c0c */ /* 0x001fe2000c781270 */
[----:B------:R-:W0:Y:S01]  /*1bee0*/  LDCU UR4, c[0x0][0x39c] ;  /* 0x00007380ff0477ac */ /* 0x000e220008000800 */
[----:B---3--:R-:W-:Y:S01]  /*1bef0*/  IMAD R2, R10, 0x4, R4 ;  /* 0x000000040a027824 */ /* 0x008fe200078e0204 */
[----:B------:R-:W-:Y:S01]  /*1bf00*/  PRMT R4, R18, 0x7770, RZ ;  /* 0x0000777012047816 */ /* 0x000fe200000000ff */
[----:B------:R-:W3:Y:S03]  /*1bf10*/  LDC R10, c[0x0][0x3b8] ;  /* 0x0000ee00ff0a7b82 */ /* 0x000ee60000000800 */
[C---:B------:R-:W-:Y:S01]  /*1bf20*/  IADD3 R22, P6, PT, R2.reuse, R0, RZ ;  /* 0x0000000002167210 */ /* 0x040fe20007fde0ff */
[----:B------:R1:W-:Y:S03]  /*1bf30*/  @P2 STG.E.U8 desc[UR8][R24.64], R4 ;  /* 0x0000000418002986 */ /* 0x0003e6000c101108 */
[----:B------:R-:W-:-:S02]  /*1bf40*/  LEA.HI.X.SX32 R23, R2, R28, 0x1, P6 ;  /* 0x0000001c02177211 */ /* 0x000fc400030f0eff */
[----:B------:R-:W-:Y:S01]  /*1bf50*/  ISETP.LT.AND P2, PT, R13, UR5, !P0 ;  /* 0x000000050d007c0c */ /* 0x000fe2000c741270 */
[----:B------:R-:W0:Y:S01]  /*1bf60*/  LDCU UR5, c[0x0][0x39c] ;  /* 0x00007380ff0577ac */ /* 0x000e220008000800 */
[----:B------:R-:W3:Y:S01]  /*1bf70*/  LDL.LU R13, [R1+0x778] ;  /* 0x00077800010d7983 */ /* 0x000ee20000300800 */
[----:B-1----:R-:W-:Y:S01]  /*1bf80*/  IMAD R4, R8, 0x4, R2 ;  /* 0x0000000408047824 */ /* 0x002fe200078e0202 */
[----:B--2---:R-:W-:Y:S01]  /*1bf90*/  PRMT R2, R7, 0x7770, RZ ;  /* 0x0000777007027816 */ /* 0x004fe200000000ff */
[----:B------:R-:W1:Y:S03]  /*1bfa0*/  LDC R8, c[0x0][0x3b8] ;  /* 0x0000ee00ff087b82 */ /* 0x000e660000000800 */
[C---:B------:R-:W-:Y:S01]  /*1bfb0*/  IADD3 R24, P6, PT, R4.reuse, R0, RZ ;  /* 0x0000000004187210 */ /* 0x040fe20007fde0ff */
[----:B------:R2:W-:Y:S01]  /*1bfc0*/  @P3 STG.E.U8 desc[UR8][R22.64], R2 ;  /* 0x0000000216003986 */ /* 0x0005e2000c101108 */
[----:B------:R-:W-:Y:S01]  /*1bfd0*/  ISETP.LT.AND P3, PT, R9, UR6, !P0 ;  /* 0x0000000609007c0c */ /* 0x000fe2000c761270 */
[----:B------:R-:W1:Y:S01]  /*1bfe0*/  LDCU UR6, c[0x0][0x39c] ;  /* 0x00007380ff0677ac */ /* 0x000e620008000800 */
[----:B------:R-:W-:Y:S01]  /*1bff0*/  LEA.HI.X.SX32 R25, R4, R28, 0x1, P6 ;  /* 0x0000001c04197211 */ /* 0x000fe200030f0eff */
[----:B------:R-:W3:Y:S04]  /*1c000*/  LDL.LU R9, [R1+0x774] ;  /* 0x0007740001097983 */ /* 0x000ee80000300800 */
[----:B------:R-:W3:Y:S01]  /*1c010*/  LDL.LU R14, [R1+0x120] ;  /* 0x00012000010e7983 */ /* 0x000ee20000300800 */
[----:B--2---:R-:W-:Y:S01]  /*1c020*/  IMAD R2, R6, 0x4, R4 ;  /* 0x0000000406027824 */ /* 0x004fe200078e0204 */
[----:B------:R-:W-:Y:S01]  /*1c030*/  PRMT R4, R16, 0x7770, RZ ;  /* 0x0000777010047816 */ /* 0x000fe200000000ff */
[----:B------:R-:W2:Y:S04]  /*1c040*/  LDC R6, c[0x0][0x3b8] ;  /* 0x0000ee00ff067b82 */ /* 0x000ea80000000800 */
[----:B------:R4:W-:Y:S01]  /*1c050*/  @P5 STG.E.U8 desc[UR8][R24.64], R4 ;  /* 0x0000000418005986 */ /* 0x0009e2000c101108 */
[----:B0-----:R-:W-:Y:S01]  /*1c060*/  ISETP.LT.AND P5, PT, R11, UR4, !P0 ;  /* 0x000000040b007c0c */ /* 0x001fe2000c7a1270 */
[----:B------:R-:W0:Y:S02]  /*1c070*/  LDCU UR4, c[0x0][0x39c] ;  /* 0x00007380ff0477ac */ /* 0x000e240008000800 */
[----:B------:R-:W2:Y:S01]  /*1c080*/  LDL.LU R11, [R1+0x770] ;  /* 0x00077000010b7983 */ /* 0x000ea20000300800 */
[----:B------:R-:W-:-:S03]  /*1c090*/  IADD3 R22, P6, PT, R2, R0, RZ ;  /* 0x0000000002167210 */ /* 0x000fc60007fde0ff */
[----:B------:R-:W2:Y:S01]  /*1c0a0*/  LDL.LU R27, [R1+0x128] ;  /* 0x00012800011b7983 */ /* 0x000ea20000300800 */
[----:B------:R-:W-:Y:S01]  /*1c0b0*/  LEA.HI.X.SX32 R23, R2, R28, 0x1, P6 ;  /* 0x0000001c02177211 */ /* 0x000fe200030f0eff */
[----:B----4-:R-:W-:Y:S02]  /*1c0c0*/  IMAD R4, R12, 0x4, R2 ;  /* 0x000000040c047824 */ /* 0x010fe400078e0202 */
[----:B------:R-:W4:Y:S03]  /*1c0d0*/  LDC R12, c[0x0][0x3b8] ;  /* 0x0000ee00ff0c7b82 */ /* 0x000f260000000800 */
[----:B------:R-:W-:-:S04]  /*1c0e0*/  IADD3 R24, P6, PT, R4, R0, RZ ;  /* 0x0000000004187210 */ /* 0x000fc80007fde0ff */
[----:B------:R-:W-:Y:S02]  /*1c0f0*/  LEA.HI.X.SX32 R25, R4, R28, 0x1, P6 ;  /* 0x0000001c04197211 */ /* 0x000fe400030f0eff */
[----:B---3--:R-:W-:-:S05]  /*1c100*/  PRMT R2, R9, 0x7770, RZ ;  /* 0x0000777009027816 */ /* 0x008fca00000000ff */
[----:B------:R3:W-:Y:S01]  /*1c110*/  @P4 STG.E.U8 desc[UR8][R22.64], R2 ;  /* 0x0000000216004986 */ /* 0x0007e2000c101108 */
[----:B------:R-:W-:Y:S01]  /*1c120*/  ISETP.LT.AND P4, PT, R15, UR5, !P0 ;  /* 0x000000050f007c0c */ /* 0x000fe2000c781270 */
[----:B------:R-:W0:Y:S02]  /*1c130*/  LDCU UR5, c[0x0][0x39c] ;  /* 0x00007380ff0577ac */ /* 0x000e240008000800 */
[----:B------:R-:W4:Y:S04]  /*1c140*/  LDL.LU R15, [R1+0x76c] ;  /* 0x00076c00010f7983 */ /* 0x000f280000300800 */
[----:B------:R-:W4:Y:S01]  /*1c150*/  LDL.LU R26, [R1+0x12c] ;  /* 0x00012c00011a7983 */ /* 0x000f220000300800 */
[----:B---3--:R-:W-:Y:S01]  /*1c160*/  IMAD R2, R10, 0x4, R4 ;  /* 0x000000040a027824 */ /* 0x008fe200078e0204 */
[----:B--2---:R-:W-:Y:S01]  /*1c170*/  PRMT R4, R11, 0x7770, RZ ;  /* 0x000077700b047816 */ /* 0x004fe200000000ff */
[----:B------:R-:W2:Y:S03]  /*1c180*/  LDC R10, c[0x0][0x3b8] ;  /* 0x0000ee00ff0a7b82 */ /* 0x000ea60000000800 */
[C---:B------:R-:W-:Y:S01]  /*1c190*/  IADD3 R22, P6, PT, R2.reuse, R0, RZ ;  /* 0x0000000002167210 */ /* 0x040fe20007fde0ff */
[----:B------:R1:W-:Y:S03]  /*1c1a0*/  @P2 STG.E.U8 desc[UR8][R24.64], R4 ;  /* 0x0000000418002986 */ /* 0x0003e6000c101108 */
[----:B------:R-:W-:Y:S01]  /*1c1b0*/  LEA.HI.X.SX32 R23, R2, R28, 0x1, P6 ;  /* 0x0000001c02177211 */ /* 0x000fe200030f0eff */
[----:B-1----:R-:W-:Y:S01]  /*1c1c0*/  IMAD R4, R8, 0x4, R2 ;  /* 0x0000000408047824 */ /* 0x002fe200078e0202 */
[----:B------:R-:W-:Y:S01]  /*1c1d0*/  PRMT R2, R13, 0x7770, RZ ;  /* 0x000077700d027816 */ /* 0x000fe200000000ff */
[----:B------:R-:W1:Y:S04]  /*1c1e0*/  LDC R8, c[0x0][0x3b8] ;  /* 0x0000ee00ff087b82 */ /* 0x000e680000000800 */
[----:B------:R3:W-:Y:S01]  /*1c1f0*/  @P3 STG.E.U8 desc[UR8][R22.64], R2 ;  /* 0x0000000216003986 */ /* 0x0007e2000c101108 */
[----:B------:R-:W-:Y:S01]  /*1c200*/  ISETP.LT.AND P3, PT, R17, UR6, !P0 ;  /* 0x0000000611007c0c */ /* 0x000fe2000c761270 */
[----:B------:R-:W1:Y:S02]  /*1c210*/  LDCU UR6, c[0x0][0x39c] ;  /* 0x00007380ff0677ac */ /* 0x000e640008000800 */
[----:B------:R-:W2:Y:S01]  /*1c220*/  LDL.LU R17, [R1+0x768] ;  /* 0x0007680001117983 */ /* 0x000ea20000300800 */
[----:B------:R-:W-:-:S02]  /*1c230*/  IADD3 R24, P6, PT, R4, R0, RZ ;  /* 0x0000000004187210 */ /* 0x000fc40007fde0ff */
[----:B0-----:R-:W-:Y:S01]  /*1c240*/  ISETP.LT.AND P2, PT, R14, UR4, !P0 ;  /* 0x000000040e007c0c */ /* 0x001fe2000c741270 */
[----:B------:R-:W0:Y:S01]  /*1c250*/  LDCU UR4, c[0x0][0x39c] ;  /* 0x00007380ff0477ac */ /* 0x000e220008000800 */
[----:B------:R-:W-:Y:S01]  /*1c260*/  LEA.HI.X.SX32 R25, R4, R28, 0x1, P6 ;  /* 0x0000001c04197211 */ /* 0x000fe200030f0eff */
[----:B------:R-:W2:Y:S01]  /*1c270*/  LDL.LU R14, [R1+0x134] ;  /* 0x00013400010e7983 */ /* 0x000ea20000300800 */
[----:B---3--:R-:W-:Y:S02]  /*1c280*/  IMAD R2, R6, 0x4, R4 ;  /* 0x0000000406027824 */ /* 0x008fe400078e0204 */
[----:B------:R-:W3:Y:S03]  /*1c290*/  LDC R6, c[0x0][0x3b8] ;  /* 0x0000ee00ff067b82 */ /* 0x000ee60000000800 */
[----:B------:R-:W-:-:S04]  /*1c2a0*/  IADD3 R22, P6, PT, R2, R0, RZ ;  /* 0x0000000002167210 */ /* 0x000fc80007fde0ff */
[----:B------:R-:W-:Y:S02]  /*1c2b0*/  LEA.HI.X.SX32 R23, R2, R28, 0x1, P6 ;  /* 0x0000001c02177211 */ /* 0x000fe400030f0eff */
[----:B----4-:R-:W-:-:S05]  /*1c2c0*/  PRMT R4, R15, 0x7770, RZ ;  /* 0x000077700f047816 */ /* 0x010fca00000000ff */
[----:B------:R4:W-:Y:S02]  /*1c2d0*/  @P5 STG.E.U8 desc[UR8][R24.64], R4 ;  /* 0x0000000418005986 */ /* 0x0009e4000c101108 */
[----:B----4-:R-:W-:Y:S01]  /*1c2e0*/  IMAD R4, R12, 0x4, R2 ;  /* 0x000000040c047824 */ /* 0x010fe200078e0202 */
[----:B------:R-:W-:Y:S01]  /*1c2f0*/  ISETP.LT.AND P5, PT, R27, UR5, !P0 ;  /* 0x000000051b007c0c */ /* 0x000fe2000c7a1270 */
[----:B------:R-:W4:Y:S01]  /*1c300*/  LDCU UR5, c[0x0][0x39c] ;  /* 0x00007380ff0577ac */ /* 0x000f220008000800 */
[----:B------:R-:W4:Y:S01]  /*1c310*/  LDL.LU R27, [R1+0x138] ;  /* 0x00013800011b7983 */ /* 0x000f220000300800 */
[----:B------:R-:W1:Y:S01]  /*1c320*/  LDC R12, c[0x0][0x3b8] ;  /* 0x0000ee00ff0c7b82 */ /* 0x000e620000000800 */
[----:B------:R-:W-:-:S04]  /*1c330*/  IADD3 R24, P6, PT, R4, R0, RZ ;  /* 0x0000000004187210 */ /* 0x000fc80007fde0ff */
[----:B------:R-:W-:Y:S02]  /*1c340*/  LEA.HI.X.SX32 R25, R4, R28, 0x1, P6 ;  /* 0x0000001c04197211 */ /* 0x000fe400030f0eff */
[----:B--2---:R-:W-:-:S05]  /*1c350*/  PRMT R2, R17, 0x7770, RZ ;  /* 0x0000777011027816 */ /* 0x004fca00000000ff */
[----:B------:R2:W-:Y:S01]  /*1c360*/  @P4 STG.E.U8 desc[UR8][R22.64], R2 ;  /* 0x0000000216004986 */ /* 0x0005e2000c101108 */
[----:B0-----:R-:W-:Y:S01]  /*1c370*/  ISETP.LT.AND P4, PT, R26, UR4, !P0 ;  /* 0x000000041a007c0c */ /* 0x001fe2000c781270 */
[----:B------:R-:W0:Y:S02]  /*1c380*/  LDCU UR4, c[0x0][0x39c] ;  /* 0x00007380ff0477ac */ /* 0x000e240008000800 */
[----:B------:R-:W4:Y:S01]  /*1c390*/  LDL.LU R26, [R1+0x13c] ;  /* 0x00013c00011a7983 */ /* 0x000f220000300800 */
[----:B--2---:R-:W-:Y:S01]  /*1c3a0*/  IMAD R2, R10, 0x4, R4 ;  /* 0x000000040a027824 */ /* 0x004fe200078e0204 */
[----:B------:R-:W-:Y:S01]  /*1c3b0*/  PRMT R4, R19, 0x7770, RZ ;  /* 0x0000777013047816 */ /* 0x000fe200000000ff */
[----:B------:R-:W2:Y:S04]  /*1c3c0*/  LDC R10, c[0x0][0x3b8] ;  /* 0x0000ee00ff0a7b82 */ /* 0x000ea80000000800 */
[----:B------:R0:W-:Y:S04]  /*1c3d0*/  @P2 STG.E.U8 desc[UR8][R24.64], R4 ;  /* 0x0000000418002986 */ /* 0x0001e8000c101108 */
[----:B0-----:R-:W4:Y:S01]  /*1c3e0*/  LDL.LU R25, [R1+0x130] ;  /* 0x0001300001197983 */ /* 0x001f220000300800 */
[----:B------:R-:W-:Y:S01]  /*1c3f0*/  IADD3 R22, P6, PT, R2, R0, RZ ;  /* 0x0000000002167210 */ /* 0x000fe20007fde0ff */
[----:B-1----:R-:W-:-:S02]  /*1c400*/  IMAD R4, R8, 0x4, R2 ;  /* 0x0000000408047824 */ /* 0x002fc400078e0202 */
[----:B------:R-:W0:Y:S01]  /*1c410*/  LDC R8, c[0x0][0x3b8] ;  /* 0x0000ee00ff087b82 */ /* 0x000e220000000800 */
[----:B------:R-:W-:Y:S02]  /*1c420*/  LEA.HI.X.SX32 R23, R2, R28, 0x1, P6 ;  /* 0x0000001c02177211 */ /* 0x000fe400030f0eff */
[----:B------:R-:W-:Y:S02]  /*1c430*/  PRMT R2, R21, 0x7770, RZ ;  /* 0x0000777015027816 */ /* 0x000fe400000000ff */
[----:B------:R-:W-:-:S03]  /*1c440*/  IADD3 R24, P6, PT, R4, R0, RZ ;  /* 0x0000000004187210 */ /* 0x000fc60007fde0ff */
[----:B------:R3:W-:Y:S01]  /*1c450*/  @P3 STG.E.U8 desc[UR8][R22.64], R2 ;  /* 0x0000000216003986 */ /* 0x0007e2000c101108 */
[----:B------:R-:W-:Y:S01]  /*1c460*/  ISETP.LT.AND P3, PT, R14, UR6, !P0 ;  /* 0x000000060e007c0c */ /* 0x000fe2000c761270 */
[----:B------:R-:W1:Y:S02]  /*1c470*/  LDCU UR6, c[0x0][0x39c] ;  /* 0x00007380ff0677ac */ /* 0x000e640008000800 */
[----:B------:R-:W1:Y:S01]  /*1c480*/  LDL.LU R14, [R1+0x144] ;  /* 0x00014400010e7983 */ /* 0x000e620000300800 */
[----:B---3--:R-:W-:Y:S02]  /*1c490*/  IMAD R2, R6, 0x4, R4 ;  /* 0x0000000406027824 */ /* 0x008fe400078e0204 */
[----:B------:R-:W3:Y:S01]  /*1c4a0*/  LDC R6, c[0x0][0x3b8] ;  /* 0x0000ee00ff067b82 */ /* 0x000ee20000000800 */
[----:B----4-:R-:W-:Y:S01]  /*1c4b0*/  ISETP.LT.AND P2, PT, R25, UR5, !P0 ;  /* 0x0000000519007c0c */ /* 0x010fe2000c741270 */
[----:B------:R-:W4:Y:S01]  /*1c4c0*/  LDCU UR5, c[0x0][0x39c] ;  /* 0x00007380ff0577ac */ /* 0x000f220008000800 */
[----:B------:R-:W-:-:S02]  /*1c4d0*/  LEA.HI.X.SX32 R25, R4, R28, 0x1, P6 ;  /* 0x0000001c04197211 */ /* 0x000fc400030f0eff */
[----:B------:R-:W-:-:S05]  /*1c4e0*/  PRMT R4, R20, 0x7771, RZ ;  /* 0x0000777114047816 */ /* 0x000fca00000000ff */
[----:B------:R0:W-:Y:S01]  /*1c4f0*/  @P5 STG.E.U8 desc[UR8][R24.64], R4 ;  /* 0x0000000418005986 */ /* 0x0001e2000c101108 */
[----:B------:R-:W-:Y:S01]  /*1c500*/  ISETP.LT.AND P5, PT, R27, UR4, !P0 ;  /* 0x000000041b007c0c */ /* 0x000fe2000c7a1270 */
[----:B------:R-:W1:Y:S02]  /*1c510*/  LDCU UR4, c[0x0][0x39c] ;  /* 0x00007380ff0477ac */ /* 0x000e640008000800 */
[----:B------:R-:W3:Y:S01]  /*1c520*/  LDL.LU R27, [R1+0x148] ;  /* 0x00014800011b7983 */ /* 0x000ee20000300800 */
[----:B0-----:R-:W-:-:S03]  /*1c530*/  IMAD R4, R12, 0x4, R2 ;  /* 0x000000040c047824 */ /* 0x001fc600078e0202 */
[----:B------:R-:W3:Y:S01]  /*1c540*/  LDL R12, [R1+0x24] ;  /* 0x00002400010c7983 */ /* 0x000ee20000100800 */
[----:B------:R-:W-:-:S04]  /*1c550*/  IADD3 R22, P6, PT, R2, R0, RZ ;  /* 0x0000000002167210 */ /* 0x000fc80007fde0ff */
[----:B------:R-:W-:Y:S02]  /*1c560*/  LEA.HI.X.SX32 R23, R2, R28, 0x1, P6 ;  /* 0x0000001c02177211 */ /* 0x000fe400030f0eff */
[----:B------:R-:W-:Y:S02]  /*1c570*/  PRMT R2, R3, 0x7771, RZ ;  /* 0x0000777103027816 */ /* 0x000fe400000000ff */
[----:B------:R-:W-:-:S03]  /*1c580*/  IADD3 R24, P6, PT, R4, R0, RZ ;  /* 0x0000000004187210 */ /* 0x000fc60007fde0ff */
[----:B------:R2:W-:Y:S01]  /*1c590*/  @P4 STG.E.U8 desc[UR8][R22.64], R2 ;  /* 0x0000000216004986 */ /* 0x0005e2000c101108 */
[----:B------:R-:W-:Y:S02]  /*1c5a0*/  LEA.HI.X.SX32 R25, R4, R28, 0x1, P6 ;  /* 0x0000001c04197211 */ /* 0x000fe400030f0eff */
[----:B----4-:R-:W-:Y:S01]  /*1c5b0*/  ISETP.LT.AND P4, PT, R26, UR5, !P0 ;  /* 0x000000051a007c0c */ /* 0x010fe2000c781270 */
[----:B------:R-:W0:Y:S01]  /*1c5c0*/  LDCU UR5, c[0x0][0x39c] ;  /* 0x00007380ff0577ac */ /* 0x000e220008000800 */
[----:B--2---:R-:W-:Y:S02]  /*1c5d0*/  IMAD R2, R10, 0x4, R4 ;  /* 0x000000040a027824 */ /* 0x004fe400078e0204 */
[----:B------:R-:W2:Y:S04]  /*1c5e0*/  LDL R10, [R1+0x2c] ;  /* 0x00002c00010a7983 */ /* 0x000ea80000100800 */
[----:B------:R-:W4:Y:S01]  /*1c5f0*/  LDL.LU R26, [R1+0x14c] ;  /* 0x00014c00011a7983 */ /* 0x000f220000300800 */
[----:B---3--:R-:W-:-:S02]  /*1c600*/  PRMT R4, R12, 0x7771, RZ ;  /* 0x000077710c047816 */ /* 0x008fc400000000ff */
[----:B------:R-:W3:Y:S03]  /*1c610*/  LDC R12, c[0x0][0x3b8] ;  /* 0x0000ee00ff0c7b82 */ /* 0x000ee60000000800 */
[----:B------:R0:W-:Y:S04]  /*1c620*/  @P2 STG.E.U8 desc[UR8][R24.64], R4 ;  /* 0x0000000418002986 */ /* 0x0001e8000c101108 */
[----:B0-----:R-:W3:Y:S01]  /*1c630*/  LDL.LU R25, [R1+0x140] ;  /* 0x0001400001197983 */ /* 0x001ee20000300800 */
[----:B------:R-:W-:Y:S01]  /*1c640*/  IADD3 R22, P6, PT, R2, R0, RZ ;  /* 0x0000000002167210 */ /* 0x000fe20007fde0ff */
[----:B------:R-:W-:Y:S02]  /*1c650*/  IMAD R4, R8, 0x4, R2 ;  /* 0x0000000408047824 */ /* 0x000fe400078e0202 */
[----:B------:R-:W0:Y:S01]  /*1c660*/  LDC R8, c[0x0][0x3b8] ;  /* 0x0000ee00ff087b82 */ /* 0x000e220000000800 */
[----:B------:R-:W-:-:S02]  /*1c670*/  LEA.HI.X.SX32 R23, R2, R28, 0x1, P6 ;  /* 0x0000001c02177211 */ /* 0x000fc400030f0eff */
[----:B--2---:R-:W-:-:S05]  /*1c680*/  PRMT R2, R10, 0x7771, RZ ;  /* 0x000077710a027816 */ /* 0x004fca00000000ff */
[----:B------:R-:W2:Y:S01]  /*1c690*/  LDC R10, c[0x0][0x3b8] ;  /* 0x0000ee00ff0a7b82 */ /* 0x000ea20000000800 */
[----:B------:R-:W-:Y:S01]  /*1c6a0*/  IADD3 R24, P6, PT, R4, R0, RZ ;  /* 0x0000000004187210 */ /* 0x000fe20007fde0ff */
[----:B------:R1:W-:Y:S02]  /*1c6b0*/  @P3 STG.E.U8 desc[UR8][R22.64], R2 ;  /* 0x0000000216003986 */ /* 0x0003e4000c101108 */
[----:B-1----:R-:W-:Y:S01]  /*1c6c0*/  IMAD R2, R6, 0x4, R4 ;  /* 0x0000000406027824 */ /* 0x002fe200078e0204 */
[----:B------:R-:W-:-:S03]  /*1c6d0*/  ISETP.LT.AND P3, PT, R14, UR6, !P0 ;  /* 0x000000060e007c0c */ /* 0x000fc6000c761270 */
[----:B------:R-:W1:Y:S01]  /*1c6e0*/  LDC R6, c[0x0][0x3b8] ;  /* 0x0000ee00ff067b82 */ /* 0x000e620000000800 */
[----:B------:R-:W2:Y:S01]  /*1c6f0*/  LDL.LU R14, [R1+0x154] ;  /* 0x00015400010e7983 */ /* 0x000ea20000300800 */
[----:B------:R-:W0:Y:S01]  /*1c700*/  LDCU UR6, c[0x0][0x39c] ;  /* 0x00007380ff0677ac */ /* 0x000e220008000800 */
[----:B---3--:R-:W-:Y:S01]  /*1c710*/  ISETP.LT.AND P2, PT, R25, UR4, !P0 ;  /* 0x0000000419007c0c */ /* 0x008fe2000c741270 */
[----:B------:R-:W4:Y:S01]  /*1c720*/  LDCU UR4, c[0x0][0x39c] ;  /* 0x00007380ff0477ac */ /* 0x000f220008000800 */
[----:B------:R-:W-:Y:S02]  /*1c730*/  LEA.HI.X.SX32 R25, R4, R28, 0x1, P6 ;  /* 0x0000001c04197211 */ /* 0x000fe400030f0eff */
[----:B------:R-:W-:Y:S02]  /*1c740*/  PRMT R4, R29, 0x7771, RZ ;  /* 0x000077711d047816 */ /* 0x000fe400000000ff */
[----:B------:R-:W-:-:S03]  /*1c750*/  IADD3 R22, P6, PT, R2, R0, RZ ;  /* 0x0000000002167210 */ /* 0x000fc60007fde0ff */
[----:B------:R3:W-:Y:S01]  /*1c760*/  @P5 STG.E.U8 desc[UR8][R24.64], R4 ;  /* 0x0000000418005986 */ /* 0x0007e2000c101108 */
[----:B------:R-:W-:Y:S01]  /*1c770*/  LEA.HI.X.SX32 R23, R2, R28, 0x1, P6 ;  /* 0x0000001c02177211 */ /* 0x000fe200030f0eff */
        /* <DEDUP_REMOVED lines=9> */
[----:B--2---:R-:W-:Y:S01]  /*1c810*/  IMAD R2, R10, 0x4, R4 ;  /* 0x000000040a027824 */ /* 0x004fe200078e0204 */
[----:B------:R-:W-:Y:S01]  /*1c820*/  PRMT R4, R18, 0x7771, RZ ;  /* 0x0000777112047816 */ /* 0x000fe200000000ff */
[----:B------:R-:W2:Y:S01]  /*1c830*/  LDC R10, c[0x0][0x3b8] ;  /* 0x0000ee00ff0a7b82 */ /* 0x000ea20000000800 */
[----:B----4-:R-:W-:Y:S01]  /*1c840*/  ISETP.LT.AND P4, PT, R26, UR4, !P0 ;  /* 0x000000041a007c0c */ /* 0x010fe2000c781270 */
[----:B------:R-:W4:Y:S01]  /*1c850*/  LDCU UR4, c[0x0][0x39c] ;  /* 0x00007380ff0477ac */ /* 0x000f220008000800 */
[----:B------:R-:W2:Y:S04]  /*1c860*/  LDL.LU R26, [R1+0x15c] ;  /* 0x00015c00011a7983 */ /* 0x000ea80000300800 */
[----:B------:R0:W-:Y:S04]  /*1c870*/  @P2 STG.E.U8 desc[UR8][R24.64], R4 ;  /* 0x0000000418002986 */ /* 0x0001e8000c101108 */
[----:B0-----:R-:W2:Y:S01]  /*1c880*/  LDL.LU R25, [R1+0x150] ;  /* 0x0001500001197983 */ /* 0x001ea20000300800 */
[----:B------:R-:W-:Y:S01]  /*1c890*/  IADD3 R22, P6, PT, R2, R0, RZ ;  /* 0x0000000002167210 */ /* 0x000fe20007fde0ff */
[----:B------:R-:W-:-:S02]  /*1c8a0*/  IMAD R4, R8, 0x4, R2 ;  /* 0x0000000408047824 */ /* 0x000fc400078e0202 */
[----:B------:R-:W0:Y:S01]  /*1c8b0*/  LDC R8, c[0x0][0x3b8] ;  /* 0x0000ee00ff087b82 */ /* 0x000e220000000800 */
[----:B------:R-:W-:Y:S02]  /*1c8c0*/  LEA.HI.X.SX32 R23, R2, R28, 0x1, P6 ;  /* 0x0000001c02177211 */ /* 0x000fe400030f0eff */
[----:B------:R-:W-:Y:S02]  /*1c8d0*/  PRMT R2, R7, 0x7771, RZ ;  /* 0x0000777107027816 */ /* 0x000fe400000000ff */
[----:B------:R-:W-:-:S03]  /*1c8e0*/  IADD3 R24, P6, PT, R4, R0, RZ ;  /* 0x0000000004187210 */ /* 0x000fc60007fde0ff */
[----:B------:R1:W-:Y:S02]  /*1c8f0*/  @P3 STG.E.U8 desc[UR8][R22.64], R2 ;  /* 0x0000000216003986 */ /* 0x0003e4000c101108 */
[----:B-1----:R-:W-:Y:S01]  /*1c900*/  IMAD R2, R6, 0x4, R4 ;  /* 0x0000000406027824 */ /* 0x002fe200078e0204 */
[----:B------:R-:W-:Y:S01]  /*1c910*/  ISETP.LT.AND P3, PT, R14, UR6, !P0 ;  /* 0x000000060e007c0c */ /* 0x000fe2000c761270 */
[----:B------:R-:W1:Y:S01]  /*1c920*/  LDC R6, c[0x0][0x3b8] ;  /* 0x0000ee00ff067b82 */ /* 0x000e620000000800 */
[----:B------:R-:W4:Y:S01]  /*1c930*/  LDL.LU R14, [R1+0x164] ;  /* 0x00016400010e7983 */ /* 0x000f220000300800 */
[----:B------:R-:W0:Y:S01]  /*1c940*/  LDCU UR6, c[0x0][0x39c] ;  /* 0x00007380ff0677ac */ /* 0x000e220008000800 */
[----:B--2---:R-:W-:Y:S01]  /*1c950*/  ISETP.LT.AND P2, PT, R25, UR5, !P0 ;  /* 0x0000000519007c0c */ /* 0x004fe2000c741270 */
[----:B------:R-:W2:Y:S01]  /*1c960*/  LDCU UR5, c[0x0][0x39c] ;  /* 0x00007380ff0577ac */ /* 0x000ea20008000800 */
[----:B------:R-:W-:Y:S02]  /*1c970*/  LEA.HI.X.SX32 R25, R4, R28, 0x1, P6 ;  /* 0x0000001c04197211 */ /* 0x000fe400030f0eff */
[----:B------:R-:W-:-:S02]  /*1c980*/  PRMT R4, R16, 0x7771, RZ ;  /* 0x0000777110047816 */ /* 0x000fc400000000ff */
        /* <DEDUP_REMOVED lines=9> */
[----:B----4-:R-:W-:Y:S01]  /*1ca20*/  ISETP.LT.AND P5, PT, R27, UR4, !P0 ;  /* 0x000000041b007c0c */ /* 0x010fe2000c7a1270 */
[----:B------:R-:W4:Y:S01]  /*1ca30*/  LDCU UR4, c[0x0][0x39c] ;  /* 0x00007380ff0477ac */ /* 0x000f220008000800 */
[----:B------:R-:W3:Y:S01]  /*1ca40*/  LDL.LU R27, [R1+0x168] ;  /* 0x00016800011b7983 */ /* 0x000ee20000300800 */
[----:B0-----:R-:W-:Y:S01]  /*1ca50*/  IMAD R2, R10, 0x4, R4 ;  /* 0x000000040a027824 */ /* 0x001fe200078e0204 */
[----:B------:R-:W-:Y:S01]  /*1ca60*/  PRMT R4, R11, 0x7771, RZ ;  /* 0x000077710b047816 */ /* 0x000fe200000000ff */
[----:B------:R-:W0:Y:S01]  /*1ca70*/  LDC R10, c[0x0][0x3b8] ;  /* 0x0000ee00ff0a7b82 */ /* 0x000e220000000800 */
[----:B--2---:R-:W-:Y:S01]  /*1ca80*/  ISETP.LT.AND P4, PT, R26, UR5, !P0 ;  /* 0x000000051a007c0c */ /* 0x004fe2000c781270 */
[----:B------:R-:W2:Y:S01]  /*1ca90*/  LDCU UR5, c[0x0][0x39c] ;  /* 0x00007380ff0577ac */ /* 0x000ea20008000800 */
[----:B------:R-:W2:Y:S04]  /*1caa0*/  LDL.LU R26, [R1+0x16c] ;  /* 0x00016c00011a7983 */ /* 0x000ea80000300800 */
[----:B------:R1:W-:Y:S04]  /*1cab0*/  @P2 STG.E.U8 desc[UR8][R24.64], R4 ;  /* 0x0000000418002986 */ /* 0x0003e8000c101108 */
[----:B-1----:R-:W4:Y:S01]  /*1cac0*/  LDL.LU R25, [R1+0x160] ;  /* 0x0001600001197983 */ /* 0x002f220000300800 */
[----:B------:R-:W-:Y:S01]  /*1cad0*/  IADD3 R22, P6, PT, R2, R0, RZ ;  /* 0x0000000002167210 */ /* 0x000fe20007fde0ff */
[----:B------:R-:W-:-:S02]  /*1cae0*/  IMAD R4, R8, 0x4, R2 ;  /* 0x0000000408047824 */ /* 0x000fc400078e0202 */
[----:B------:R-:W1:Y:S01]  /*1caf0*/  LDC R8, c[0x0][0x3b8] ;  /* 0x0000ee00ff087b82 */ /* 0x000e620000000800 */
[----:B------:R-:W-:Y:S02]  /*1cb00*/  LEA.HI.X.SX32 R23, R2, R28, 0x1, P6 ;  /* 0x0000001c02177211 */ /* 0x000fe400030f0eff */
[----:B------:R-:W-:Y:S02]  /*1cb10*/  PRMT R2, R13, 0x7771, RZ ;  /* 0x000077710d027816 */ /* 0x000fe400000000ff */
[----:B------:R-:W-:-:S03]  /*1cb20*/  IADD3 R24, P6, PT, R4, R0, RZ ;  /* 0x0000000004187210 */ /* 0x000fc60007fde0ff */
[----:B------:R0:W-:Y:S02]  /*1cb30*/  @P3 STG.E.U8 desc[UR8][R22.64], R2 ;  /* 0x0000000216003986 */ /* 0x0001e4000c101108 */
[----:B0-----:R-:W-:Y:S01]  /*1cb40*/  IMAD R2, R6, 0x4, R4 ;  /* 0x0000000406027824 */ /* 0x001fe200078e0204 */
[----:B------:R-:W-:Y:S01]  /*1cb50*/  ISETP.LT.AND P3, PT, R14, UR6, !P0 ;  /* 0x000000060e007c0c */ /* 0x000fe2000c761270 */
[----:B------:R-:W0:Y:S01]  /*1cb60*/  LDC R6, c[0x0][0x3b8] ;  /* 0x0000ee00ff067b82 */ /* 0x000e220000000800 */
[----:B------:R-:W2:Y:S01]  /*1cb70*/  LDL.LU R14, [R1+0x174] ;  /* 0x00017400010e7983 */ /* 0x000ea20000300800 */
[----:B------:R-:W0:Y:S01]  /*1cb80*/  LDCU UR6, c[0x0][0x39c] ;  /* 0x00007380ff0677ac */ /* 0x000e220008000800 */
[----:B----4-:R-:W-:Y:S01]  /*1cb90*/  ISETP.LT.AND P2, PT, R25, UR4, !P0 ;  /* 0x0000000419007c0c */ /* 0x010fe2000c741270 */
[----:B------:R-:W4:Y:S01]  /*1cba0*/  LDCU UR4, c[0x0][0x39c] ;  /* 0x00007380ff0477ac */ /* 0x000f220008000800 */
        /* <DEDUP_REMOVED lines=11> */
[----:B--2---:R-:W-:Y:S01]  /*1cc60*/  ISETP.LT.AND P5, PT, R27, UR5, !P0 ;  /* 0x000000051b007c0c */ /* 0x004fe2000c7a1270 */
[----:B------:R-:W2:Y:S01]  /*1cc70*/  LDCU UR5, c[0x0][0x39c] ;  /* 0x00007380ff0577ac */ /* 0x000ea20008000800 */
[----:B------:R-:W2:Y:S01]  /*1cc80*/  LDL.LU R27, [R1+0x178] ;  /* 0x00017800011b7983 */ /* 0x000ea20000300800 */
[----:B0-----:R-:W-:Y:S01]  /*1cc90*/  IMAD R2, R10, 0x4, R4 ;  /* 0x000000040a027824 */ /* 0x001fe200078e0204 */
[----:B------:R-:W-:Y:S01]  /*1cca0*/  PRMT R4, R19, 0x7771, RZ ;  /* 0x0000777113047816 */ /* 0x000fe200000000ff */
[----:B------:R-:W0:Y:S01]  /*1ccb0*/  LDC R10, c[0x0][0x3b8] ;  /* 0x0000ee00ff0a7b82 */ /* 0x000e220000000800 */
[----:B----4-:R-:W-:Y:S01]  /*1ccc0*/  ISETP.LT.AND P4, PT, R26, UR4, !P0 ;  /* 0x000000041a007c0c */ /* 0x010fe2000c781270 */
[----:B------:R-:W4:Y:S01]  /*1ccd0*/  LDCU UR4, c[0x0][0x39c] ;  /* 0x00007380ff0477ac */ /* 0x000f220008000800 */
[----:B------:R-:W2:Y:S04]  /*1cce0*/  LDL.LU R26, [R1+0x17c] ;  /* 0x00017c00011a7983 */ /* 0x000ea80000300800 */
[----:B------:R1:W-:Y:S04]  /*1ccf0*/  @P2 STG.E.U8 desc[UR8][R24.64], R4 ;  /* 0x0000000418002986 */ /* 0x0003e8000c101108 */
[----:B-1----:R-:W2:Y:S01]  /*1cd00*/  LDL.LU R25, [R1+0x170] ;  /* 0x0001700001197983 */ /* 0x002ea20000300800 */
[----:B------:R-:W-:Y:S01]  /*1cd10*/  IADD3 R22, P6, PT, R2, R0, RZ ;  /* 0x0000000002167210 */ /* 0x000fe20007fde0ff */
[----:B------:R-:W-:-:S02]  /*1cd20*/  IMAD R4, R8, 0x4, R2 ;  /* 0x0000000408047824 */ /* 0x000fc400078e0202 */
[----:B------:R-:W1:Y:S01]  /*1cd30*/  LDC R8, c[0x0][0x3b8] ;  /* 0x0000ee00ff087b82 */ /* 0x000e620000000800 */
[----:B------:R-:W-:Y:S02]  /*1cd40*/  LEA.HI.X.SX32 R23, R2, R28, 0x1, P6 ;  /* 0x0000001c02177211 */ /* 0x000fe400030f0eff */
[----:B------:R-:W-:Y:S02]  /*1cd50*/  PRMT R2, R21, 0x7771, RZ ;  /* 0x0000777115027816 */ /* 0x000fe400000000ff */
[----:B------:R-:W-:-:S03]  /*1cd60*/  IADD3 R24, P6, PT, R4, R0, RZ ;  /* 0x0000000004187210 */ /* 0x000fc60007fde0ff */
[----:B------:R3:W-:Y:S01]  /*1cd70*/  @P3 STG.E.U8 desc[UR8][R22.64], R2 ;  /* 0x0000000216003986 */ /* 0x0007e2000c101108 */
[----:B------:R-:W-:Y:S01]  /*1cd80*/  ISETP.LT.AND P3, PT, R14, UR6, !P0 ;  /* 0x000000060e007c0c */ /* 0x000fe2000c761270 */
[----:B------:R-:W0:Y:S02]  /*1cd90*/  LDCU UR6, c[0x0][0x39c] ;  /* 0x00007380ff0677ac */ /* 0x000e240008000800 */
[----:B------:R-:W4:Y:S01]  /*1cda0*/  LDL.LU R14, [R1+0x184] ;  /* 0x00018400010e7983 */ /* 0x000f220000300800 */
[----:B---3--:R-:W-:Y:S02]  /*1cdb0*/  IMAD R2, R6, 0x4, R4 ;  /* 0x0000000406027824 */ /* 0x008fe400078e0204 */
[----:B------:R-:W3:Y:S01]  /*1cdc0*/  LDC R6, c[0x0][0x3b8] ;  /* 0x0000ee00ff067b82 */ /* 0x000ee20000000800 */
[----:B--2---:R-:W-:Y:S01]  /*1cdd0*/  ISETP.LT.AND P2, PT, R25, UR5, !P0 ;  /* 0x0000000519007c0c */ /* 0x004fe2000c741270 */
[----:B------:R-:W2:Y:S01]  /*1cde0*/  LDCU UR5, c[0x0][0x39c] ;  /* 0x00007380ff0577ac */ /* 0x000ea20008000800 */
[----:B------:R-:W-:-:S02]  /*1cdf0*/  LEA.HI.X.SX32 R25, R4, R28, 0x1, P6 ;  /* 0x0000001c04197211 */ /* 0x000fc400030f0eff */
[----:B------:R-:W-:-:S05]  /*1ce00*/  PRMT R4, R20, 0x7772, RZ ;  /* 0x0000777214047816 */ /* 0x000fca00000000ff */
[----:B------:R0:W-:Y:S01]  /*1ce10*/  @P5 STG.E.U8 desc[UR8][R24.64], R4 ;  /* 0x0000000418005986 */ /* 0x0001e2000c101108 */
[----:B----4-:R-:W-:Y:S01]  /*1ce20*/  ISETP.LT.AND P5, PT, R27, UR4, !P0 ;  /* 0x000000041b007c0c */ /* 0x010fe2000c7a1270 */
[----:B------:R-:W4:Y:S02]  /*1ce30*/  LDCU UR4, c[0x0][0x39c] ;  /* 0x00007380ff0477ac */ /* 0x000f240008000800 */
        /* <DEDUP_REMOVED lines=9> */
[----:B--2---:R-:W-:Y:S01]  /*1ced0*/  ISETP.LT.AND P4, PT, R26, UR5, !P0 ;  /* 0x000000051a007c0c */ /* 0x004fe2000c781270 */
[----:B------:R-:W2:Y:S01]  /*1cee0*/  LDCU UR5, c[0x0][0x39c] ;  /* 0x00007380ff0577ac */ /* 0x000ea20008000800 */
[----:B0-----:R-:W-:Y:S02]  /*1cef0*/  IMAD R2, R10, 0x4, R4 ;  /* 0x000000040a027824 */ /* 0x001fe400078e0204 */
[----:B------:R-:W2:Y:S04]  /*1cf00*/  LDL R10, [R1+0x2c] ;  /* 0x00002c00010a7983 */ /* 0x000ea80000100800 */
[----:B------:R-:W4:Y:S01]  /*1cf10*/  LDL.LU R26, [R1+0x18c] ;  /* 0x00018c00011a7983 */ /* 0x000f220000300800 */
[----:B---3--:R-:W-:-:S02]  /*1cf20*/  PRMT R4, R12, 0x7772, RZ ;  /* 0x000077720c047816 */ /* 0x008fc400000000ff */
[----:B------:R-:W0:Y:S03]  /*1cf30*/  LDC R12, c[0x0][0x3b8] ;  /* 0x0000ee00ff0c7b82 */ /* 0x000e260000000800 */
[----:B------:R3:W-:Y:S04]  /*1cf40*/  @P2 STG.E.U8 desc[UR8][R24.64], R4 ;  /* 0x0000000418002986 */ /* 0x0007e8000c101108 */
[----:B---3--:R-:W4:Y:S01]  /*1cf50*/  LDL.LU R25, [R1+0x180] ;  /* 0x0001800001197983 */ /* 0x008f220000300800 */
[----:B------:R-:W-:Y:S01]  /*1cf60*/  IADD3 R22, P6, PT, R2, R0, RZ ;  /* 0x0000000002167210 */ /* 0x000fe20007fde0ff */
[----:B-1----:R-:W-:Y:S02]  /*1cf70*/  IMAD R4, R8, 0x4, R2 ;  /* 0x0000000408047824 */ /* 0x002fe400078e0202 */
[----:B------:R-:W1:Y:S01]  /*1cf80*/  LDC R8, c[0x0][0x3b8] ;  /* 0x0000ee00ff087b82 */ /* 0x000e620000000800 */
[----:B------:R-:W-:-:S02]  /*1cf90*/  LEA.HI.X.SX32 R23, R2, R28, 0x1, P6 ;  /* 0x0000001c02177211 */ /* 0x000fc400030f0eff */
[----:B--2---:R-:W-:-:S05]  /*1cfa0*/  PRMT R2, R10, 0x7772, RZ ;  /* 0x000077720a027816 */ /* 0x004fca00000000ff */
[----:B------:R-:W2:Y:S01]  /*1cfb0*/  LDC R10, c[0x0][0x3b8] ;  /* 0x0000ee00ff0a7b82 */ /* 0x000ea20000000800 */
[----:B------:R-:W-:Y:S01]  /*1cfc0*/  IADD3 R24, P6, PT, R4, R0, RZ ;  /* 0x0000000004187210 */ /* 0x000fe20007fde0ff */
[----:B------:R3:W-:Y:S02]  /*1cfd0*/  @P3 STG.E.U8 desc[UR8][R22.64], R2 ;  /* 0x0000000216003986 */ /* 0x0007e4000c101108 */
[----:B---3--:R-:W-:Y:S01]  /*1cfe0*/  IMAD R2, R6, 0x4, R4 ;  /* 0x0000000406027824 */ /* 0x008fe200078e0204 */
[----:B------:R-:W-:-:S03]  /*1cff0*/  ISETP.LT.AND P3, PT, R14, UR6, !P0 ;  /* 0x000000060e007c0c */ /* 0x000fc6000c761270 */
[----:B------:R-:W3:Y:S01]  /*1d000*/  LDC R6, c[0x0][0x3b8] ;  /* 0x0000ee00ff067b82 */ /* 0x000ee20000000800 */
[----:B------:R-:W2:Y:S01]  /*1d010*/  LDL.LU R14, [R1+0x194] ;  /* 0x00019400010e7983 */ /* 0x000ea20000300800 */
[----:B------:R-:W0:Y:S01]  /*1d020*/  LDCU UR6, c[0x0][0x39c] ;  /* 0x00007380ff0677ac */ /* 0x000e220008000800 */
[----:B----4-:R-:W-:Y:S01]  /*1d030*/  ISETP.LT.AND P2, PT, R25, UR4, !P0 ;  /* 0x0000000419007c0c */ /* 0x010fe2000c741270 */
[----:B------:R-:W4:Y:S01]  /*1d040*/  LDCU UR4, c[0x0][0x39c] ;  /* 0x00007380ff0477ac */ /* 0x000f220008000800 */
[----:B------:R-:W-:Y:S02]  /*1d050*/  LEA.HI.X.SX32 R25, R4, R28, 0x1, P6 ;  /* 0x0000001c04197211 */ /* 0x000fe400030f0eff */
[----:B------:R-:W-:Y:S02]  /*1d060*/  PRMT R4, R29, 0x7772, RZ ;  /* 0x000077721d047816 */ /* 0x000fe400000000ff */
[----:B------:R-:W-:-:S03]  /*1d070*/  IADD3 R22, P6, PT, R2, R0, RZ ;  /* 0x0000000002167210 */ /* 0x000fc60007fde0ff */
[----:B------:R0:W-:Y:S01]  /*1d080*/  @P5 STG.E.U8 desc[UR8][R24.64], R4 ;  /* 0x0000000418005986 */ /* 0x0001e2000c101108 */
[----:B------:R-:W-:Y:S01]  /*1d090*/  LEA.HI.X.SX32 R23, R2, R28, 0x1, P6 ;  /* 0x0000001c02177211 */ /* 0x000fe200030f0eff */
[----:B0-----:R-:W-:Y:S01]  /*1d0a0*/  IMAD R4, R12, 0x4, R2 ;  /* 0x000000040c047824 */ /* 0x001fe200078e0202 */
[----:B------:R-:W-:Y:S01]  /*1d0b0*/  PRMT R2, R5, 0x7772, RZ ;  /* 0x0000777205027816 */ /* 0x000fe200000000ff */
[----:B------:R-:W0:Y:S03]  /*1d0c0*/  LDC R12, c[0x0][0x3b8] ;  /* 0x0000ee00ff0c7b82 */ /* 0x000e260000000800 */
        /* <DEDUP_REMOVED lines=13> */
[----:B-1----:R-:W0:Y:S01]  /*1d1a0*/  LDL.LU R25, [R1+0x190] ;  /* 0x0001900001197983 */ /* 0x002e220000300800 */
[----:B------:R-:W-:Y:S01]  /*1d1b0*/  IADD3 R22, P6, PT, R2, R0, RZ ;  /* 0x0000000002167210 */ /* 0x000fe20007fde0ff */
[----:B------:R-:W-:-:S02]  /*1d1c0*/  IMAD R4, R8, 0x4, R2 ;  /* 0x0000000408047824 */ /* 0x000fc400078e0202 */
[----:B------:R-:W1:Y:S01]  /*1d1d0*/  LDC R8, c[0x0][0x3b8] ;  /* 0x0000ee00ff087b82 */ /* 0x000e620000000800 */
[----:B------:R-:W-:Y:S02]  /*1d1e0*/  LEA.HI.X.SX32 R23, R2, R28, 0x1, P6 ;  /* 0x0000001c02177211 */ /* 0x000fe400030f0eff */
[----:B------:R-:W-:Y:S02]  /*1d1f0*/  PRMT R2, R7, 0x7772, RZ ;  /* 0x0000777207027816 */ /* 0x000fe400000000ff */
[----:B------:R-:W-:-:S03]  /*1d200*/  IADD3 R24, P6, PT, R4, R0, RZ ;  /* 0x0000000004187210 */ /* 0x000fc60007fde0ff */
[----:B------:R3:W-:Y:S02]  /*1d210*/  @P3 STG.E.U8 desc[UR8][R22.64], R2 ;  /* 0x0000000216003986 */ /* 0x0007e4000c101108 */
[----:B---3--:R-:W-:Y:S01]  /*1d220*/  IMAD R2, R6, 0x4, R4 ;  /* 0x0000000406027824 */ /* 0x008fe200078e0204 */
[----:B------:R-:W-:Y:S01]  /*1d230*/  ISETP.LT.AND P3, PT, R14, UR6, !P0 ;  /* 0x000000060e007c0c */ /* 0x000fe2000c761270 */
[----:B------:R-:W3:Y:S01]  /*1d240*/  LDC R6, c[0x0][0x3b8] ;  /* 0x0000ee00ff067b82 */ /* 0x000ee20000000800 */
[----:B------:R-:W2:Y:S01]  /*1d250*/  LDL.LU R14, [R1+0x1a4] ;  /* 0x0001a400010e7983 */ /* 0x000ea20000300800 */
[----:B------:R-:W0:Y:S02]  /*1d260*/  LDCU UR6, c[0x0][0x39c] ;  /* 0x00007380ff0677ac */ /* 0x000e240008000800 */
[----:B0-----:R-:W-:Y:S01]  /*1d270*/  ISETP.LT.AND P2, PT, R25, UR5, !P0 ;  /* 0x0000000519007c0c */ /* 0x001fe2000c741270 */
[----:B------:R-:W0:Y:S01]  /*1d280*/  LDCU UR5, c[0x0][0x39c] ;  /* 0x00007380ff0577ac */ /* 0x000e220008000800 */
[----:B------:R-:W-:-:S02]  /*1d290*/  LEA.HI.X.SX32 R25, R4, R28, 0x1, P6 ;  /* 0x0000001c04197211 */ /* 0x000fc400030f0eff */
        /* <DEDUP_REMOVED lines=10> */
[----:B----4-:R-:W-:Y:S01]  /*1d340*/  ISETP.LT.AND P5, PT, R27, UR4, !P0 ;  /* 0x000000041b007c0c */ /* 0x010fe2000c7a1270 */
[----:B------:R-:W4:Y:S01]  /*1d350*/  LDCU UR4, c[0x0][0x39c] ;  /* 0x00007380ff0477ac */ /* 0x000f220008000800 */
[----:B------:R-:W4:Y:S01]  /*1d360*/  LDL.LU R27, [R1+0x1a8] ;  /* 0x0001a800011b7983 */ /* 0x000f220000300800 */
[----:B--2---:R-:W-:Y:S01]  /*1d370*/  IMAD R2, R10, 0x4, R4 ;  /* 0x000000040a027824 */ /* 0x004fe200078e0204 */
[----:B------:R-:W-:Y:S01]  /*1d380*/  PRMT R4, R11, 0x7772, RZ ;  /* 0x000077720b047816 */ /* 0x000fe200000000ff */
[----:B------:R-:W2:Y:S01]  /*1d390*/  LDC R10, c[0x0][0x3b8] ;  /* 0x0000ee00ff0a7b82 */ /* 0x000ea20000000800 */
[----:B------:R-:W-:Y:S01]  /*1d3a0*/  ISETP.LT.AND P4, PT, R26, UR5, !P0 ;  /* 0x000000051a007c0c */ /* 0x000fe2000c781270 */
[----:B------:R-:W0:Y:S01]  /*1d3b0*/  LDCU UR5, c[0x0][0x39c] ;  /* 0x00007380ff0577ac */ /* 0x000e220008000800 */
        /* <DEDUP_REMOVED lines=10> */
[----:B---3--:R-:W-:Y:S02]  /*1d460*/  IMAD R2, R6, 0x4, R4 ;  /* 0x0000000406027824 */ /* 0x008fe400078e0204 */
[----:B------:R-:W3:Y:S01]  /*1d470*/  LDC R6, c[0x0][0x3b8] ;  /* 0x0000ee00ff067b82 */ /* 0x000ee20000000800 */
        /* <DEDUP_REMOVED lines=8> */
[----:B------:R-:W-:-:S04]  /*1d500*/  PRMT R2, R17, 0x7772, RZ ;  /* 0x0000777211027816 */ /* 0x000fc800000000ff */
[C---:B------:R-:W-:Y:S01]  /*1d510*/  IADD3 R24, P6, PT, R4.reuse, R0, RZ ;  /* 0x0000000004187210 */ /* 0x040fe20007fde0ff */
[----:B------:R2:W-:Y:S03]  /*1d520*/  @P4 STG.E.U8 desc[UR8][R22.64], R2 ;  /* 0x0000000216004986 */ /* 0x0005e6000c101108 */
[----:B------:R-:W-:Y:S02]  /*1d530*/  LEA.HI.X.SX32 R25, R4, R28, 0x1, P6 ;  /* 0x0000001c04197211 */ /* 0x000fe400030f0eff */
[----:B------:R-:W-:Y:S01]  /*1d540*/  ISETP.LT.AND P5, PT, R27, UR5, !P0 ;  /* 0x000000051b007c0c */ /* 0x000fe2000c7a1270 */
[----:B------:R-:W0:Y:S01]  /*1d550*/  LDCU UR5, c[0x0][0x39c] ;  /* 0x00007380ff0577ac */ /* 0x000e220008000800 */
[----:B------:R-:W3:Y:S01]  /*1d560*/  LDL.LU R27, [R1+0x1b8] ;  /* 0x0001b800011b7983 */ /* 0x000ee20000300800 */
[----:B--2---:R-:W-:Y:S01]  /*1d570*/  IMAD R2, R10, 0x4, R4 ;  /* 0x000000040a027824 */ /* 0x004fe200078e0204 */
[----:B------:R-:W-:-:S02]  /*1d580*/  PRMT R4, R19, 0x7772, RZ ;  /* 0x0000777213047816 */ /* 0x000fc400000000ff */
[----:B------:R-:W2:Y:S01]  /*1d590*/  LDL.LU R12, [R1+0x1b4] ;  /* 0x0001b400010c7983 */ /* 0x000ea20000300800 */
[----:B----4-:R-:W-:Y:S01]  /*1d5a0*/  ISETP.LT.AND P4, PT, R26, UR4, !P0 ;  /* 0x000000041a007c0c */ /* 0x010fe2000c781270 */
[----:B------:R-:W4:Y:S01]  /*1d5b0*/  LDC R10, c[0x0][0x3b8] ;  /* 0x0000ee00ff0a7b82 */ /* 0x000f220000000800 */
[----:B------:R-:W-:Y:S01]  /*1d5c0*/  ISETP.LT.AND P3, PT, R14, UR6, !P0 ;  /* 0x000000060e007c0c */ /* 0x000fe2000c761270 */
[----:B------:R-:W2:Y:S01]  /*1d5d0*/  LDL.LU R26, [R1+0x1c0] ;  /* 0x0001c000011a7983 */ /* 0x000ea20000300800 */
[----:B------:R-:W-:Y:S01]  /*1d5e0*/  IADD3 R22, P6, PT, R2, R0, RZ ;  /* 0x0000000002167210 */ /* 0x000fe20007fde0ff */
[----:B------:R-:W2:Y:S02]  /*1d5f0*/  LDCU UR6, c[0x0][0x39c] ;  /* 0x00007380ff0677ac */ /* 0x000ea40008000800 */
[----:B------:R0:W-:Y:S02]  /*1d600*/  @P2 STG.E.U8 desc[UR8][R24.64], R4 ;  /* 0x0000000418002986 */ /* 0x0001e4000c101108 */
[----:B------:R-:W2:Y:S01]  /*1d610*/  LDC R14, c[0x0][0x3b8] ;  /* 0x0000ee00ff0e7b82 */ /* 0x000ea20000000800 */
[----:B------:R-:W2:Y:S01]  /*1d620*/  LDCU UR4, c[0x0][0x39c] ;  /* 0x00007380ff0477ac */ /* 0x000ea20008000800 */
[----:B0-----:R-:W2:Y:S01]  /*1d630*/  LDL.LU R25, [R1+0x1b0] ;  /* 0x0001b00001197983 */ /* 0x001ea20000300800 */
[----:B-1----:R-:W-:Y:S01]  /*1d640*/  IMAD R4, R8, 0x4, R2 ;  /* 0x0000000408047824 */ /* 0x002fe200078e0202 */
[----:B------:R-:W-:-:S04]  /*1d650*/  LEA.HI.X.SX32 R23, R2, R28, 0x1, P6 ;  /* 0x0000001c02177211 */ /* 0x000fc800030f0eff */
[----:B------:R-:W0:Y:S01]  /*1d660*/  LDC R8, c[0x0][0x3b8] ;  /* 0x0000ee00ff087b82 */ /* 0x000e220000000800 */
[----:B------:R-:W-:Y:S02]  /*1d670*/  PRMT R2, R21, 0x7772, RZ ;  /* 0x0000777215027816 */ /* 0x000fe400000000ff */
[----:B------:R-:W-:-:S03]  /*1d680*/  IADD3 R24, P6, PT, R4, R0, RZ ;  /* 0x0000000004187210 */ /* 0x000fc60007fde0ff */
[----:B------:R3:W-:Y:S02]  /*1d690*/  @P3 STG.E.U8 desc[UR8][R22.64], R2 ;  /* 0x0000000216003986 */ /* 0x0007e4000c101108 */
[----:B---3--:R-:W-:Y:S01]  /*1d6a0*/  IMAD R2, R6, 0x4, R4 ;  /* 0x0000000406027824 */ /* 0x008fe200078e0204 */
[----:B--2---:R-:W-:Y:S01]  /*1d6b0*/  ISETP.LT.AND P2, PT, R25, UR5, !P0 ;  /* 0x0000000519007c0c */ /* 0x004fe2000c741270 */
[----:B------:R-:W1:Y:S01]  /*1d6c0*/  LDCU UR5, c[0x0][0x39c] ;  /* 0x00007380ff0577ac */ /* 0x000e620008000800 */
[----:B------:R-:W-:Y:S02]  /*1d6d0*/  LEA.HI.X.SX32 R25, R4, R28, 0x1, P6 ;  /* 0x0000001c04197211 */ /* 0x000fe400030f0eff */
[----:B------:R-:W-:Y:S02]  /*1d6e0*/  PRMT R4, R20, 0x7773, RZ ;  /* 0x0000777314047816 */ /* 0x000fe400000000ff */
[----:B------:R-:W2:Y:S04]  /*1d6f0*/  LDL.LU R20, [R1+0x1c4] ;  /* 0x0001c40001147983 */ /* 0x000ea80000300800 */
[----:B------:R3:W-:Y:S04]  /*1d700*/  @P5 STG.E.U8 desc[UR8][R24.64], R4 ;  /* 0x0000000418005986 */ /* 0x0007e8000c101108 */
[----:B---3--:R-:W1:Y:S01]  /*1d710*/  LDL.LU R24, [R1+0x1bc] ;  /* 0x0001bc0001187983 */ /* 0x008e620000300800 */
[----:B------:R-:W-:-:S03]  /*1d720*/  IMAD R4, R14, 0x4, R2 ;  /* 0x000000040e047824 */ /* 0x000fc600078e0202 */
[----:B------:R-:W3:Y:S04]  /*1d730*/  LDL.LU R25, [R1+0x2c] ;  /* 0x00002c0001197983 */ /* 0x000ee80000300800 */
[----:B------:R-:W2:Y:S01]  /*1d740*/  LDL.LU R14, [R1+0x24] ;  /* 0x00002400010e7983 */ /* 0x000ea20000300800 */
[----:B------:R-:W-:Y:S01]  /*1d750*/  ISETP.LT.AND P3, PT, R12, UR6, !P0 ;  /* 0x000000060c007c0c */ /* 0x000fe2000c761270 */
[----:B------:R-:W0:Y:S01]  /*1d760*/  LDCU UR6, c[0x0][0x39c] ;  /* 0x00007380ff0677ac */ /* 0x000e220008000800 */
[----:B------:R-:W-:Y:S02]  /*1d770*/  IADD3 R22, P6, PT, R2, R0, RZ ;  /* 0x0000000002167210 */ /* 0x000fe40007fde0ff */
[----:B------:R-:W-:Y:S01]  /*1d780*/  PRMT R3, R3, 0x7773, RZ ;  /* 0x0000777303037816 */ /* 0x000fe200000000ff */
[----:B----4-:R-:W-:Y:S01]  /*1d790*/  IMAD R6, R10, 0x4, R4 ;  /* 0x000000040a067824 */ /* 0x010fe200078e0204 */
[----:B------:R-:W-:Y:S01]  /*1d7a0*/  LEA.HI.X.SX32 R23, R2, R28, 0x1, P6 ;  /* 0x0000001c02177211 */ /* 0x000fe200030f0eff */
[----:B------:R-:W4:Y:S01]  /*1d7b0*/  LDC R12, c[0x0][0x3b8] ;  /* 0x0000ee00ff0c7b82 */ /* 0x000f220000000800 */
[----:B------:R-:W-:-:S03]  /*1d7c0*/  IADD3 R2, P6, PT, R4, R0, RZ ;  /* 0x0000000004027210 */ /* 0x000fc60007fde0ff */
[----:B------:R0:W-:Y:S01]  /*1d7d0*/  @P4 STG.E.U8 desc[UR8][R22.64], R3 ;  /* 0x0000000316004986 */ /* 0x0001e2000c101108 */
[----:B------:R-:W-:Y:S01]  /*1d7e0*/  ISETP.LT.AND P5, PT, R27, UR4, !P0 ;  /* 0x000000041b007c0c */ /* 0x000fe2000c7a1270 */
[----:B------:R-:W1:Y:S02]  /*1d7f0*/  LDCU UR4, c[0x0][0x39c] ;  /* 0x00007380ff0477ac */ /* 0x000e640008000800 */
[----:B------:R-:W3:Y:S01]  /*1d800*/  LDL.LU R27, [R1+0x1c8] ;  /* 0x0001c800011b7983 */ /* 0x000ee20000300800 */
[----:B------:R-:W1:Y:S01]  /*1d810*/  LDC R10, c[0x0][0x3b8] ;  /* 0x0000ee00ff0a7b82 */ /* 0x000e620000000800 */
[----:B0-----:R-:W-:Y:S02]  /*1d820*/  LEA.HI.X.SX32 R3, R4, R28, 0x1, P6 ;  /* 0x0000001c04037211 */ /* 0x001fe400030f0eff */
[----:B--2---:R-:W-:-:S05]  /*1d830*/  PRMT R4, R14, 0x7773, RZ ;  /* 0x000077730e047816 */ /* 0x004fca00000000ff */
[----:B------:R0:W-:Y:S01]  /*1d840*/  @P2 STG.E.U8 desc[UR8][R2.64], R4 ;  /* 0x0000000402002986 */ /* 0x0001e2000c101108 */
[----:B------:R-:W-:Y:S01]  /*1d850*/  ISETP.LT.AND P2, PT, R26, UR6, !P0 ;  /* 0x000000061a007c0c */ /* 0x000fe2000c741270 */
[----:B------:R-:W2:Y:S02]  /*1d860*/  LDCU UR6, c[0x0][0x39c] ;  /* 0x00007380ff0677ac */ /* 0x000ea40008000800 */
[----:B------:R-:W2:Y:S04]  /*1d870*/  LDL.LU R26, [R1+0x1d0] ;  /* 0x0001d000011a7983 */ /* 0x000ea80000300800 */
[----:B------:R-:W2:Y:S01]  /*1d880*/  LDL.LU R14, [R1+0x1d4] ;  /* 0x0001d400010e7983 */ /* 0x000ea20000300800 */
[C---:B------:R-:W-:Y:S01]  /*1d890*/  IADD3 R22, P6, PT, R6.reuse, R0, RZ ;  /* 0x0000000006167210 */ /* 0x040fe20007fde0ff */
[----:B0-----:R-:W0:Y:S03]  /*1d8a0*/  LDC R4, c[0x0][0x3b8] ;  /* 0x0000ee00ff047b82 */ /* 0x001e260000000800 */
[----:B------:R-:W-:-:S02]  /*1d8b0*/  LEA.HI.X.SX32 R23, R6, R28, 0x1, P6 ;  /* 0x0000001c06177211 */ /* 0x000fc400030f0eff */
[----:B---3--:R-:W-:Y:S01]  /*1d8c0*/  PRMT R2, R25, 0x7773, RZ ;  /* 0x0000777319027816 */ /* 0x008fe200000000ff */
[----:B----4-:R-:W-:Y:S01]  /*1d8d0*/  IMAD R6, R12, 0x4, R6 ;  /* 0x000000040c067824 */ /* 0x010fe200078e0206 */
[----:B-1----:R-:W-:Y:S01]  /*1d8e0*/  ISETP.LT.AND P4, PT, R24, UR5, !P0 ;  /* 0x0000000518007c0c */ /* 0x002fe2000c781270 */
[----:B------:R-:W1:Y:S01]  /*1d8f0*/  LDCU UR5, c[0x0][0x39c] ;  /* 0x00007380ff0577ac */ /* 0x000e620008000800 */
[----:B------:R-:W-:Y:S01]  /*1d900*/  PRMT R29, R29, 0x7773, RZ ;  /* 0x000077731d1d7816 */ /* 0x000fe200000000ff */
[----:B------:R3:W-:Y:S01]  /*1d910*/  @P3 STG.E.U8 desc[UR8][R22.64], R2 ;  /* 0x0000000216003986 */ /* 0x0007e2000c101108 */
[----:B------:R-:W-:Y:S01]  /*1d920*/  ISETP.LT.AND P3, PT, R20, UR4, !P0 ;  /* 0x0000000414007c0c */ /* 0x000fe2000c761270 */
[----:B------:R-:W2:Y:S01]  /*1d930*/  LDCU UR4, c[0x0][0x39c] ;  /* 0x00007380ff0477ac */ /* 0x000ea20008000800 */
[----:B------:R-:W-:Y:S01]  /*1d940*/  IMAD R8, R8, 0x4, R6 ;  /* 0x0000000408087824 */ /* 0x000fe200078e0206 */
[----:B------:R-:W4:Y:S03]  /*1d950*/  LDL.LU R24, [R1+0x1d8] ;  /* 0x0001d80001187983 */ /* 0x000f260000300800 */
[----:B------:R-:W-:Y:S01]  /*1d960*/  IMAD R25, R10, 0x4, R8 ;  /* 0x000000040a197824 */ /* 0x000fe200078e0208 */
[----:B------:R-:W4:Y:S01]  /*1d970*/  LDL.LU R20, [R1+0x1dc] ;  /* 0x0001dc0001147983 */ /* 0x000f220000300800 */
[----:B------:R-:W-:Y:S01]  /*1d980*/  PRMT R12, R5, 0x7773, RZ ;  /* 0x00007773050c7816 */ /* 0x000fe200000000ff */
[----:B------:R-:W2:Y:S01]  /*1d990*/  LDC R10, c[0x0][0x3b8] ;  /* 0x0000ee00ff0a7b82 */ /* 0x000ea20000000800 */
[----:B---3--:R-:W-:-:S04]  /*1d9a0*/  IADD3 R2, P6, PT, R6, R0, RZ ;  /* 0x0000000006027210 */ /* 0x008fc80007fde0ff */
[----:B------:R-:W-:Y:S02]  /*1d9b0*/  LEA.HI.X.SX32 R3, R6, R28, 0x1, P6 ;  /* 0x0000001c06037211 */ /* 0x000fe400030f0eff */
[C---:B------:R-:W-:Y:S01]  /*1d9c0*/  IADD3 R22, P6, PT, R8.reuse, R0, RZ ;  /* 0x0000000008167210 */ /* 0x040fe20007fde0ff */
[----:B------:R-:W3:Y:S02]  /*1d9d0*/  LDC R6, c[0x0][0x3b8] ;  /* 0x0000ee00ff067b82 */ /* 0x000ee40000000800 */
[----:B------:R0:W-:Y:S01]  /*1d9e0*/  @P5 STG.E.U8 desc[UR8][R2.64], R29 ;  /* 0x0000001d02005986 */ /* 0x0001e2000c101108 */
[----:B------:R-:W-:Y:S02]  /*1d9f0*/  LEA.HI.X.SX32 R23, R8, R28, 0x1, P6 ;  /* 0x0000001c08177211 */ /* 0x000fe400030f0eff */
[----:B-1----:R-:W-:Y:S01]  /*1da00*/  ISETP.LT.AND P6, PT, R27, UR5, !P0 ;  /* 0x000000051b007c0c */ /* 0x002fe2000c7c1270 */
[----:B0-----:R-:W-:Y:S01]  /*1da10*/  IMAD R27, R4, 0x4, R25 ;  /* 0x00000004041b7824 */ /* 0x001fe200078e0219 */
[----:B------:R-:W0:Y:S01]  /*1da20*/  LDCU UR5, c[0x0][0x39c] ;  /* 0x00007380ff0577ac */ /* 0x000e220008000800 */
[----:B------:R-:W1:Y:S01]  /*1da30*/  LDC R8, c[0x0][0x3b8] ;  /* 0x0000ee00ff087b82 */ /* 0x000e620000000800 */
[----:B------:R-:W-:-:S04]  /*1da40*/  IADD3 R2, P5, PT, R25, R0, RZ ;  /* 0x0000000019027210 */ /* 0x000fc80007fbe0ff */
[----:B------:R-:W-:Y:S02]  /*1da50*/  LEA.HI.X.SX32 R3, R25, R28, 0x1, P5 ;  /* 0x0000001c19037211 */ /* 0x000fe400028f0eff */
[----:B------:R-:W-:Y:S02]  /*1da60*/  PRMT R25, R18, 0x7773, RZ ;  /* 0x0000777312197816 */ /* 0x000fe400000000ff */
[----:B------:R-:W0:Y:S01]  /*1da70*/  LDL.LU R18, [R1+0x1e0] ;  /* 0x0001e00001127983 */ /* 0x000e220000300800 */
[----:B--2---:R-:W-:-:S03]  /*1da80*/  ISETP.LT.AND P5, PT, R26, UR4, !P0 ;  /* 0x000000041a007c0c */ /* 0x004fc6000c7a1270 */
[----:B------:R2:W-:Y:S04]  /*1da90*/  @P4 STG.E.U8 desc[UR8][R22.64], R12 ;  /* 0x0000000c16004986 */ /* 0x0005e8000c101108 */
[----:B------:R-:W4:Y:S01]  /*1daa0*/  LDL.LU R26, [R1+0x1cc] ;  /* 0x0001cc00011a7983 */ /* 0x000f220000300800 */
[C---:B------:R-:W-:Y:S01]  /*1dab0*/  IADD3 R4, P4, PT, R27.reuse, R0, RZ ;  /* 0x000000001b047210 */ /* 0x040fe20007f9e0ff */
[----:B------:R-:W0:Y:S02]  /*1dac0*/  LDCU UR4, c[0x0][0x39c] ;  /* 0x00007380ff0477ac */ /* 0x000e240008000800 */
[----:B------:R1:W-:Y:S01]  /*1dad0*/  @P2 STG.E.U8 desc[UR8][R2.64], R25 ;  /* 0x0000001902002986 */ /* 0x0003e2000c101108 */
[----:B------:R-:W-:Y:S01]  /*1dae0*/  ISETP.LT.AND P2, PT, R14, UR6, !P0 ;  /* 0x000000060e007c0c */ /* 0x000fe2000c741270 */
[----:B------:R-:W0:Y:S01]  /*1daf0*/  LDCU UR6, c[0x0][0x39c] ;  /* 0x00007380ff0677ac */ /* 0x000e220008000800 */
[----:B------:R-:W0:Y:S01]  /*1db00*/  LDC R14, c[0x0][0x3b8] ;  /* 0x0000ee00ff0e7b82 */ /* 0x000e220000000800 */
[----:B------:R-:W-:Y:S01]  /*1db10*/  LEA.HI.X.SX32 R5, R27, R28, 0x1, P4 ;  /* 0x0000001c1b057211 */ /* 0x000fe200020f0eff */
[----:B---3--:R-:W-:Y:S01]  /*1db20*/  IMAD R27, R6, 0x4, R27 ;  /* 0x00000004061b7824 */ /* 0x008fe200078e021b */
[----:B--2---:R-:W-:-:S05]  /*1db30*/  PRMT R23, R7, 0x7773, RZ ;  /* 0x0000777307177816 */ /* 0x004fca00000000ff */
[----:B------:R-:W2:Y:S01]  /*1db40*/  LDC R12, c[0x0][0x3b8] ;  /* 0x0000ee00ff0c7b82 */ /* 0x000ea20000000800 */
[----:B-1----:R-:W-:Y:S01]  /*1db50*/  IMAD R3, R8, 0x4, R27 ;  /* 0x0000000408037824 */ /* 0x002fe200078e021b */
[----:B------:R1:W-:Y:S01]  /*1db60*/  @P3 STG.E.U8 desc[UR8][R4.64], R23 ;  /* 0x0000001704003986 */ /* 0x0003e2000c101108 */
[----:B------:R-:W-:Y:S02]  /*1db70*/  IADD3 R6, P3, PT, R27, R0, RZ ;  /* 0x000000001b067210 */ /* 0x000fe40007f7e0ff */
[----:B------:R-:W-:-:S03]  /*1db80*/  PRMT R25, R16, 0x7773, RZ ;  /* 0x0000777310197816 */ /* 0x000fc600000000ff */
[----:B------:R-:W3:Y:S01]  /*1db90*/  LDC R8, c[0x0][0x3b8] ;  /* 0x0000ee00ff087b82 */ /* 0x000ee20000000800 */
[----:B------:R-:W-:-:S07]  /*1dba0*/  LEA.HI.X.SX32 R7, R27, R28, 0x1, P3 ;  /* 0x0000001c1b077211 */ /* 0x000fce00018f0eff */
[----:B------:R-:W3:Y:S01]  /*1dbb0*/  LDC R16, c[0x0][0x3b8] ;  /* 0x0000ee00ff107b82 */ /* 0x000ee20000000800 */
[----:B-1----:R-:W-:Y:S01]  /*1dbc0*/  IMAD R5, R10, 0x4, R3 ;  /* 0x000000040a057824 */ /* 0x002fe200078e0203 */
[----:B------:R-:W-:Y:S01]  /*1dbd0*/  PRMT R27, R9, 0x7773, RZ ;  /* 0x00007773091b7816 */ /* 0x000fe200000000ff */
[----:B------:R1:W-:Y:S01]  /*1dbe0*/  @P6 STG.E.U8 desc[UR8][R6.64], R25 ;  /* 0x0000001906006986 */ /* 0x0003e2000c101108 */
[-C--:B------:R-:W-:Y:S01]  /*1dbf0*/  IADD3 R2, P3, PT, R3, R0.reuse, RZ ;  /* 0x0000000003027210 */ /* 0x080fe20007f7e0ff */
[----:B0-----:R-:W-:Y:S01]  /*1dc00*/  IMAD R23, R14, 0x4, R5 ;  /* 0x000000040e177824 */ /* 0x001fe200078e0205 */
[----:B------:R-:W-:Y:S02]  /*1dc10*/  IADD3 R4, P6, PT, R5, R0, RZ ;  /* 0x0000000005047210 */ /* 0x000fe40007fde0ff */
[----:B------:R-:W0:Y:S01]  /*1dc20*/  LDC R9, c[0x0][0x3b8] ;  /* 0x0000ee00ff097b82 */ /* 0x000e220000000800 */
[-C--:B------:R-:W-:Y:S02]  /*1dc30*/  LEA.HI.X.SX32 R3, R3, R28.reuse, 0x1, P3 ;  /* 0x0000001c03037211 */ /* 0x080fe400018f0eff */
[----:B------:R-:W-:-:S02]  /*1dc40*/  LEA.HI.X.SX32 R5, R5, R28, 0x1, P6 ;  /* 0x0000001c05057211 */ /* 0x000fc400030f0eff */
[----:B----4-:R-:W-:Y:S02]  /*1dc50*/  ISETP.LT.AND P4, PT, R24, UR7, !P0 ;  /* 0x0000000718007c0c */ /* 0x010fe4000c781270 */
[----:B-1----:R-:W-:Y:S01]  /*1dc60*/  PRMT R25, R11, 0x7773, RZ ;  /* 0x000077730b197816 */ /* 0x002fe200000000ff */
[----:B--2---:R-:W-:Y:S01]  /*1dc70*/  IMAD R11, R12, 0x4, R23 ;  /* 0x000000040c0b7824 */ /* 0x004fe200078e0217 */
[----:B------:R-:W-:Y:S01]  /*1dc80*/  ISETP.LT.AND P3, PT, R20, UR4, !P0 ;  /* 0x0000000414007c0c */ /* 0x000fe2000c761270 */
[----:B------:R3:W-:Y:S01]  /*1dc90*/  @P5 STG.E.U8 desc[UR8][R2.64], R27 ;  /* 0x0000001b02005986 */ /* 0x0007e2000c101108 */
[----:B------:R-:W-:-:S03]  /*1dca0*/  IADD3 R6, P6, PT, R23, R0, RZ ;  /* 0x0000000017067210 */ /* 0x000fc60007fde0ff */
[----:B------:R1:W-:Y:S01]  /*1dcb0*/  @P2 STG.E.U8 desc[UR8][R4.64], R25 ;  /* 0x0000001904002986 */ /* 0x0003e2000c101108 */
[----:B------:R-:W-:Y:S02]  /*1dcc0*/  IADD3 R10, P2, PT, R11, R0, RZ ;  /* 0x000000000b0a7210 */ /* 0x000fe40007f5e0ff */
[-C--:B------:R-:W-:Y:S02]  /*1dcd0*/  LEA.HI.X.SX32 R7, R23, R28.reuse, 0x1, P6 ;  /* 0x0000001c17077211 */ /* 0x080fe400030f0eff */
[----:B------:R-:W-:Y:S01]  /*1dce0*/  PRMT R23, R13, 0x7773, RZ ;  /* 0x000077730d177816 */ /* 0x000fe200000000ff */
[----:B---3--:R-:W-:Y:S01]  /*1dcf0*/  IMAD R3, R8, 0x4, R11 ;  /* 0x0000000408037824 */ /* 0x008fe200078e020b */
[----:B------:R-:W-:Y:S02]  /*1dd00*/  PRMT R15, R15, 0x7773, RZ ;  /* 0x000077730f0f7816 */ /* 0x000fe400000000ff */
[----:B------:R-:W-:Y:S01]  /*1dd10*/  LEA.HI.X.SX32 R11, R11, R28, 0x1, P2 ;  /* 0x0000001c0b0b7211 */ /* 0x000fe200010f0eff */
[----:B------:R-:W-:Y:S01]  /*1dd20*/  IMAD R13, R16, 0x4, R3 ;  /* 0x00000004100d7824 */ /* 0x000fe200078e0203 */
[----:B------:R-:W-:Y:S01]  /*1dd30*/  ISETP.LT.AND P5, PT, R18, UR5, !P0 ;  /* 0x0000000512007c0c */ /* 0x000fe2000c7a1270 */
[----:B------:R2:W-:Y:S01]  /*1dd40*/  @P4 STG.E.U8 desc[UR8][R6.64], R23 ;  /* 0x0000001706004986 */ /* 0x0005e2000c101108 */
[----:B------:R-:W-:-:S03]  /*1dd50*/  IADD3 R2, P2, PT, R3, R0, RZ ;  /* 0x0000000003027210 */ /* 0x000fc60007f5e0ff */
[----:B------:R2:W-:Y:S01]  /*1dd60*/  @P3 STG.E.U8 desc[UR8][R10.64], R15 ;  /* 0x0000000f0a003986 */ /* 0x0005e2000c101108 */
[----:B-1----:R-:W-:Y:S01]  /*1dd70*/  IADD3 R4, P3, PT, R13, R0, RZ ;  /* 0x000000000d047210 */ /* 0x002fe20007f7e0ff */
[----:B0-----:R-:W-:Y:S01]  /*1dd80*/  IMAD R9, R9, 0x4, R13 ;  /* 0x0000000409097824 */ /* 0x001fe200078e020d */
[-C--:B------:R-:W-:Y:S02]  /*1dd90*/  LEA.HI.X.SX32 R3, R3, R28.reuse, 0x1, P2 ;  /* 0x0000001c03037211 */ /* 0x080fe400010f0eff */
[----:B------:R-:W-:Y:S02]  /*1dda0*/  PRMT R17, R17, 0x7773, RZ ;  /* 0x0000777311117816 */ /* 0x000fe400000000ff */
[----:B------:R-:W-:Y:S02]  /*1ddb0*/  LEA.HI.X.SX32 R5, R13, R28, 0x1, P3 ;  /* 0x0000001c0d057211 */ /* 0x000fe400018f0eff */
[----:B------:R-:W-:Y:S01]  /*1ddc0*/  PRMT R19, R19, 0x7773, RZ ;  /* 0x0000777313137816 */ /* 0x000fe200000000ff */
[----:B------:R2:W-:Y:S01]  /*1ddd0*/  @P5 STG.E.U8 desc[UR8][R2.64], R17 ;  /* 0x0000001102005986 */ /* 0x0005e2000c101108 */
[----:B------:R-:W-:-:S02]  /*1dde0*/  IADD3 R8, P2, PT, R9, R0, RZ ;  /* 0x0000000009087210 */ /* 0x000fc40007f5e0ff */
[----:B------:R-:W-:Y:S02]  /*1ddf0*/  PRMT R21, R21, 0x7773, RZ ;  /* 0x0000777315157816 */ /* 0x000fe400000000ff */
[----:B------:R-:W-:Y:S02]  /*1de00*/  LEA.HI.X.SX32 R9, R9, R28, 0x1, P2 ;  /* 0x0000001c09097211 */ /* 0x000fe400010f0eff */
[----:B------:R-:W-:-:S13]  /*1de10*/  ISETP.LT.AND P0, PT, R26, UR6, !P0 ;  /* 0x000000061a007c0c */ /* 0x000fda000c701270 */
[----:B------:R2:W-:Y:S01]  /*1de20*/  @P0 STG.E.U8 desc[UR8][R4.64], R19 ;  /* 0x0000001304000986 */ /* 0x0005e2000c101108 */
[----:B------:R-:W-:Y:S05]  /*1de30*/  @!P1 EXIT ;  /* 0x000000000000994d */ /* 0x000fea0003800000 */
[----:B------:R-:W-:Y:S01]  /*1de40*/  STG.E.U8 desc[UR8][R8.64], R21 ;  /* 0x0000001508007986 */ /* 0x000fe2000c101108 */
[----:B------:R-:W-:Y:S05]  /*1de50*/  EXIT ;  /* 0x000000000000794d */ /* 0x000fea0003800000 */
.L_x_3:
[----:B------:R-:W-:-:S00]  /*1de60*/  BRA `(.L_x_3) ;  /* 0xfffffffc00fc7947 */ /* 0x000fc0000383ffff */
[----:B------:R-:W-:-:S00]  /*1de70*/  NOP ;  /* 0x0000000000007918 */ /* 0x000fc00000000000 */
        /* <DEDUP_REMOVED lines=8> */
.L_x_4:


//--------------------- .nv.shared.matmul_kernel  --------------------------
	.section	.nv.shared.matmul_kernel,"aw",@nobits
	.sectionflags	@""
	.align	16
	.zero		1024


//--------------------- .nv.shared.reserved.0     --------------------------
	.section	.nv.shared.reserved.0,"aw",@nobits
	.weak		__nv_reservedSMEM_offset_0_alias
	.size		__nv_reservedSMEM_offset_0_alias, 0, 64
	.other		__nv_reservedSMEM_offset_0_alias,@"STO_CUDA_RESERVED_SHARED STV_DEFAULT"
__nv_reservedSMEM_offset_0_alias:
	.zero		0
	.zero		64


//--------------------- .nv.constant0.matmul_kernel --------------------------
	.section	.nv.constant0.matmul_kernel,"a",@progbits
	.sectionflags	@""
	.align	4
.nv.constant0.matmul_kernel:
	.zero		976


//--------------------- SYMBOLS --------------------------

	.type		.nv.reservedSmem.offset0,@object
	.size		.nv.reservedSmem.offset0,0x4
	.type		.nv.reservedSmem.cap,@object
	.size		.nv.reservedSmem.cap,0x4
